def matmul_kernel(
    a_ptr,
    b_ptr,
    c_ptr,
    M,
    N,
    K,
    stride_am,
    stride_ak,
    stride_bk,
    stride_bn,
    stride_cm,
    stride_cn,
    BLOCK_M: tl.constexpr,
    BLOCK_N: tl.constexpr,
    BLOCK_K: tl.constexpr,
    GROUP_M: tl.constexpr,
):
    pid = tl.program_id(axis=0)
    num_pid_m = tl.cdiv(M, BLOCK_M)
    num_pid_n = tl.cdiv(N, BLOCK_N)
    num_pid_in_group = GROUP_M * num_pid_n
    group_id = pid // num_pid_in_group
    first_pid_m = group_id * GROUP_M
    group_size_m = min(num_pid_m - first_pid_m, GROUP_M)
    pid_m = first_pid_m + ((pid % num_pid_in_group) % group_size_m)
    pid_n = (pid % num_pid_in_group) // group_size_m

    offs_am = (pid_m * BLOCK_M + tl.arange(0, BLOCK_M)) % M
    offs_bn = (pid_n * BLOCK_N + tl.arange(0, BLOCK_N)) % N
    offs_k = tl.arange(0, BLOCK_K)
    a_ptrs = a_ptr + offs_am[:, None] * stride_am + offs_k[None, :] * stride_ak
    b_ptrs = b_ptr + offs_k[:, None] * stride_bk + offs_bn[None, :] * stride_bn

    acc = tl.zeros((BLOCK_M, BLOCK_N), dtype=tl.float32)
    for kk in range(0, tl.cdiv(K, BLOCK_K)):
        a = tl.load(a_ptrs, mask=offs_k[None, :] < K - kk * BLOCK_K, other=0.0)
        b = tl.load(b_ptrs, mask=offs_k[:, None] < K - kk * BLOCK_K, other=0.0)
        acc = tl.dot(a, b, acc)
        a_ptrs += BLOCK_K * stride_ak
        b_ptrs += BLOCK_K * stride_bk

    c = acc.to(c_ptr.dtype.element_ty)
    offs_cm = pid_m * BLOCK_M + tl.arange(0, BLOCK_M)
    offs_cn = pid_n * BLOCK_N + tl.arange(0, BLOCK_N)
    c_ptrs = c_ptr + offs_cm[:, None] * stride_cm + offs_cn[None, :] * stride_cn
    mask = (offs_cm[:, None] < M) & (offs_cn[None, :] < N)
    tl.store(c_ptrs, c, mask=mask)

# config = {"BLOCK_K": 128, "BLOCK_M": 256, "BLOCK_N": 128, "GROUP_M": 8, "arch": "sm_100", "dtype": "fp8e4m3", "num_ctas": 1, "num_stages": 2, "num_warps": 4}
# arch = sm_100


// ===== COMPILED SASS (sm_100a) =====

	.target	sm_100a

	.elftype	@"ET_EXEC"


//--------------------- .note.nv.tkinfo           --------------------------
	.section	.note.nv.tkinfo,"",@"SHT_NOTE"
	.sectionflags	@"SHF_NOTE_NV_TKINFO"
	.tkinfo
        /*0018*/ 	.word	0x00000081
        /*0030*/ 	.string	""
        /*0030*/ 	.string	"ptxas-blackwell"
        /*0030*/ 	.string	"Cuda compilation tools, release 12.9, V12.9.86"
        /*0030*/ 	.string	"Build cuda_12.9.r12.9/compiler.36037853_0"
        /*0030*/ 	.string	"-v  -suppress-debug-info  -lineinfo  -arch sm_100a "



//--------------------- .note.nv.cuver            --------------------------
	.section	.note.nv.cuver,"",@"SHT_NOTE"
	.sectionflags	@"SHF_NOTE_NV_CUVER"
        /*0018*/ 	.short	0x0001
        /*001a*/ 	.short	0x0064
        /*001c*/ 	.short	0x0001
        /*001e*/ 	.short	0x0000
        /*0020*/ 	.short	0x0001
        /*0022*/ 	.short	0x0000


//--------------------- .nv.info                  --------------------------
	.section	.nv.info,"",@"SHT_CUDA_INFO"
	.align	4


	//----- nvinfo : EIATTR_REGCOUNT
	.align		4
        /*0000*/ 	.byte	0x04, 0x2f
        /*0002*/ 	.short	(.L_4 - .L_3)
	.align		4
.L_3:
        /*0004*/ 	.word	index@(matmul_kernel)
        /*0008*/ 	.word	0x00000060


	//----- nvinfo : EIATTR_FRAME_SIZE
	.align		4
.L_4:
        /*000c*/ 	.byte	0x04, 0x11
        /*000e*/ 	.short	(.L_6 - .L_5)
	.align		4
.L_5:
        /*0010*/ 	.word	index@($__internal_2_$__cuda_sm10x_tcgen05_guardrail_trap_unallocated_columns_being_dealloced)
        /*0014*/ 	.word	0x00001640


	//----- nvinfo : EIATTR_FRAME_SIZE
	.align		4
.L_6:
        /*0018*/ 	.byte	0x04, 0x11
        /*001a*/ 	.short	(.L_8 - .L_7)
	.align		4
.L_7:
        /*001c*/ 	.word	index@($__internal_1_$__cuda_sm10x_tcgen05_guardrail_trap_phase_invalid_during_alloc)
        /*0020*/ 	.word	0x00001640


	//----- nvinfo : EIATTR_FRAME_SIZE
	.align		4
.L_8:
        /*0024*/ 	.byte	0x04, 0x11
        /*0026*/ 	.short	(.L_10 - .L_9)
	.align		4
.L_9:
        /*0028*/ 	.word	index@($__internal_0_$__cuda_sm10x_tcgen05_guardrail_trap_col_being_dealloced_not_returned_by_alloc)
        /*002c*/ 	.word	0x00001640


	//----- nvinfo : EIATTR_FRAME_SIZE
	.align		4
.L_10:
        /*0030*/ 	.byte	0x04, 0x11
        /*0032*/ 	.short	(.L_12 - .L_11)
	.align		4
.L_11:
        /*0034*/ 	.word	index@(matmul_kernel)
        /*0038*/ 	.word	0x00001640


	//----- nvinfo : EIATTR_MIN_STACK_SIZE
	.align		4
.L_12:
        /*003c*/ 	.byte	0x04, 0x12
        /*003e*/ 	.short	(.L_14 - .L_13)
	.align		4
.L_13:
        /*0040*/ 	.word	index@(matmul_kernel)
        /*0044*/ 	.word	0x00001640
.L_14:


//--------------------- .nv.info.matmul_kernel    --------------------------
	.section	.nv.info.matmul_kernel,"",@"SHT_CUDA_INFO"
	.sectionflags	@""
	.align	4


	//----- nvinfo : EIATTR_CUDA_API_VERSION
	.align		4
        /*0000*/ 	.byte	0x04, 0x37
        /*0002*/ 	.short	(.L_16 - .L_15)
.L_15:
        /*0004*/ 	.word	0x00000081


	//----- nvinfo : EIATTR_KPARAM_INFO
	.align		4
.L_16:
        /*0008*/ 	.byte	0x04, 0x17
        /*000a*/ 	.short	(.L_18 - .L_17)
.L_17:
        /*000c*/ 	.word	0x00000000
        /*0010*/ 	.short	0x000d
        /*0012*/ 	.short	0x0048
        /*0014*/ 	.byte	0x00, 0xf4, 0x21, 0x00


	//----- nvinfo : EIATTR_KPARAM_INFO
	.align		4
.L_18:
        /*0018*/ 	.byte	0x04, 0x17
        /*001a*/ 	.short	(.L_20 - .L_19)
.L_19:
        /*001c*/ 	.word	0x00000000
        /*0020*/ 	.short	0x000c
        /*0022*/ 	.short	0x0040
        /*0024*/ 	.byte	0x00, 0xf4, 0x21, 0x00


	//----- nvinfo : EIATTR_KPARAM_INFO
	.align		4
.L_20:
        /*0028*/ 	.byte	0x04, 0x17
        /*002a*/ 	.short	(.L_22 - .L_21)
.L_21:
        /*002c*/ 	.word	0x00000000
        /*0030*/ 	.short	0x000b
        /*0032*/ 	.short	0x0038
        /*0034*/ 	.byte	0x00, 0xf0, 0x11, 0x00


	//----- nvinfo : EIATTR_KPARAM_INFO
	.align		4
.L_22:
        /*0038*/ 	.byte	0x04, 0x17
        /*003a*/ 	.short	(.L_24 - .L_23)
.L_23:
        /*003c*/ 	.word	0x00000000
        /*0040*/ 	.short	0x000a
        /*0042*/ 	.short	0x0034
        /*0044*/ 	.byte	0x00, 0xf0, 0x11, 0x00


	//----- nvinfo : EIATTR_KPARAM_INFO
	.align		4
.L_24:
        /*0048*/ 	.byte	0x04, 0x17
        /*004a*/ 	.short	(.L_26 - .L_25)
.L_25:
        /*004c*/ 	.word	0x00000000
        /*0050*/ 	.short	0x0009
        /*0052*/ 	.short	0x0030
        /*0054*/ 	.byte	0x00, 0xf0, 0x11, 0x00


	//----- nvinfo : EIATTR_KPARAM_INFO
	.align		4
.L_26:
        /*0058*/ 	.byte	0x04, 0x17
        /*005a*/ 	.short	(.L_28 - .L_27)
.L_27:
        /*005c*/ 	.word	0x00000000
        /*0060*/ 	.short	0x0008
        /*0062*/ 	.short	0x002c
        /*0064*/ 	.byte	0x00, 0xf0, 0x11, 0x00


	//----- nvinfo : EIATTR_KPARAM_INFO
	.align		4
.L_28:
        /*0068*/ 	.byte	0x04, 0x17
        /*006a*/ 	.short	(.L_30 - .L_29)
.L_29:
        /*006c*/ 	.word	0x00000000
        /*0070*/ 	.short	0x0007
        /*0072*/ 	.short	0x0028
        /*0074*/ 	.byte	0x00, 0xf0, 0x11, 0x00


	//----- nvinfo : EIATTR_KPARAM_INFO
	.align		4
.L_30:
        /*0078*/ 	.byte	0x04, 0x17
        /*007a*/ 	.short	(.L_32 - .L_31)
.L_31:
        /*007c*/ 	.word	0x00000000
        /*0080*/ 	.short	0x0006
        /*0082*/ 	.short	0x0024
        /*0084*/ 	.byte	0x00, 0xf0, 0x11, 0x00


	//----- nvinfo : EIATTR_KPARAM_INFO
	.align		4
.L_32:
        /*0088*/ 	.byte	0x04, 0x17
        /*008a*/ 	.short	(.L_34 - .L_33)
.L_33:
        /*008c*/ 	.word	0x00000000
        /*0090*/ 	.short	0x0005
        /*0092*/ 	.short	0x0020
        /*0094*/ 	.byte	0x00, 0xf0, 0x11, 0x00


	//----- nvinfo : EIATTR_KPARAM_INFO
	.align		4
.L_34:
        /*0098*/ 	.byte	0x04, 0x17
        /*009a*/ 	.short	(.L_36 - .L_35)
.L_35:
        /*009c*/ 	.word	0x00000000
        /*00a0*/ 	.short	0x0004
        /*00a2*/ 	.short	0x001c
        /*00a4*/ 	.byte	0x00, 0xf0, 0x11, 0x00


	//----- nvinfo : EIATTR_KPARAM_INFO
	.align		4
.L_36:
        /*00a8*/ 	.byte	0x04, 0x17
        /*00aa*/ 	.short	(.L_38 - .L_37)
.L_37:
        /*00ac*/ 	.word	0x00000000
        /*00b0*/ 	.short	0x0003
        /*00b2*/ 	.short	0x0018
        /*00b4*/ 	.byte	0x00, 0xf0, 0x11, 0x00


	//----- nvinfo : EIATTR_KPARAM_INFO
	.align		4
.L_38:
        /*00b8*/ 	.byte	0x04, 0x17
        /*00ba*/ 	.short	(.L_40 - .L_39)
.L_39:
        /*00bc*/ 	.word	0x00000000
        /*00c0*/ 	.short	0x0002
        /*00c2*/ 	.short	0x0010
        /*00c4*/ 	.byte	0x00, 0xf4, 0x21, 0x00


	//----- nvinfo : EIATTR_KPARAM_INFO
	.align		4
.L_40:
        /*00c8*/ 	.byte	0x04, 0x17
        /*00ca*/ 	.short	(.L_42 - .L_41)
.L_41:
        /*00cc*/ 	.word	0x00000000
        /*00d0*/ 	.short	0x0001
        /*00d2*/ 	.short	0x0008
        /*00d4*/ 	.byte	0x00, 0xf4, 0x21, 0x00


	//----- nvinfo : EIATTR_KPARAM_INFO
	.align		4
.L_42:
        /*00d8*/ 	.byte	0x04, 0x17
        /*00da*/ 	.short	(.L_44 - .L_43)
.L_43:
        /*00dc*/ 	.word	0x00000000
        /*00e0*/ 	.short	0x0000
        /*00e2*/ 	.short	0x0000
        /*00e4*/ 	.byte	0x00, 0xf4, 0x21, 0x00


	//----- nvinfo : EIATTR_AT_ENTRY_FRAGMENTS
	.align		4
.L_44:
        /*00e8*/ 	.byte	0x04, 0x4f
        /*00ea*/ 	.short	(.L_46 - .L_45)


	//   ....[0]....
.L_45:
        /*00ec*/ 	.word	0x00000004


	//----- nvinfo : EIATTR_RESERVED_SMEM_USED
	.align		4
.L_46:
        /*00f0*/ 	.byte	0x01, 0x41
	.zero		2


	//----- nvinfo : EIATTR_SPARSE_MMA_MASK
	.align		4
        /*00f4*/ 	.byte	0x03, 0x50
        /*00f6*/ 	.short	0x0000


	//----- nvinfo : EIATTR_TCGEN05_1CTA_USED
	.align		4
        /*00f8*/ 	.byte	0x01, 0x51
	.zero		2


	//----- nvinfo : EIATTR_MAXREG_COUNT
	.align		4
        /*00fc*/ 	.byte	0x03, 0x1b
        /*00fe*/ 	.short	0x00ff


	//----- nvinfo : EIATTR_NUM_BARRIERS
	.align		4
        /*0100*/ 	.byte	0x02, 0x4c
        /*0102*/ 	.byte	0x01
	.zero		1


	//----- nvinfo : EIATTR_ANNOTATIONS
	.align		4
        /*0104*/ 	.byte	0x04, 0x55
        /*0106*/ 	.short	(.L_48 - .L_47)


	//   ....[0]....
.L_47:
        /*0108*/ 	.word	0x00000001
        /*010c*/ 	.byte	0x50, 0x09, 0x00, 0x00, 0x01, 0x00, 0x00, 0x00, 0xe0, 0x09, 0x00, 0x00, 0x01, 0x00, 0x00, 0x00
        /* <DEDUP_REMOVED lines=2970> */
        /*babc*/ 	.byte	0x60, 0x22, 0x04, 0x00


	//----- nvinfo : EIATTR_INT_WARP_WIDE_INSTR_OFFSETS
	.align		4
.L_48:
        /*bac0*/ 	.byte	0x04, 0x31
        /*bac2*/ 	.short	(.L_50 - .L_49)


	//   ....[0]....
.L_49:
        /*bac4*/ 	.word	0x00000ef0


	//   ....[1]....
        /*bac8*/ 	.word	0x00000f20


	//   ....[2]....
        /*bacc*/ 	.word	0x00001c60


	//   ....[3]....
        /*bad0*/ 	.word	0x000425e0


	//   ....[4]....
        /*bad4*/ 	.word	0x00042630


	//----- nvinfo : EIATTR_COOP_GROUP_MASK_REGIDS
	.align		4
.L_50:
        /*bad8*/ 	.byte	0x04, 0x29
        /*bada*/ 	.short	(.L_52 - .L_51)


	//   ....[0]....
.L_51:
        /*badc*/ 	.word	0xffffffff


	//   ....[1]....
        /*bae0*/ 	.word	0xffffffff


	//   ....[2]....
        /*bae4*/ 	.word	0xffffffff


	//   ....[3]....
        /*bae8*/ 	.word	0xffffffff


	//----- nvinfo : EIATTR_COOP_GROUP_INSTR_OFFSETS
	.align		4
.L_52:
        /*baec*/ 	.byte	0x04, 0x28
        /*baee*/ 	.short	(.L_54 - .L_53)


	//   ....[0]....
.L_53:
        /*baf0*/ 	.word	0x00000070


	//   ....[1]....
        /*baf4*/ 	.word	0x00000330


	//   ....[2]....
        /*baf8*/ 	.word	0x00042470


	//   ....[3]....
        /*bafc*/ 	.word	0x000426e0


	//----- nvinfo : EIATTR_VRC_CTA_INIT_COUNT
	.align		4
.L_54:
        /*bb00*/ 	.byte	0x02, 0x4a
        /*bb02*/ 	.byte	0x80
	.zero		1


	//----- nvinfo : EIATTR_MBARRIER_INSTR_OFFSETS
	.align		4
        /*bb04*/ 	.byte	0x04, 0x39
        /*bb06*/ 	.short	(.L_56 - .L_55)


	//   ....[0]....
.L_55:
        /*bb08*/ 	.word	0x00001c10
        /*bb0c*/ 	.word	0x000000ff
        /*bb10*/ 	.word	0x00000000
        /*bb14*/ 	.short	0x0100
        /*bb16*/ 	.byte	0x0b
	.zero		1


	//   ....[1]....
        /*bb18*/ 	.word	0x00001cf0
        /*bb1c*/ 	.word	0x000000ff
        /*bb20*/ 	.word	0x00018008
        /*bb24*/ 	.short	0x0100
        /*bb26*/ 	.byte	0x09
	.zero		1


	//   ....[2]....
        /*bb28*/ 	.word	0x000283f0
        /*bb2c*/ 	.word	0x000000ff
        /*bb30*/ 	.word	0x00000000
        /*bb34*/ 	.short	0x010a
        /*bb36*/ 	.byte	0x0b
	.zero		1


	//   ....[3]....
        /*bb38*/ 	.word	0x000372b0
        /*bb3c*/ 	.word	0x000000ff
        /*bb40*/ 	.word	0x00000000
        /*bb44*/ 	.short	0x010a
        /*bb46*/ 	.byte	0x0b
	.zero		1


	//   ....[4]....
        /*bb48*/ 	.word	0x00037410
        /*bb4c*/ 	.word	0x000000ff
        /*bb50*/ 	.word	0x00018000
        /*bb54*/ 	.short	0x0108
        /*bb56*/ 	.byte	0x09
	.zero		1


	//   ....[5]....
        /*bb58*/ 	.word	0x00037510
        /*bb5c*/ 	.word	0x000000ff
        /*bb60*/ 	.word	0x00018008
        /*bb64*/ 	.short	0x0108
        /*bb66*/ 	.byte	0x09
	.zero		1


	//   ....[6]....
        /*bb68*/ 	.word	0x00042700
        /*bb6c*/ 	.word	0x000000ff
        /*bb70*/ 	.word	0x00000000
        /*bb74*/ 	.short	0x010a
        /*bb76*/ 	.byte	0x0b
	.zero		1


	//   ....[7]....
        /*bb78*/ 	.word	0x00042730
        /*bb7c*/ 	.word	0x000000ff
        /*bb80*/ 	.word	0x00000000
        /*bb84*/ 	.short	0x010a
        /*bb86*/ 	.byte	0x0b
	.zero		1


	//----- nvinfo : EIATTR_NUM_MBARRIERS
	.align		4
.L_56:
        /*bb88*/ 	.byte	0x03, 0x38
        /*bb8a*/ 	.short	0x0002


	//----- nvinfo : EIATTR_EXIT_INSTR_OFFSETS
	.align		4
        /*bb8c*/ 	.byte	0x04, 0x1c
        /*bb8e*/ 	.short	(.L_58 - .L_57)


	//   ....[0]....
.L_57:
        /*bb90*/ 	.word	0x000426f0


	//----- nvinfo : EIATTR_REQNTID
	.align		4
.L_58:
        /*bb94*/ 	.byte	0x04, 0x10
        /*bb96*/ 	.short	(.L_60 - .L_59)
.L_59:
        /*bb98*/ 	.word	0x00000080
        /*bb9c*/ 	.word	0x00000001
        /*bba0*/ 	.word	0x00000001


	//----- nvinfo : EIATTR_CRS_STACK_SIZE
	.align		4
.L_60:
        /*bba4*/ 	.byte	0x04, 0x1e
        /*bba6*/ 	.short	(.L_62 - .L_61)
.L_61:
        /*bba8*/ 	.word	0x00000000


	//----- nvinfo : EIATTR_CBANK_PARAM_SIZE
	.align		4
.L_62:
        /*bbac*/ 	.byte	0x03, 0x19
        /*bbae*/ 	.short	0x0050


	//----- nvinfo : EIATTR_PARAM_CBANK
	.align		4
        /*bbb0*/ 	.byte	0x04, 0x0a
        /*bbb2*/ 	.short	(.L_64 - .L_63)
	.align		4
.L_63:
        /*bbb4*/ 	.word	index@(.nv.constant0.matmul_kernel)
        /*bbb8*/ 	.short	0x0380
        /*bbba*/ 	.short	0x0050


	//----- nvinfo : EIATTR_SW_WAR
	.align		4
.L_64:
        /*bbbc*/ 	.byte	0x04, 0x36
        /*bbbe*/ 	.short	(.L_66 - .L_65)
.L_65:
        /*bbc0*/ 	.word	0x00000008
.L_66:


//--------------------- .nv.compat                --------------------------
	.section	.nv.compat,"",@"SHT_CUDA_COMPAT_INFO"
	.align	4
        /*0000*/ 	.byte	0x02, 0x02, 0x02, 0x00, 0x02, 0x05, 0x05, 0x00, 0x02, 0x03, 0x00, 0x00, 0x02, 0x06, 0x01, 0x00


//--------------------- .nv.callgraph             --------------------------
	.section	.nv.callgraph,"",@"SHT_CUDA_CALLGRAPH"
	.align	4
	.sectionentsize	8
	.align		4
        /*0000*/ 	.word	0x00000000
	.align		4
        /*0004*/ 	.word	0xffffffff
	.align		4
        /*0008*/ 	.word	0x00000000
	.align		4
        /*000c*/ 	.word	0xfffffffe
	.align		4
        /*0010*/ 	.word	0x00000000
	.align		4
        /*0014*/ 	.word	0xfffffffd
	.align		4
        /*0018*/ 	.word	0x00000000
	.align		4
        /*001c*/ 	.word	0xfffffffc


//--------------------- .text.matmul_kernel       --------------------------
	.section	.text.matmul_kernel,"ax",@progbits
	.align	128
        .global         matmul_kernel
        .type           matmul_kernel,@function
        .size           matmul_kernel,(.L_x_20 - matmul_kernel)
        .other          matmul_kernel,@"STO_CUDA_ENTRY STV_DEFAULT"
matmul_kernel:
.text.matmul_kernel:
[----:B------:R-:W0:Y:S01]  /*0000*/  LDC R1, c[0x0][0x37c] ;  /* 0x0000df00ff017b82 */ /* 0x000e220000000800 */
[----:B------:R-:W1:Y:S01]  /*0010*/  S2R R0, SR_TID.X ;  /* 0x0000000000007919 */ /* 0x000e620000002100 */
[----:B0-----:R-:W-:Y:S01]  /*0020*/  VIADD R1, R1, 0xffffe9c0 ;  /* 0xffffe9c001017836 */ /* 0x001fe20000000000 */
[----:B-1----:R-:W-:-:S13]  /*0030*/  ISETP.GE.U32.AND P0, PT, R0, 0x20, PT ;  /* 0x000000200000780c */ /* 0x002fda0003f06070 */
[----:B------:R-:W-:Y:S02]  /*0040*/  VOTEU.ANY UP0, P0 ;  /* 0x0000000000ff7886 */ /* 0x000fe40000000100 */
[----:B------:R-:W-:Y:S05]  /*0050*/  BRA.U UP0, `(.L_x_0) ;  /* 0x0000000100b87547 */ /* 0x000fea000b800000 */
[----:B------:R-:W0:Y:S01]  /*0060*/  S2UR UR6, SR_CgaCtaId ;  /* 0x00000000000679c3 */ /* 0x000e220000008800 */
[----:B------:R-:W-:Y:S01]  /*0070*/  NOP ;  /* 0x0000000000007918 */ /* 0x000fe20000000000 */
[----:B------:R-:W-:Y:S02]  /*0080*/  UMOV UR4, 0x40 ;  /* 0x0000004000047882 */ /* 0x000fe40000000000 */
[----:B0-----:R-:W-:-:S09]  /*0090*/  ULEA UR4, UR6, UR4, 0x18 ;  /* 0x0000000406047291 */ /* 0x001fd2000f8ec0ff */
[----:B------:R-:W0:Y:S01]  /*00a0*/  LDS.U8 R2, [UR4] ;  /* 0x00000004ff027984 */ /* 0x000e220008000000 */
[----:B------:R-:W-:Y:S02]  /*00b0*/  UMOV UR4, 0x400 ;  /* 0x0000040000047882 */ /* 0x000fe40000000000 */
[----:B------:R-:W-:Y:S01]  /*00c0*/  ULEA UR4, UR6, UR4, 0x18 ;  /* 0x0000000406047291 */ /* 0x000fe2000f8ec0ff */
[----:B0-----:R-:W-:-:S13]  /*00d0*/  ISETP.NE.AND P0, PT, R2, RZ, PT ;  /* 0x000000ff0200720c */ /* 0x001fda0003f05270 */
[----:B------:R-:W-:Y:S05]  /*00e0*/  @P0 BRA `(.L_x_1) ;  /* 0x00000000007c0947 */ /* 0x000fea0003800000 */
[----:B------:R-:W-:-:S13]  /*00f0*/  ELECT P0, URZ, PT ;  /* 0x0000000000ff782f */ /* 0x000fda0003800000 */
[----:B------:R-:W-:Y:S05]  /*0100*/  @!P0 BRA `(.L_x_2) ;  /* 0x0000000000848947 */ /* 0x000fea0003800000 */
[----:B------:R-:W-:Y:S01]  /*0110*/  UMOV UR5, 0x8 ;  /* 0x0000000800057882 */ /* 0x000fe20000000000 */
[----:B------:R-:W-:Y:S02]  /*0120*/  IMAD.MOV.U32 R5, RZ, RZ, 0x1 ;  /* 0x00000001ff057424 */ /* 0x000fe400078e00ff */
[----:B------:R-:W-:Y:S02]  /*0130*/  IMAD.MOV.U32 R3, RZ, RZ, 0xff ;  /* 0x000000ffff037424 */ /* 0x000fe400078e00ff */
[----:B------:R-:W-:Y:S04]  /*0140*/  DEPBAR.LE SB0, 0x36 ;  /* 0x00008d800000791a */ /* 0x000fe80000000000 */
[----:B------:R-:W0:Y:S02]  /*0150*/  UTCATOMSWS.FIND_AND_SET.ALIGN UP1, UR5, UR5 ;  /* 0x00000005000575e3 */ /* 0x000e240008020800 */
[----:B0-----:R-:W-:-:S04]  /*0160*/  PLOP3.LUT P0, PT, PT, PT, UP1, 0x80, 0x8 ;  /* 0x000000000008781c */ /* 0x001fc80003f0f018 */
[----:B------:R-:W-:-:S04]  /*0170*/  SEL R2, RZ, 0xffffffff, !P0 ;  /* 0xffffffffff027807 */ /* 0x000fc80004000000 */
[----:B------:R-:W-:Y:S01]  /*0180*/  ISETP.NE.AND P0, PT, R2, RZ, PT ;  /* 0x000000ff0200720c */ /* 0x000fe20003f05270 */
[----:B------:R-:W-:-:S12]  /*0190*/  IMAD.U32 R2, RZ, RZ, UR5 ;  /* 0x00000005ff027e24 */ /* 0x000fd8000f8e00ff */
[----:B------:R-:W-:Y:S05]  /*01a0*/  @P0 BRA `(.L_x_3) ;  /* 0x0000000000240947 */ /* 0x000fea0003800000 */
.L_x_4:
[----:B------:R-:W-:Y:S05]  /*01b0*/  NANOSLEEP 0x64 ;  /* 0x000000640000795d */ /* 0x000fea0003800000 */
[----:B------:R-:W-:-:S05]  /*01c0*/  UMOV UR5, 0x8 ;  /* 0x0000000800057882 */ /* 0x000fca0000000000 */
[----:B------:R-:W-:Y:S04]  /*01d0*/  DEPBAR.LE SB0, 0x36 ;  /* 0x00008d800000791a */ /* 0x000fe80000000000 */
[----:B------:R-:W0:Y:S02]  /*01e0*/  UTCATOMSWS.FIND_AND_SET.ALIGN UP1, UR5, UR5 ;  /* 0x00000005000575e3 */ /* 0x000e240008020800 */
[----:B0-----:R-:W-:-:S04]  /*01f0*/  PLOP3.LUT P0, PT, PT, PT, UP1, 0x80, 0x8 ;  /* 0x000000000008781c */ /* 0x001fc80003f0f018 */
[----:B------:R-:W-:-:S04]  /*0200*/  SEL R2, RZ, 0xffffffff, !P0 ;  /* 0xffffffffff027807 */ /* 0x000fc80004000000 */
[----:B------:R-:W-:Y:S01]  /*0210*/  ISETP.NE.AND P0, PT, R2, RZ, PT ;  /* 0x000000ff0200720c */ /* 0x000fe20003f05270 */
[----:B------:R-:W-:-:S12]  /*0220*/  IMAD.U32 R2, RZ, RZ, UR5 ;  /* 0x00000005ff027e24 */ /* 0x000fd8000f8e00ff */
[----:B------:R-:W-:Y:S05]  /*0230*/  @!P0 BRA `(.L_x_4) ;  /* 0xfffffffc00dc8947 */ /* 0x000fea000383ffff */
.L_x_3:
[C---:B------:R-:W-:Y:S01]  /*0240*/  VIADD R4, R2.reuse, 0x10 ;  /* 0x0000001002047836 */ /* 0x040fe20000000000 */
[----:B------:R-:W-:Y:S01]  /*0250*/  UMOV UR5, 0x50 ;  /* 0x0000005000057882 */ /* 0x000fe20000000000 */
[----:B------:R-:W-:Y:S01]  /*0260*/  SHF.L.U32 R3, R3, R2, RZ ;  /* 0x0000000203037219 */ /* 0x000fe200000006ff */
[----:B------:R-:W-:Y:S01]  /*0270*/  ULEA UR5, UR6, UR5, 0x18 ;  /* 0x0000000506057291 */ /* 0x000fe2000f8ec0ff */
[----:B------:R-:W-:Y:S01]  /*0280*/  IMAD.SHL.U32 R2, R2, 0x20, RZ ;  /* 0x0000002002027824 */ /* 0x000fe200078e00ff */
[----:B------:R-:W-:-:S04]  /*0290*/  SHF.L.U32 R4, R5, R4, RZ ;  /* 0x0000000405047219 */ /* 0x000fc800000006ff */
[----:B------:R-:W-:-:S05]  /*02a0*/  LOP3.LUT R3, R4, R3, RZ, 0xfc, !PT ;  /* 0x0000000304037212 */ /* 0x000fca00078efcff */
[----:B------:R0:W-:Y:S04]  /*02b0*/  ATOMS.OR RZ, [UR5], R3 ;  /* 0x00000003ffff798c */ /* 0x0001e8000b000005 */
[----:B------:R0:W-:Y:S01]  /*02c0*/  STS [UR4], R2 ;  /* 0x00000002ff007988 */ /* 0x0001e20008000804 */
[----:B------:R-:W-:Y:S05]  /*02d0*/  BRA `(.L_x_2) ;  /* 0x0000000000107947 */ /* 0x000fea0003800000 */
.L_x_1:
[----:B------:R-:W-:-:S05]  /*02e0*/  IMAD.MOV.U32 R2, RZ, RZ, -0x1 ;  /* 0xffffffffff027424 */ /* 0x000fca00078e00ff */
[----:B------:R0:W-:Y:S02]  /*02f0*/  STS [UR4], R2 ;  /* 0x00000002ff007988 */ /* 0x0001e40008000804 */
[----:B0-----:R-:W-:-:S07]  /*0300*/  MOV R2, 0x320 ;  /* 0x0000032000027802 */ /* 0x001fce0000000f00 */
[----:B------:R-:W-:Y:S05]  /*0310*/  CALL.REL.NOINC `($__internal_1_$__cuda_sm10x_tcgen05_guardrail_trap_phase_invalid_during_alloc) ;  /* 0x00000424001c7944 */ /* 0x000fea0003c00000 */
.L_x_2:
[----:B------:R-:W-:Y:S05]  /*0320*/  WARPSYNC.ALL ;  /* 0x0000000000007948 */ /* 0x000fea0003800000 */
[----:B------:R-:W-:Y:S01]  /*0330*/  NOP ;  /* 0x0000000000007918 */ /* 0x000fe20000000000 */
.L_x_0:
[----:B------:R-:W1:Y:S01]  /*0340*/  LDC.64 R12, c[0x0][0x398] ;  /* 0x0000e600ff0c7b82 */ /* 0x000e620000000a00 */
[----:B------:R-:W2:Y:S01]  /*0350*/  S2R R7, SR_CTAID.X ;  /* 0x0000000000077919 */ /* 0x000ea20000002500 */
[----:B------:R-:W-:Y:S01]  /*0360*/  UMOV UR9, 0x400 ;  /* 0x0000040000097882 */ /* 0x000fe20000000000 */
[----:B------:R-:W-:Y:S01]  /*0370*/  LOP3.LUT R16, R0, 0x7f, RZ, 0xc0, !PT ;  /* 0x0000007f00107812 */ /* 0x000fe200078ec0ff */
[----:B------:R-:W3:Y:S04]  /*0380*/  LDCU UR16, c[0x0][0x3a4] ;  /* 0x00007480ff1077ac */ /* 0x000ee80008000800 */
[----:B------:R-:W4:Y:S01]  /*0390*/  S2UR UR5, SR_CgaCtaId ;  /* 0x00000000000579c3 */ /* 0x000f220000008800 */
[----:B------:R-:W0:Y:S01]  /*03a0*/  LDCU.64 UR20, c[0x0][0x358] ;  /* 0x00006b00ff1477ac */ /* 0x000e220008000a00 */
[----:B------:R-:W0:Y:S06]  /*03b0*/  LDCU.128 UR12, c[0x0][0x380] ;  /* 0x00007000ff0c77ac */ /* 0x000e2c0008000c00 */
[----:B------:R-:W5:Y:S01]  /*03c0*/  LDC R28, c[0x0][0x3a0] ;  /* 0x0000e800ff1c7b82 */ /* 0x000f620000000800 */
[----:B01----:R-:W-:-:S05]  /*03d0*/  VIADD R2, R13, 0x7f ;  /* 0x0000007f0d027836 */ /* 0x003fca0000000000 */
[----:B------:R-:W-:Y:S01]  /*03e0*/  SHF.R.S32.HI R3, RZ, 0x1f, R2 ;  /* 0x0000001fff037819 */ /* 0x000fe20000011402 */
[----:B----4-:R-:W-:-:S03]  /*03f0*/  ULEA UR9, UR5, UR9, 0x18 ;  /* 0x0000000905097291 */ /* 0x010fc6000f8ec0ff */
[----:B------:R-:W-:Y:S02]  /*0400*/  LEA.HI R3, R3, R2, RZ, 0x7 ;  /* 0x0000000203037211 */ /* 0x000fe400078f38ff */
[----:B--2---:R-:W-:Y:S01]  /*0410*/  IABS R8, R7 ;  /* 0x0000000700087213 */ /* 0x004fe20000000000 */
[----:B------:R-:W-:Y:S01]  /*0420*/  UIADD3 UR11, UPT, UPT, UR9, 0x18000, URZ ;  /* 0x00018000090b7890 */ /* 0x000fe2000fffe0ff */
[----:B------:R-:W-:-:S05]  /*0430*/  SHF.R.S32.HI R3, RZ, 0x7, R3 ;  /* 0x00000007ff037819 */ /* 0x000fca0000011403 */
[----:B------:R-:W-:-:S05]  /*0440*/  IMAD.SHL.U32 R4, R3, 0x8, RZ ;  /* 0x0000000803047824 */ /* 0x000fca00078e00ff */
[-C--:B------:R-:W-:Y:S02]  /*0450*/  IABS R9, R4.reuse ;  /* 0x0000000400097213 */ /* 0x080fe40000000000 */
[----:B------:R-:W-:Y:S02]  /*0460*/  IABS R10, R4 ;  /* 0x00000004000a7213 */ /* 0x000fe40000000000 */
[----:B------:R-:W0:Y:S08]  /*0470*/  I2F.RP R5, R9 ;  /* 0x0000000900057306 */ /* 0x000e300000209400 */
[----:B0-----:R-:W0:Y:S02]  /*0480*/  MUFU.RCP R5, R5 ;  /* 0x0000000500057308 */ /* 0x001e240000001000 */
[----:B0-----:R-:W-:-:S02]  /*0490*/  VIADD R2, R5, 0xffffffe ;  /* 0x0ffffffe05027836 */ /* 0x001fc40000000000 */
[----:B------:R-:W-:-:S04]  /*04a0*/  IMAD.MOV R5, RZ, RZ, -R10 ;  /* 0x000000ffff057224 */ /* 0x000fc800078e0a0a */
[----:B------:R0:W1:Y:S02]  /*04b0*/  F2I.FTZ.U32.TRUNC.NTZ R3, R2 ;  /* 0x0000000200037305 */ /* 0x000064000021f000 */
[----:B0-----:R-:W-:Y:S02]  /*04c0*/  IMAD.MOV.U32 R2, RZ, RZ, RZ ;  /* 0x000000ffff027224 */ /* 0x001fe400078e00ff */
[----:B-1----:R-:W-:-:S04]  /*04d0*/  IMAD.MOV R6, RZ, RZ, -R3 ;  /* 0x000000ffff067224 */ /* 0x002fc800078e0a03 */
[----:B------:R-:W-:Y:S02]  /*04e0*/  IMAD R11, R6, R9, RZ ;  /* 0x00000009060b7224 */ /* 0x000fe400078e02ff */
[----:B------:R-:W-:Y:S02]  /*04f0*/  IMAD.MOV.U32 R6, RZ, RZ, R8 ;  /* 0x000000ffff067224 */ /* 0x000fe400078e0008 */
[----:B------:R-:W-:-:S06]  /*0500*/  IMAD.HI.U32 R3, R3, R11, R2 ;  /* 0x0000000b03037227 */ /* 0x000fcc00078e0002 */
[----:B------:R-:W-:-:S04]  /*0510*/  IMAD.HI.U32 R3, R3, R6, RZ ;  /* 0x0000000603037227 */ /* 0x000fc800078e00ff */
[----:B------:R-:W-:Y:S01]  /*0520*/  IMAD R2, R3, R5, R6 ;  /* 0x0000000503027224 */ /* 0x000fe200078e0206 */
[----:B------:R-:W-:Y:S04]  /*0530*/  BAR.SYNC.DEFER_BLOCKING 0x0 ;  /* 0x0000000000007b1d */ /* 0x000fe80000010000 */
[----:B------:R-:W-:-:S13]  /*0540*/  ISETP.GT.U32.AND P1, PT, R9, R2, PT ;  /* 0x000000020900720c */ /* 0x000fda0003f24070 */
[----:B------:R-:W-:Y:S02]  /*0550*/  @!P1 IMAD.IADD R2, R2, 0x1, -R9 ;  /* 0x0000000102029824 */ /* 0x000fe400078e0a09 */
[----:B------:R-:W-:Y:S01]  /*0560*/  @!P1 VIADD R3, R3, 0x1 ;  /* 0x0000000103039836 */ /* 0x000fe20000000000 */
[----:B------:R-:W-:Y:S02]  /*0570*/  ISETP.NE.AND P1, PT, R4, RZ, PT ;  /* 0x000000ff0400720c */ /* 0x000fe40003f25270 */
[----:B------:R-:W-:Y:S02]  /*0580*/  ISETP.GE.U32.AND P0, PT, R2, R9, PT ;  /* 0x000000090200720c */ /* 0x000fe40003f06070 */
[----:B------:R-:W-:-:S04]  /*0590*/  LOP3.LUT R2, R7, R4, RZ, 0x3c, !PT ;  /* 0x0000000407027212 */ /* 0x000fc800078e3cff */
[----:B------:R-:W-:Y:S01]  /*05a0*/  ISETP.GE.AND P2, PT, R2, RZ, PT ;  /* 0x000000ff0200720c */ /* 0x000fe20003f46270 */
[----:B------:R-:W-:-:S06]  /*05b0*/  VIADD R2, R12, 0xff ;  /* 0x000000ff0c027836 */ /* 0x000fcc0000000000 */
[----:B------:R-:W-:-:S04]  /*05c0*/  @P0 VIADD R3, R3, 0x1 ;  /* 0x0000000103030836 */ /* 0x000fc80000000000 */
[----:B------:R-:W-:Y:S01]  /*05d0*/  IMAD.MOV.U32 R5, RZ, RZ, R3 ;  /* 0x000000ffff057224 */ /* 0x000fe200078e0003 */
[----:B------:R-:W-:-:S03]  /*05e0*/  SHF.R.S32.HI R3, RZ, 0x1f, R2 ;  /* 0x0000001fff037819 */ /* 0x000fc60000011402 */
[----:B------:R-:W-:Y:S01]  /*05f0*/  @!P2 IMAD.MOV R5, RZ, RZ, -R5 ;  /* 0x000000ffff05a224 */ /* 0x000fe200078e0a05 */
[----:B------:R-:W-:Y:S02]  /*0600*/  @!P1 LOP3.LUT R5, RZ, R4, RZ, 0x33, !PT ;  /* 0x00000004ff059212 */ /* 0x000fe400078e33ff */
[----:B------:R-:W-:-:S03]  /*0610*/  LEA.HI R3, R3, R2, RZ, 0x8 ;  /* 0x0000000203037211 */ /* 0x000fc600078f40ff */
[----:B------:R-:W-:Y:S02]  /*0620*/  IMAD.SHL.U32 R8, R5, 0x8, RZ ;  /* 0x0000000805087824 */ /* 0x000fe400078e00ff */
[----:B------:R-:W-:-:S03]  /*0630*/  IMAD.MOV R5, RZ, RZ, -R5 ;  /* 0x000000ffff057224 */ /* 0x000fc600078e0a05 */
[----:B------:R-:W-:Y:S01]  /*0640*/  LEA.HI.SX32 R3, R3, -R8, 0x18 ;  /* 0x8000000803037211 */ /* 0x000fe200078fc2ff */
[----:B------:R-:W-:-:S03]  /*0650*/  IMAD R14, R4, R5, R7 ;  /* 0x00000005040e7224 */ /* 0x000fc600078e0207 */
[----:B------:R-:W-:Y:S02]  /*0660*/  VIMNMX R11, PT, PT, R3, 0x8, PT ;  /* 0x00000008030b7848 */ /* 0x000fe40003fe0100 */
[----:B------:R-:W-:Y:S02]  /*0670*/  IABS R7, R14 ;  /* 0x0000000e00077213 */ /* 0x000fe40000000000 */
[----:B------:R-:W-:-:S04]  /*0680*/  IABS R9, R11 ;  /* 0x0000000b00097213 */ /* 0x000fc80000000000 */
[----:B------:R-:W0:Y:S08]  /*0690*/  I2F.RP R6, R9 ;  /* 0x0000000900067306 */ /* 0x000e300000209400 */
[----:B0-----:R-:W0:Y:S02]  /*06a0*/  MUFU.RCP R6, R6 ;  /* 0x0000000600067308 */ /* 0x001e240000001000 */
[----:B0-----:R-:W-:-:S02]  /*06b0*/  VIADD R2, R6, 0xffffffe ;  /* 0x0ffffffe06027836 */ /* 0x001fc40000000000 */
[----:B------:R-:W0:Y:S04]  /*06c0*/  LDS R6, [UR9] ;  /* 0x00000009ff067984 */ /* 0x000e280008000800 */
[----:B------:R1:W2:Y:S02]  /*06d0*/  F2I.FTZ.U32.TRUNC.NTZ R3, R2 ;  /* 0x0000000200037305 */ /* 0x0002a4000021f000 */
[----:B-1----:R-:W-:Y:S02]  /*06e0*/  IMAD.MOV.U32 R2, RZ, RZ, RZ ;  /* 0x000000ffff027224 */ /* 0x002fe400078e00ff */
[----:B--2---:R-:W-:-:S04]  /*06f0*/  IMAD.MOV R10, RZ, RZ, -R3 ;  /* 0x000000ffff0a7224 */ /* 0x004fc800078e0a03 */
[----:B------:R-:W-:Y:S01]  /*0700*/  IMAD.MOV.U32 R4, RZ, RZ, R10 ;  /* 0x000000ffff047224 */ /* 0x000fe200078e000a */
[----:B------:R-:W-:-:S03]  /*0710*/  IABS R10, R11 ;  /* 0x0000000b000a7213 */ /* 0x000fc60000000000 */
[----:B------:R-:W-:Y:S02]  /*0720*/  IMAD R5, R4, R9, RZ ;  /* 0x0000000904057224 */ /* 0x000fe400078e02ff */
[----:B------:R-:W-:Y:S01]  /*0730*/  IMAD.MOV.U32 R4, RZ, RZ, R7 ;  /* 0x000000ffff047224 */ /* 0x000fe200078e0007 */
[----:B------:R-:W-:Y:S01]  /*0740*/  IABS R7, R12 ;  /* 0x0000000c00077213 */ /* 0x000fe20000000000 */
[----:B------:R-:W-:-:S04]  /*0750*/  IMAD.HI.U32 R3, R3, R5, R2 ;  /* 0x0000000503037227 */ /* 0x000fc800078e0002 */
[----:B------:R-:W-:Y:S01]  /*0760*/  IMAD.MOV R2, RZ, RZ, -R10 ;  /* 0x000000ffff027224 */ /* 0x000fe200078e0a0a */
[----:B------:R-:W-:Y:S01]  /*0770*/  IABS R10, R13 ;  /* 0x0000000d000a7213 */ /* 0x000fe20000000000 */
[----:B------:R-:W-:-:S03]  /*0780*/  IMAD.HI.U32 R3, R3, R4, RZ ;  /* 0x0000000403037227 */ /* 0x000fc600078e00ff */
[----:B------:R-:W1:Y:S01]  /*0790*/  I2F.RP R5, R10 ;  /* 0x0000000a00057306 */ /* 0x000e620000209400 */
[----:B------:R-:W-:Y:S01]  /*07a0*/  IMAD R2, R3, R2, R4 ;  /* 0x0000000203027224 */ /* 0x000fe200078e0204 */
[----:B0-----:R-:W-:Y:S01]  /*07b0*/  R2UR UR8, R6 ;  /* 0x00000000060872ca */ /* 0x001fe200000e0000 */
[----:B------:R-:W-:Y:S03]  /*07c0*/  BAR.SYNC.DEFER_BLOCKING 0x0 ;  /* 0x0000000000007b1d */ /* 0x000fe60000010000 */
[----:B------:R-:W-:-:S03]  /*07d0*/  ISETP.GT.U32.AND P1, PT, R9, R2, PT ;  /* 0x000000020900720c */ /* 0x000fc60003f24070 */
[----:B------:R-:W0:Y:S08]  /*07e0*/  I2F.RP R4, R7 ;  /* 0x0000000700047306 */ /* 0x000e300000209400 */
[----:B-1----:R-:W-:Y:S02]  /*07f0*/  MUFU.RCP R5, R5 ;  /* 0x0000000500057308 */ /* 0x002fe40000001000 */
[----:B------:R-:W-:-:S02]  /*0800*/  @!P1 IMAD.IADD R2, R2, 0x1, -R9 ;  /* 0x0000000102029824 */ /* 0x000fc400078e0a09 */
[----:B------:R-:W-:Y:S01]  /*0810*/  @!P1 VIADD R3, R3, 0x1 ;  /* 0x0000000103039836 */ /* 0x000fe20000000000 */
[----:B------:R-:W-:Y:S02]  /*0820*/  ISETP.NE.AND P1, PT, R11, RZ, PT ;  /* 0x000000ff0b00720c */ /* 0x000fe40003f25270 */
[----:B------:R-:W-:Y:S01]  /*0830*/  ISETP.GE.U32.AND P0, PT, R2, R9, PT ;  /* 0x000000090200720c */ /* 0x000fe20003f06070 */
[----:B0-----:R-:W0:Y:S01]  /*0840*/  MUFU.RCP R4, R4 ;  /* 0x0000000400047308 */ /* 0x001e220000001000 */
[----:B------:R-:W-:-:S04]  /*0850*/  LOP3.LUT R2, R14, R11, RZ, 0x3c, !PT ;  /* 0x0000000b0e027212 */ /* 0x000fc800078e3cff */
[----:B------:R-:W-:-:S07]  /*0860*/  ISETP.GE.AND P2, PT, R2, RZ, PT ;  /* 0x000000ff0200720c */ /* 0x000fce0003f46270 */
[----:B------:R-:W-:-:S04]  /*0870*/  @P0 VIADD R3, R3, 0x1 ;  /* 0x0000000103030836 */ /* 0x000fc80000000000 */
[----:B------:R-:W-:Y:S02]  /*0880*/  IMAD.MOV.U32 R15, RZ, RZ, R3 ;  /* 0x000000ffff0f7224 */ /* 0x000fe400078e0003 */
[----:B0-----:R-:W-:Y:S02]  /*0890*/  VIADD R3, R4, 0xffffffe ;  /* 0x0ffffffe04037836 */ /* 0x001fe40000000000 */
[----:B------:R-:W-:Y:S01]  /*08a0*/  @!P2 IMAD.MOV R15, RZ, RZ, -R15 ;  /* 0x000000ffff0fa224 */ /* 0x000fe200078e0a0f */
[----:B------:R-:W-:Y:S01]  /*08b0*/  @!P1 LOP3.LUT R15, RZ, R11, RZ, 0x33, !PT ;  /* 0x0000000bff0f9212 */ /* 0x000fe200078e33ff */
[----:B------:R-:W-:Y:S02]  /*08c0*/  VIADD R4, R5, 0xffffffe ;  /* 0x0ffffffe05047836 */ /* 0x000fe40000000000 */
[----:B------:R-:W0:Y:S02]  /*08d0*/  F2I.FTZ.U32.TRUNC.NTZ R3, R3 ;  /* 0x0000000300037305 */ /* 0x000e24000021f000 */
[----:B------:R-:W-:-:S04]  /*08e0*/  IMAD.MOV R2, RZ, RZ, -R15 ;  /* 0x000000ffff027224 */ /* 0x000fc800078e0a0f */
[----:B------:R-:W-:Y:S02]  /*08f0*/  IMAD R2, R11, R2, R14 ;  /* 0x000000020b027224 */ /* 0x000fe400078e020e */
[----:B------:R-:W1:Y:S02]  /*0900*/  F2I.FTZ.U32.TRUNC.NTZ R5, R4 ;  /* 0x0000000400057305 */ /* 0x000e64000021f000 */
[----:B------:R-:W-:-:S04]  /*0910*/  IMAD.IADD R2, R8, 0x1, R2 ;  /* 0x0000000108027824 */ /* 0x000fc800078e0202 */
[----:B------:R-:W-:Y:S02]  /*0920*/  IMAD R20, R2, 0x100, R16 ;  /* 0x0000010002147824 */ /* 0x000fe400078e0210 */
[----:B0-----:R-:W-:Y:S02]  /*0930*/  IMAD.MOV R8, RZ, RZ, -R3 ;  /* 0x000000ffff087224 */ /* 0x001fe400078e0a03 */
[----:B------:R-:W-:Y:S01]  /*0940*/  VIADD R17, R20, 0x80 ;  /* 0x0000008014117836 */ /* 0x000fe20000000000 */
[----:B------:R-:W-:Y:S01]  /*0950*/  STL [R1+0x2d0], R20 ;  /* 0x0002d01401007387 */ /* 0x000fe20000100800 */
[----:B------:R-:W-:Y:S01]  /*0960*/  IMAD R9, R8, R7, RZ ;  /* 0x0000000708097224 */ /* 0x000fe200078e02ff */
[----:B------:R-:W-:Y:S01]  /*0970*/  IABS R8, R20 ;  /* 0x0000001400087213 */ /* 0x000fe20000000000 */
[----:B------:R-:W-:Y:S01]  /*0980*/  IMAD.MOV.U32 R2, RZ, RZ, RZ ;  /* 0x000000ffff027224 */ /* 0x000fe200078e00ff */
[----:B------:R-:W-:Y:S01]  /*0990*/  IABS R11, R17 ;  /* 0x00000011000b7213 */ /* 0x000fe20000000000 */
[----:B-1----:R-:W-:Y:S01]  /*09a0*/  IMAD.MOV R4, RZ, RZ, -R5 ;  /* 0x000000ffff047224 */ /* 0x002fe200078e0a05 */
[----:B------:R-:W-:Y:S01]  /*09b0*/  ISETP.GE.AND P3, PT, R17, RZ, PT ;  /* 0x000000ff1100720c */ /* 0x000fe20003f66270 */
[----:B------:R-:W-:Y:S01]  /*09c0*/  IMAD.HI.U32 R2, R3, R9, R2 ;  /* 0x0000000903027227 */ /* 0x000fe200078e0002 */
[----:B------:R-:W-:Y:S01]  /*09d0*/  SHF.R.U32.HI R9, RZ, 0x5, R0 ;  /* 0x00000005ff097819 */ /* 0x000fe20000011600 */
[----:B------:R0:W-:Y:S02]  /*09e0*/  STL [R1+0x2d4], R17 ;  /* 0x0002d41101007387 */ /* 0x0001e40000100800 */
[----:B------:R-:W-:Y:S01]  /*09f0*/  IMAD.MOV.U32 R3, RZ, RZ, R8 ;  /* 0x000000ffff037224 */ /* 0x000fe200078e0008 */
[----:B------:R-:W-:Y:S01]  /*0a00*/  R2UR UR7, R9 ;  /* 0x00000000090772ca */ /* 0x000fe200000e0000 */
[----:B------:R-:W-:-:S02]  /*0a10*/  IMAD.MOV.U32 R8, RZ, RZ, R11 ;  /* 0x000000ffff087224 */ /* 0x000fc400078e000b */
[----:B------:R-:W-:-:S04]  /*0a20*/  IMAD.HI.U32 R0, R2, R3, RZ ;  /* 0x0000000302007227 */ /* 0x000fc800078e00ff */
[----:B------:R-:W-:-:S04]  /*0a30*/  IMAD.HI.U32 R2, R2, R8, RZ ;  /* 0x0000000802027227 */ /* 0x000fc800078e00ff */
[----:B------:R-:W-:Y:S02]  /*0a40*/  IMAD.MOV R6, RZ, RZ, -R0 ;  /* 0x000000ffff067224 */ /* 0x000fe400078e0a00 */
[----:B------:R-:W-:Y:S01]  /*0a50*/  IMAD.MOV R9, RZ, RZ, -R2 ;  /* 0x000000ffff097224 */ /* 0x000fe200078e0a02 */
[----:B------:R-:W-:Y:S01]  /*0a60*/  USHF.L.U32 UR4, UR7, 0x15, URZ ;  /* 0x0000001507047899 */ /* 0x000fe200080006ff */
[C---:B------:R-:W-:Y:S02]  /*0a70*/  IMAD R2, R7.reuse, R6, R3 ;  /* 0x0000000607027224 */ /* 0x040fe400078e0203 */
[C---:B------:R-:W-:Y:S01]  /*0a80*/  IMAD R3, R7.reuse, R9, R8 ;  /* 0x0000000907037224 */ /* 0x040fe200078e0208 */
[----:B------:R-:W-:Y:S01]  /*0a90*/  ULOP3.LUT UR4, UR4, 0x600000, URZ, 0xc0, !UPT ;  /* 0x0060000004047892 */ /* 0x000fe2000f8ec0ff */
[----:B------:R-:W-:Y:S01]  /*0aa0*/  IMAD.MOV.U32 R11, RZ, RZ, R4 ;  /* 0x000000ffff0b7224 */ /* 0x000fe200078e0004 */
[----:B------:R-:W-:Y:S01]  /*0ab0*/  ISETP.GT.U32.AND P0, PT, R7, R2, PT ;  /* 0x000000020700720c */ /* 0x000fe20003f04070 */
[----:B------:R-:W-:Y:S01]  /*0ac0*/  IMAD.SHL.U32 R0, R15, 0x80, RZ ;  /* 0x000000800f007824 */ /* 0x000fe200078e00ff */
[----:B------:R-:W-:Y:S01]  /*0ad0*/  ISETP.GT.U32.AND P1, PT, R7, R3, PT ;  /* 0x000000030700720c */ /* 0x000fe20003f24070 */
[----:B------:R-:W-:Y:S01]  /*0ae0*/  IMAD R11, R11, R10, RZ ;  /* 0x0000000a0b0b7224 */ /* 0x000fe200078e02ff */
[----:B------:R-:W-:Y:S01]  /*0af0*/  UIADD3 UR10, UPT, UPT, UR8, UR4, URZ ;  /* 0x00000004080a7290 */ /* 0x000fe2000fffe0ff */
[----:B------:R-:W-:-:S02]  /*0b00*/  IMAD.MOV.U32 R4, RZ, RZ, RZ ;  /* 0x000000ffff047224 */ /* 0x000fc400078e00ff */
[----:B------:R-:W-:Y:S01]  /*0b10*/  VIADD R8, R0, 0x1 ;  /* 0x0000000100087836 */ /* 0x000fe20000000000 */
[----:B------:R-:W-:Y:S01]  /*0b20*/  UMOV UR4, 0x1 ;  /* 0x0000000100047882 */ /* 0x000fe20000000000 */
[----:B------:R-:W-:-:S03]  /*0b30*/  IMAD.HI.U32 R11, R5, R11, R4 ;  /* 0x0000000b050b7227 */ /* 0x000fc600078e0004 */
[----:B------:R-:W-:Y:S01]  /*0b40*/  IABS R15, R8 ;  /* 0x00000008000f7213 */ /* 0x000fe20000000000 */
[----:B------:R-:W-:Y:S01]  /*0b50*/  VIADD R21, R0, 0x3 ;  /* 0x0000000300157836 */ /* 0x000fe20000000000 */
[----:B------:R-:W-:Y:S01]  /*0b60*/  ISETP.GE.AND P5, PT, R8, RZ, PT ;  /* 0x000000ff0800720c */ /* 0x000fe20003fa6270 */
[--C-:B------:R-:W-:Y:S01]  /*0b70*/  @!P1 IMAD.IADD R3, R3, 0x1, -R7.reuse ;  /* 0x0000000103039824 */ /* 0x100fe200078e0a07 */
[----:B------:R-:W-:Y:S01]  /*0b80*/  ISETP.GE.AND P1, PT, R20, RZ, PT ;  /* 0x000000ff1400720c */ /* 0x000fe20003f26270 */
[----:B------:R-:W-:Y:S01]  /*0b90*/  @!P0 IMAD.IADD R2, R2, 0x1, -R7 ;  /* 0x0000000102028824 */ /* 0x000fe200078e0a07 */
[----:B------:R-:W-:Y:S01]  /*0ba0*/  IABS R19, R21 ;  /* 0x0000001500137213 */ /* 0x000fe20000000000 */
[----:B------:R-:W-:Y:S01]  /*0bb0*/  IMAD.HI.U32 R4, R11, R15, RZ ;  /* 0x0000000f0b047227 */ /* 0x000fe200078e00ff */
[C---:B------:R-:W-:Y:S02]  /*0bc0*/  ISETP.GT.U32.AND P2, PT, R7.reuse, R3, PT ;  /* 0x000000030700720c */ /* 0x040fe40003f44070 */
[----:B------:R-:W-:Y:S01]  /*0bd0*/  ISETP.GT.U32.AND P0, PT, R7, R2, PT ;  /* 0x000000020700720c */ /* 0x000fe20003f04070 */
[----:B------:R-:W-:-:S02]  /*0be0*/  VIADD R23, R0, 0x4 ;  /* 0x0000000400177836 */ /* 0x000fc40000000000 */
[----:B------:R-:W-:Y:S02]  /*0bf0*/  VIADD R22, R0, 0x2 ;  /* 0x0000000200167836 */ /* 0x000fe40000000000 */
[----:B------:R-:W-:Y:S01]  /*0c00*/  IMAD.MOV R6, RZ, RZ, -R4 ;  /* 0x000000ffff067224 */ /* 0x000fe200078e0a04 */
[----:B------:R-:W-:Y:S01]  /*0c10*/  IABS R18, R23 ;  /* 0x0000001700127213 */ /* 0x000fe20000000000 */
[----:B------:R-:W-:Y:S01]  /*0c20*/  IMAD.HI.U32 R4, R11, R19, RZ ;  /* 0x000000130b047227 */ /* 0x000fe200078e00ff */
[----:B------:R-:W-:-:S03]  /*0c30*/  IABS R14, R22 ;  /* 0x00000016000e7213 */ /* 0x000fc60000000000 */
[----:B------:R-:W-:Y:S02]  /*0c40*/  IMAD.MOV R4, RZ, RZ, -R4 ;  /* 0x000000ffff047224 */ /* 0x000fe400078e0a04 */
[----:B------:R-:W-:Y:S01]  /*0c50*/  @!P2 IMAD.IADD R3, R3, 0x1, -R7 ;  /* 0x000000010303a824 */ /* 0x000fe200078e0a07 */
[----:B------:R-:W-:Y:S01]  /*0c60*/  ISETP.NE.U32.AND P2, PT, R16, RZ, PT ;  /* 0x000000ff1000720c */ /* 0x000fe20003f45070 */
[----:B------:R-:W-:Y:S02]  /*0c70*/  IMAD R15, R10, R6, R15 ;  /* 0x000000060a0f7224 */ /* 0x000fe400078e020f */
[----:B------:R-:W-:-:S04]  /*0c80*/  IMAD.HI.U32 R6, R11, R18, RZ ;  /* 0x000000120b067227 */ /* 0x000fc800078e00ff */
[----:B------:R-:W-:Y:S02]  /*0c90*/  IMAD R19, R10, R4, R19 ;  /* 0x000000040a137224 */ /* 0x000fe400078e0213 */
[----:B------:R-:W-:-:S04]  /*0ca0*/  IMAD.HI.U32 R5, R11, R14, RZ ;  /* 0x0000000e0b057227 */ /* 0x000fc800078e00ff */
[----:B------:R-:W-:Y:S01]  /*0cb0*/  @!P0 IMAD.IADD R2, R2, 0x1, -R7 ;  /* 0x0000000102028824 */ /* 0x000fe200078e0a07 */
[----:B------:R-:W-:Y:S01]  /*0cc0*/  ISETP.NE.AND P0, PT, R12, RZ, PT ;  /* 0x000000ff0c00720c */ /* 0x000fe20003f05270 */
[----:B------:R-:W-:Y:S01]  /*0cd0*/  IMAD.MOV.U32 R4, RZ, RZ, R3 ;  /* 0x000000ffff047224 */ /* 0x000fe200078e0003 */
[----:B------:R-:W-:Y:S01]  /*0ce0*/  LOP3.LUT R3, RZ, R12, RZ, 0x33, !PT ;  /* 0x0000000cff037212 */ /* 0x000fe200078e33ff */
[----:B------:R-:W-:Y:S02]  /*0cf0*/  IMAD.MOV R9, RZ, RZ, -R6 ;  /* 0x000000ffff097224 */ /* 0x000fe400078e0a06 */
[----:B------:R-:W-:Y:S01]  /*0d00*/  IMAD.MOV R5, RZ, RZ, -R5 ;  /* 0x000000ffff057224 */ /* 0x000fe200078e0a05 */
[----:B------:R-:W1:Y:S01]  /*0d10*/  LDC.64 R6, c[0x0][0x3a8] ;  /* 0x0000ea00ff067b82 */ /* 0x000e620000000a00 */
[----:B------:R-:W-:Y:S02]  /*0d20*/  @!P1 IMAD.MOV R2, RZ, RZ, -R2 ;  /* 0x000000ffff029224 */ /* 0x000fe400078e0a02 */
[----:B------:R-:W-:-:S02]  /*0d30*/  @!P3 IMAD.MOV R4, RZ, RZ, -R4 ;  /* 0x000000ffff04b224 */ /* 0x000fc400078e0a04 */
[----:B------:R-:W-:Y:S01]  /*0d40*/  IMAD R14, R10, R5, R14 ;  /* 0x000000050a0e7224 */ /* 0x000fe200078e020e */
[C---:B------:R-:W-:Y:S01]  /*0d50*/  SEL R2, R3.reuse, R2, !P0 ;  /* 0x0000000203027207 */ /* 0x040fe20004000000 */
[C---:B-----5:R-:W-:Y:S01]  /*0d60*/  VIADD R8, R28.reuse, 0xffffff9c ;  /* 0xffffff9c1c087836 */ /* 0x060fe20000000000 */
[----:B------:R-:W-:Y:S01]  /*0d70*/  SEL R5, R3, R4, !P0 ;  /* 0x0000000403057207 */ /* 0x000fe20004000000 */
[C---:B------:R-:W-:Y:S02]  /*0d80*/  VIADD R3, R28.reuse, 0xffffff9d ;  /* 0xffffff9d1c037836 */ /* 0x040fe40000000000 */
[----:B------:R-:W-:Y:S01]  /*0d90*/  VIADD R4, R28, 0xffffff9e ;  /* 0xffffff9e1c047836 */ /* 0x000fe20000000000 */
[----:B------:R-:W-:Y:S01]  /*0da0*/  ISETP.GE.U32.AND P4, PT, R8, 0x7fffff1d, PT ;  /* 0x7fffff1d0800780c */ /* 0x000fe20003f86070 */
[----:B------:R-:W-:Y:S01]  /*0db0*/  IMAD R18, R10, R9, R18 ;  /* 0x000000090a127224 */ /* 0x000fe200078e0212 */
[----:B------:R-:W-:Y:S01]  /*0dc0*/  ISETP.GE.U32.AND P3, PT, R3, 0x7fffff1e, PT ;  /* 0x7fffff1e0300780c */ /* 0x000fe20003f66070 */
[----:B------:R-:W-:Y:S01]  /*0dd0*/  VIADD R3, R28, 0xffffff9f ;  /* 0xffffff9f1c037836 */ /* 0x000fe20000000000 */
[----:B------:R-:W-:-:S04]  /*0de0*/  ISETP.GE.U32.AND P1, PT, R4, 0x7fffff1f, PT ;  /* 0x7fffff1f0400780c */ /* 0x000fc80003f26070 */
[----:B------:R-:W-:Y:S02]  /*0df0*/  ISETP.GE.U32.AND P0, PT, R3, 0x7fffff20, PT ;  /* 0x7fffff200300780c */ /* 0x000fe40003f06070 */
[----:B------:R-:W-:Y:S01]  /*0e00*/  PRMT R3, RZ, 0x7610, R3 ;  /* 0x00007610ff037816 */ /* 0x000fe20000000003 */
[C---:B-1----:R-:W-:Y:S02]  /*0e10*/  IMAD R9, R6.reuse, 0x63, RZ ;  /* 0x0000006306097824 */ /* 0x042fe400078e02ff */
[----:B0-----:R-:W-:Y:S02]  /*0e20*/  IMAD R17, R6, 0x62, RZ ;  /* 0x0000006206117824 */ /* 0x001fe400078e02ff */
[----:B------:R3:W-:Y:S02]  /*0e30*/  STL.S16 [R1+0x790], R3 ;  /* 0x0007900301007387 */ /* 0x0007e40000100600 */
[----:B---3--:R-:W-:Y:S01]  /*0e40*/  IMAD R3, R2, UR16, RZ ;  /* 0x0000001002037c24 */ /* 0x008fe2000f8e02ff */
[----:B------:R-:W-:Y:S06]  /*0e50*/  BRA.U UP0, `(.L_x_5) ;  /* 0x0000000100187547 */ /* 0x000fec000b800000 */
[----:B------:R-:W-:Y:S01]  /*0e60*/  ELECT P6, URZ, PT ;  /* 0x0000000000ff782f */ /* 0x000fe200038c0000 */
[----:B------:R-:W-:Y:S01]  /*0e70*/  IMAD.MOV.U32 R2, RZ, RZ, 0x1 ;  /* 0x00000001ff027424 */ /* 0x000fe200078e00ff */
[----:B------:R-:W-:Y:S01]  /*0e80*/  UMOV UR6, 0x40 ;  /* 0x0000004000067882 */ /* 0x000fe20000000000 */
[----:B------:R-:W-:Y:S01]  /*0e90*/  UVIRTCOUNT.DEALLOC.SMPOOL 0x80 ;  /* 0x000000800000784c */ /* 0x000fe20000000000 */
[----:B------:R-:W-:-:S09]  /*0ea0*/  ULEA UR6, UR5, UR6, 0x18 ;  /* 0x0000000605067291 */ /* 0x000fd2000f8ec0ff */
[----:B------:R0:W-:Y:S03]  /*0eb0*/  @P6 STS.U8 [UR6], R2 ;  /* 0x00000002ff006988 */ /* 0x0001e60008000006 */
.L_x_5:
[----:B------:R-:W2:Y:S01]  /*0ec0*/  LDL R20, [R1+0x790] ;  /* 0x0007900001147983 */ /* 0x000ea20000100800 */
[----:B------:R-:W-:Y:S01]  /*0ed0*/  IMAD R5, R5, UR16, RZ ;  /* 0x0000001005057c24 */ /* 0x000fe2000f8e02ff */
[C---:B0-----:R-:W-:Y:S01]  /*0ee0*/  IADD3 R2, P6, PT, R3.reuse, UR12, RZ ;  /* 0x0000000c03027c10 */ /* 0x041fe2000ffde0ff */
[----:B------:R-:W-:Y:S01]  /*0ef0*/  VOTEU.ALL UP1, P2 ;  /* 0x0000000000ff7886 */ /* 0x000fe20001020000 */
[----:B------:R0:W-:Y:S01]  /*0f00*/  STL [R1+0x1638], R6 ;  /* 0x0016380601007387 */ /* 0x0001e20000100800 */
[----:B------:R-:W-:Y:S01]  /*0f10*/  SHF.R.S32.HI R12, RZ, 0x1f, R9 ;  /* 0x0000001fff0c7819 */ /* 0x000fe20000011409 */
[----:B------:R-:W-:Y:S01]  /*0f20*/  VOTEU.ALL UP2, P2 ;  /* 0x0000000000ff7886 */ /* 0x000fe20001040000 */
[----:B------:R-:W-:Y:S01]  /*0f30*/  LEA.HI.X.SX32 R3, R3, UR13, 0x1, P6 ;  /* 0x0000000d03037c11 */ /* 0x000fe2000b0f0eff */
[----:B------:R-:W-:Y:S01]  /*0f40*/  STL [R1+0x158c], R93 ;  /* 0x00158c5d01007387 */ /* 0x000fe20000100800 */
[----:B------:R-:W-:Y:S01]  /*0f50*/  IADD3 R4, P6, PT, R5, UR12, RZ ;  /* 0x0000000c05047c10 */ /* 0x000fe2000ffde0ff */
[----:B------:R-:W1:Y:S01]  /*0f60*/  LDCU UR48, c[0x0][0x3b0] ;  /* 0x00007600ff3077ac */ /* 0x000e620008000800 */
[----:B------:R-:W-:-:S04]  /*0f70*/  @!UP1 UIADD3 UR16, UPT, UPT, -UR4, 0x100000, URZ ;  /* 0x0010000004109890 */ /* 0x000fc8000fffe1ff */
[----:B------:R-:W-:Y:S02]  /*0f80*/  @!UP1 USHF.L.U32 UR17, UR16, 0xb, URZ ;  /* 0x0000000b10119899 */ /* 0x000fe400080006ff */
[----:B------:R-:W-:Y:S01]  /*0f90*/  @!UP1 USHF.L.U32 UR16, UR16, 0x1, URZ ;  /* 0x0000000110109899 */ /* 0x000fe200080006ff */
[----:B------:R-:W-:Y:S01]  /*0fa0*/  STL [R1+0x1590], R93 ;  /* 0x0015905d01007387 */ /* 0x000fe20000100800 */
[----:B------:R-:W-:Y:S01]  /*0fb0*/  LEA.HI.X.SX32 R5, R5, UR13, 0x1, P6 ;  /* 0x0000000d05057c11 */ /* 0x000fe2000b0f0eff */
[----:B------:R-:W3:Y:S01]  /*0fc0*/  LDCU UR47, c[0x0][0x3b0] ;  /* 0x00007600ff2f77ac */ /* 0x000ee20008000800 */
[----:B------:R-:W-:Y:S01]  /*0fd0*/  IADD3 R8, P6, PT, R9, R2, RZ ;  /* 0x0000000209087210 */ /* 0x000fe20007fde0ff */
[----:B------:R-:W-:Y:S01]  /*0fe0*/  STL [R1+0x1598], R93 ;  /* 0x0015985d01007387 */ /* 0x000fe20000100800 */
[----:B------:R-:W-:Y:S03]  /*0ff0*/  STTM.x64 tmem[UR10], RZ ;  /* 0x000000ff000079ed */ /* 0x000fe6000834000a */
[----:B------:R-:W-:Y:S01]  /*1000*/  STL [R1+0x15a0], R93 ;  /* 0x0015a05d01007387 */ /* 0x000fe20000100800 */
[----:B------:R-:W-:Y:S01]  /*1010*/  IMAD.X R16, R12, 0x1, R3, P6 ;  /* 0x000000010c107824 */ /* 0x000fe200030e0603 */
[----:B0-----:R-:W-:Y:S01]  /*1020*/  PRMT R6, RZ, 0x7610, R6 ;  /* 0x00007610ff067816 */ /* 0x001fe20000000006 */
[----:B------:R-:W0:Y:S01]  /*1030*/  LDCU UR46, c[0x0][0x3b0] ;  /* 0x00007600ff2e77ac */ /* 0x000e220008000800 */
[----:B------:R-:W-:Y:S01]  /*1040*/  STL [R1+0x15a8], R93 ;  /* 0x0015a85d01007387 */ /* 0x000fe20000100800 */
[----:B------:R-:W-:-:S04]  /*1050*/  @!UP1 UIADD3 UR4, UPT, UPT, -UR4, 0x100000, URZ ;  /* 0x0010000004049890 */ /* 0x000fc8000fffe1ff */
[----:B------:R-:W-:Y:S02]  /*1060*/  @!UP1 USHF.L.U32 UR5, UR4, 0xb, URZ ;  /* 0x0000000b04059899 */ /* 0x000fe400080006ff */
[----:B------:R-:W-:Y:S01]  /*1070*/  @!UP1 USHF.L.U32 UR4, UR4, 0x1, URZ ;  /* 0x0000000104049899 */ /* 0x000fe200080006ff */
[----:B------:R-:W4:Y:S01]  /*1080*/  LDCU UR45, c[0x0][0x3b0] ;  /* 0x00007600ff2d77ac */ /* 0x000f220008000800 */
[----:B------:R-:W-:Y:S01]  /*1090*/  STL [R1+0x15b0], R93 ;  /* 0x0015b05d01007387 */ /* 0x000fe20000100800 */
[----:B------:R-:W0:Y:S03]  /*10a0*/  LDCU UR44, c[0x0][0x3b0] ;  /* 0x00007600ff2c77ac */ /* 0x000e260008000800 */
        /* <DEDUP_REMOVED lines=110> */
[----:B------:R-:W-:Y:S04]  /*1790*/  STL [R1+0x1540], R74 ;  /* 0x0015404a01007387 */ /* 0x000fe80000100800 */
        /* <DEDUP_REMOVED lines=62> */
[----:B------:R0:W-:Y:S01]  /*1b80*/  STL [R1+0xeb4], R16 ;  /* 0x000eb41001007387 */ /* 0x0001e20000100800 */
[----:B------:R-:W-:Y:S01]  /*1b90*/  STTM.x64 tmem[UR10+0x40], RZ ;  /* 0x000040ff000079ed */ /* 0x000fe2000834000a */
[----:B------:R-:W-:Y:S01]  /*1ba0*/  STTM.x64 tmem[UR10+0x80], RZ ;  /* 0x000080ff000079ed */ /* 0x000fe2000834000a */
[----:B------:R-:W-:Y:S01]  /*1bb0*/  STTM.x64 tmem[UR10+0xc0], RZ ;  /* 0x0000c0ff000079ed */ /* 0x000fe2000834000a */
[----:B------:R-:W0:Y:S02]  /*1bc0*/  FENCE.VIEW.ASYNC.T ;  /* 0x00000000000073c6 */ /* 0x000e240000000200 */
[----:B0-----:R-:W-:Y:S01]  /*1bd0*/  BAR.SYNC.DEFER_BLOCKING 0x0 ;  /* 0x0000000000007b1d */ /* 0x001fe20000010000 */
[----:B------:R-:W-:-:S05]  /*1be0*/  IADD3 R16, P6, PT, R9, R4, RZ ;  /* 0x0000000409107210 */ /* 0x000fca0007fde0ff */
[----:B------:R-:W2:Y:S04]  /*1bf0*/  LDL R9, [R1+0xeb4] ;  /* 0x000eb40001097983 */ /* 0x000ea80000100800 */
[----:B------:R-:W0:Y:S02]  /*1c00*/  FENCE.VIEW.ASYNC.S ;  /* 0x00000000000073c6 */ /* 0x000e240000000000 */
[----:B0-----:R0:W0:Y:S02]  /*1c10*/  @!UP2 SYNCS.EXCH.64 URZ, [UR11], UR16 ;  /* 0x000000100bffa5b2 */ /* 0x0010240008000100 */
[----:B0-----:R-:W-:Y:S06]  /*1c20*/  BAR.SYNC.DEFER_BLOCKING 0x0 ;  /* 0x0000000000007b1d */ /* 0x001fec0000010000 */
[----:B------:R-:W-:Y:S01]  /*1c30*/  STL [R1+0xec0], R16 ;  /* 0x000ec01001007387 */ /* 0x000fe20000100800 */
[----:B------:R-:W-:-:S02]  /*1c40*/  PRMT R92, RZ, 0x7610, R92 ;  /* 0x00007610ff5c7816 */ /* 0x000fc4000000005c */
[----:B------:R-:W-:Y:S01]  /*1c50*/  PRMT R93, RZ, 0x7610, R93 ;  /* 0x00007610ff5d7816 */ /* 0x000fe2000000005d */
[----:B------:R-:W-:Y:S01]  /*1c60*/  VOTEU.ALL UP1, P2 ;  /* 0x0000000000ff7886 */ /* 0x000fe20001020000 */
[----:B------:R-:W-:Y:S01]  /*1c70*/  PRMT R91, RZ, 0x7610, R91 ;  /* 0x00007610ff5b7816 */ /* 0x000fe2000000005b */
[----:B------:R-:W0:Y:S01]  /*1c80*/  LDCU UR17, c[0x0][0x3b0] ;  /* 0x00007600ff1177ac */ /* 0x000e220008000800 */
[----:B------:R-:W-:Y:S02]  /*1c90*/  PRMT R90, RZ, 0x7610, R90 ;  /* 0x00007610ff5a7816 */ /* 0x000fe4000000005a */
[----:B------:R-:W-:Y:S01]  /*1ca0*/  PRMT R89, RZ, 0x7610, R89 ;  /* 0x00007610ff597816 */ /* 0x000fe20000000059 */
[----:B------:R-:W0:Y:S01]  /*1cb0*/  LDCU UR16, c[0x0][0x3b0] ;  /* 0x00007600ff1077ac */ /* 0x000e220008000800 */
[----:B------:R-:W-:Y:S02]  /*1cc0*/  PRMT R88, RZ, 0x7610, R88 ;  /* 0x00007610ff587816 */ /* 0x000fe40000000058 */
[----:B------:R-:W-:-:S02]  /*1cd0*/  PRMT R87, RZ, 0x7610, R87 ;  /* 0x00007610ff577816 */ /* 0x000fc40000000057 */
[----:B------:R-:W-:Y:S01]  /*1ce0*/  PRMT R86, RZ, 0x7610, R86 ;  /* 0x00007610ff567816 */ /* 0x000fe20000000056 */
[----:B------:R0:W1:Y:S01]  /*1cf0*/  @!UP1 SYNCS.EXCH.64 URZ, [UR9+0x18008], UR4 ;  /* 0x0180080409ff95b2 */ /* 0x0000620008000100 */
[----:B------:R-:W-:Y:S02]  /*1d00*/  PRMT R85, RZ, 0x7610, R85 ;  /* 0x00007610ff557816 */ /* 0x000fe40000000055 */
[----:B------:R-:W-:Y:S02]  /*1d10*/  PRMT R84, RZ, 0x7610, R84 ;  /* 0x00007610ff547816 */ /* 0x000fe40000000054 */
[----:B------:R-:W-:Y:S02]  /*1d20*/  PRMT R83, RZ, 0x7610, R83 ;  /* 0x00007610ff537816 */ /* 0x000fe40000000053 */
[----:B------:R-:W-:Y:S02]  /*1d30*/  PRMT R82, RZ, 0x7610, R82 ;  /* 0x00007610ff527816 */ /* 0x000fe40000000052 */
[----:B------:R-:W-:-:S02]  /*1d40*/  PRMT R81, RZ, 0x7610, R81 ;  /* 0x00007610ff517816 */ /* 0x000fc40000000051 */
[----:B------:R-:W-:Y:S01]  /*1d50*/  PRMT R80, RZ, 0x7610, R80 ;  /* 0x00007610ff507816 */ /* 0x000fe20000000050 */
[----:B0-----:R-:W0:Y:S01]  /*1d60*/  LDCU UR4, c[0x0][0x3b0] ;  /* 0x00007600ff0477ac */ /* 0x001e220008000800 */
[----:B------:R-:W-:Y:S02]  /*1d70*/  PRMT R79, RZ, 0x7610, R79 ;  /* 0x00007610ff4f7816 */ /* 0x000fe4000000004f */
[----:B------:R-:W-:Y:S01]  /*1d80*/  PRMT R78, RZ, 0x7610, R78 ;  /* 0x00007610ff4e7816 */ /* 0x000fe2000000004e */
[----:B------:R-:W0:Y:S01]  /*1d90*/  LDCU UR5, c[0x0][0x3b0] ;  /* 0x00007600ff0577ac */ /* 0x000e220008000800 */
[----:B--2---:R2:W3:Y:S02]  /*1da0*/  @!P4 LDG.E.U8 R20, desc[UR20][R8.64] ;  /* 0x000000140814c981 */ /* 0x0044e4000c1e1100 */
[----:B--2---:R-:W-:Y:S02]  /*1db0*/  IMAD.MOV.U32 R9, RZ, RZ, R16 ;  /* 0x000000ffff097224 */ /* 0x004fe400078e0010 */
[----:B------:R-:W-:-:S05]  /*1dc0*/  IMAD.X R8, R12, 0x1, R5, P6 ;  /* 0x000000010c087824 */ /* 0x000fca00030e0605 */
[-C--:B------:R-:W-:Y:S01]  /*1dd0*/  @!P4 LOP3.LUT R9, R9, R8.reuse, RZ, 0x3c, !PT ;  /* 0x000000080909c212 */ /* 0x080fe200078e3cff */
[----:B---3--:R-:W-:Y:S04]  /*1de0*/  @!P4 STL [R1+0x790], R20 ;  /* 0x000790140100c387 */ /* 0x008fe80000100800 */
[----:B------:R2:W-:Y:S02]  /*1df0*/  STL [R1+0xebc], R8 ;  /* 0x000ebc0801007387 */ /* 0x0005e40000100800 */
[----:B--2---:R-:W-:-:S04]  /*1e00*/  @!P4 LOP3.LUT R8, R9, R8, RZ, 0x3c, !PT ;  /* 0x000000080908c212 */ /* 0x004fc800078e3cff */
[----:B------:R-:W-:-:S05]  /*1e10*/  @!P4 LOP3.LUT R9, R9, R8, RZ, 0x3c, !PT ;  /* 0x000000080909c212 */ /* 0x000fca00078e3cff */
[----:B------:R2:W3:Y:S01]  /*1e20*/  @!P4 LDG.E.U8 R6, desc[UR20][R8.64] ;  /* 0x000000140806c981 */ /* 0x0004e2000c1e1100 */
[----:B------:R-:W-:Y:S02]  /*1e30*/  SHF.R.S32.HI R16, RZ, 0x1f, R17 ;  /* 0x0000001fff107819 */ /* 0x000fe40000011411 */
[----:B------:R-:W-:-:S05]  /*1e40*/  IADD3 R20, P6, PT, R17, R2, RZ ;  /* 0x0000000211147210 */ /* 0x000fca0007fde0ff */
[----:B--2---:R-:W-:Y:S02]  /*1e50*/  IMAD.MOV.U32 R9, RZ, RZ, R20 ;  /* 0x000000ffff097224 */ /* 0x004fe400078e0014 */
[----:B------:R-:W-:-:S05]  /*1e60*/  IMAD.X R8, R16, 0x1, R3, P6 ;  /* 0x0000000110087824 */ /* 0x000fca00030e0603 */
[-C--:B------:R-:W-:Y:S01]  /*1e70*/  @!P3 LOP3.LUT R9, R9, R8.reuse, RZ, 0x3c, !PT ;  /* 0x000000080909b212 */ /* 0x080fe200078e3cff */
[----:B---3--:R2:W-:Y:S04]  /*1e80*/  STL [R1+0x78c], R6 ;  /* 0x00078c0601007387 */ /* 0x0085e80000100800 */
[----:B--2---:R-:W2:Y:S04]  /*1e90*/  LDL.LU R6, [R1+0x1638] ;  /* 0x0016380001067983 */ /* 0x004ea80000300800 */
[----:B------:R-:W-:Y:S04]  /*1ea0*/  STL [R1+0xea8], R20 ;  /* 0x000ea81401007387 */ /* 0x000fe80000100800 */
[----:B------:R3:W-:Y:S02]  /*1eb0*/  STL [R1+0xea4], R8 ;  /* 0x000ea40801007387 */ /* 0x0007e40000100800 */
[----:B---3--:R-:W-:-:S04]  /*1ec0*/  @!P3 LOP3.LUT R8, R9, R8, RZ, 0x3c, !PT ;  /* 0x000000080908b212 */ /* 0x008fc800078e3cff */
[----:B------:R-:W-:-:S05]  /*1ed0*/  @!P3 LOP3.LUT R9, R9, R8, RZ, 0x3c, !PT ;  /* 0x000000080909b212 */ /* 0x000fca00078e3cff */
[----:B------:R3:W2:Y:S01]  /*1ee0*/  @!P3 LDG.E.U8 R92, desc[UR20][R8.64] ;  /* 0x00000014085cb981 */ /* 0x0006a2000c1e1100 */
[----:B------:R-:W-:-:S05]  /*1ef0*/  IADD3 R20, P6, PT, R17, R4, RZ ;  /* 0x0000000411147210 */ /* 0x000fca0007fde0ff */
[----:B---3--:R-:W-:Y:S02]  /*1f00*/  IMAD.MOV.U32 R9, RZ, RZ, R20 ;  /* 0x000000ffff097224 */ /* 0x008fe400078e0014 */
[----:B------:R-:W-:-:S05]  /*1f10*/  IMAD.X R8, R16, 0x1, R5, P6 ;  /* 0x0000000110087824 */ /* 0x000fca00030e0605 */
[-C--:B------:R-:W-:Y:S01]  /*1f20*/  @!P3 LOP3.LUT R9, R9, R8.reuse, RZ, 0x3c, !PT ;  /* 0x000000080909b212 */ /* 0x080fe200078e3cff */
[----:B--2---:R2:W-:Y:S04]  /*1f30*/  STL [R1+0x758], R92 ;  /* 0x0007585c01007387 */ /* 0x0045e80000100800 */
[----:B--2---:R-:W2:Y:S04]  /*1f40*/  LDL.LU R92, [R1+0x1634] ;  /* 0x00163400015c7983 */ /* 0x004ea80000300800 */
[----:B------:R-:W-:Y:S04]  /*1f50*/  STL [R1+0xeb0], R20 ;  /* 0x000eb01401007387 */ /* 0x000fe80000100800 */
[----:B------:R3:W-:Y:S02]  /*1f60*/  STL [R1+0xeac], R8 ;  /* 0x000eac0801007387 */ /* 0x0007e40000100800 */
[----:B---3--:R-:W-:-:S04]  /*1f70*/  @!P3 LOP3.LUT R8, R9, R8, RZ, 0x3c, !PT ;  /* 0x000000080908b212 */ /* 0x008fc800078e3cff */
[----:B------:R-:W-:-:S05]  /*1f80*/  @!P3 LOP3.LUT R9, R9, R8, RZ, 0x3c, !PT ;  /* 0x000000080909b212 */ /* 0x000fca00078e3cff */
[----:B------:R3:W4:Y:S01]  /*1f90*/  @!P3 LDG.E.U8 R93, desc[UR20][R8.64] ;  /* 0x00000014085db981 */ /* 0x000722000c1e1100 */
[----:B------:R-:W-:-:S05]  /*1fa0*/  IMAD R17, R6, 0x61, RZ ;  /* 0x0000006106117824 */ /* 0x000fca00078e02ff */
[----:B------:R-:W-:Y:S02]  /*1fb0*/  SHF.R.S32.HI R16, RZ, 0x1f, R17 ;  /* 0x0000001fff107819 */ /* 0x000fe40000011411 */
[----:B------:R-:W-:-:S05]  /*1fc0*/  IADD3 R20, P6, PT, R17, R2, RZ ;  /* 0x0000000211147210 */ /* 0x000fca0007fde0ff */
[----:B---3--:R-:W-:Y:S02]  /*1fd0*/  IMAD.MOV.U32 R9, RZ, RZ, R20 ;  /* 0x000000ffff097224 */ /* 0x008fe400078e0014 */
[----:B------:R-:W-:-:S05]  /*1fe0*/  IMAD.X R8, R16, 0x1, R3, P6 ;  /* 0x0000000110087824 */ /* 0x000fca00030e0603 */
[-C--:B------:R-:W-:Y:S02]  /*1ff0*/  @!P1 LOP3.LUT R9, R9, R8.reuse, RZ, 0x3c, !PT ;  /* 0x0000000809099212 */ /* 0x080fe400078e3cff */
[----:B--2---:R-:W-:Y:S01]  /*2000*/  PRMT R92, RZ, 0x7610, R92 ;  /* 0x00007610ff5c7816 */ /* 0x004fe2000000005c */
[----:B----4-:R2:W-:Y:S04]  /*2010*/  STL [R1+0x754], R93 ;  /* 0x0007545d01007387 */ /* 0x0105e80000100800 */
[----:B--2---:R-:W2:Y:S04]  /*2020*/  LDL.LU R93, [R1+0x1630] ;  /* 0x00163000015d7983 */ /* 0x004ea80000300800 */
[----:B------:R-:W-:Y:S04]  /*2030*/  STL [R1+0xe94], R20 ;  /* 0x000e941401007387 */ /* 0x000fe80000100800 */
[----:B------:R3:W-:Y:S02]  /*2040*/  STL [R1+0xe90], R8 ;  /* 0x000e900801007387 */ /* 0x0007e40000100800 */
[----:B---3--:R-:W-:-:S04]  /*2050*/  @!P1 LOP3.LUT R8, R9, R8, RZ, 0x3c, !PT ;  /* 0x0000000809089212 */ /* 0x008fc800078e3cff */
[----:B------:R-:W-:-:S05]  /*2060*/  @!P1 LOP3.LUT R9, R9, R8, RZ, 0x3c, !PT ;  /* 0x0000000809099212 */ /* 0x000fca00078e3cff */
[----:B------:R3:W4:Y:S01]  /*2070*/  @!P1 LDG.E.U8 R92, desc[UR20][R8.64] ;  /* 0x00000014085c9981 */ /* 0x000722000c1e1100 */
        /* <DEDUP_REMOVED lines=38> */
[----:B------:R-:W-:Y:S02]  /*22e0*/  VIADD R12, R28, 0xffffffa0 ;  /* 0xffffffa01c0c7836 */ /* 0x000fe40000000000 */
[----:B------:R-:W-:-:S03]  /*22f0*/  IMAD R17, R6, 0x5f, RZ ;  /* 0x0000005f06117824 */ /* 0x000fc600078e02ff */
[----:B------:R-:W-:Y:S02]  /*2300*/  ISETP.GE.U32.AND P4, PT, R12, 0x7fffff21, PT ;  /* 0x7fffff210c00780c */ /* 0x000fe40003f86070 */
        /* <DEDUP_REMOVED lines=193> */
[----:B------:R-:W-:-:S05]  /*2f20*/  VIADD R12, R28, 0xffffffa7 ;  /* 0xffffffa71c0c7836 */ /* 0x000fca0000000000 */
[----:B------:R-:W-:Y:S01]  /*2f30*/  ISETP.GE.U32.AND P0, PT, R12, 0x7fffff28, PT ;  /* 0x7fffff280c00780c */ /* 0x000fe20003f06070 */
[----:B------:R-:W-:Y:S02]  /*2f40*/  VIADD R12, R28, 0xffffffa8 ;  /* 0xffffffa81c0c7836 */ /* 0x000fe40000000000 */
[----:B------:R-:W-:-:S03]  /*2f50*/  IMAD R16, R6, 0x58, RZ ;  /* 0x0000005806107824 */ /* 0x000fc600078e02ff */
[----:B------:R-:W-:Y:S01]  /*2f60*/  ISETP.GE.U32.AND P4, PT, R12, 0x7fffff29, PT ;  /* 0x7fffff290c00780c */ /* 0x000fe20003f86070 */
[----:B------:R-:W-:Y:S01]  /*2f70*/  VIADD R12, R28, 0xffffffa9 ;  /* 0xffffffa91c0c7836 */ /* 0x000fe20000000000 */
[----:B------:R-:W-:-:S04]  /*2f80*/  IADD3 R20, P6, PT, R16, R2, RZ ;  /* 0x0000000210147210 */ /* 0x000fc80007fde0ff */
[----:B------:R-:W-:Y:S02]  /*2f90*/  ISETP.GE.U32.AND P3, PT, R12, 0x7fffff2a, PT ;  /* 0x7fffff2a0c00780c */ /* 0x000fe40003f66070 */
[----:B------:R-:W-:Y:S01]  /*2fa0*/  SHF.R.S32.HI R12, RZ, 0x1f, R16 ;  /* 0x0000001fff0c7819 */ /* 0x000fe20000011410 */
[----:B---3--:R-:W-:-:S04]  /*2fb0*/  IMAD.MOV.U32 R9, RZ, RZ, R20 ;  /* 0x000000ffff097224 */ /* 0x008fc800078e0014 */
        /* <DEDUP_REMOVED lines=297> */
[----:B------:R-:W3:Y:S01]  /*4250*/  @!P3 LDG.E.U8 R93, desc[UR20][R8.64] ;  /* 0x00000014085db981 */ /* 0x000ee2000c1e1100 */
[----:B------:R-:W-:Y:S02]  /*4260*/  VIADD R17, R28, 0xffffffb2 ;  /* 0xffffffb21c117836 */ /* 0x000fe40000000000 */
[----:B------:R-:W-:-:S03]  /*4270*/  IMAD R16, R6, 0x4d, RZ ;  /* 0x0000004d06107824 */ /* 0x000fc600078e02ff */
[----:B------:R-:W-:Y:S02]  /*4280*/  ISETP.GE.U32.AND P1, PT, R17, 0x7fffff33, PT ;  /* 0x7fffff331100780c */ /* 0x000fe40003f26070 */
[----:B------:R-:W-:Y:S02]  /*4290*/  SHF.R.S32.HI R12, RZ, 0x1f, R16 ;  /* 0x0000001fff0c7819 */ /* 0x000fe40000011410 */
[----:B------:R-:W-:Y:S01]  /*42a0*/  IADD3 R20, P6, PT, R16, R2, RZ ;  /* 0x0000000210147210 */ /* 0x000fe20007fde0ff */
[----:B---3--:R3:W-:Y:S04]  /*42b0*/  STL [R1+0xf2c], R93 ;  /* 0x000f2c5d01007387 */ /* 0x0087e80000100800 */
[----:B---3--:R-:W3:Y:S01]  /*42c0*/  LDL.LU R93, [R1+0x1590] ;  /* 0x00159000015d7983 */ /* 0x008ee20000300800 */
[----:B------:R-:W-:-:S02]  /*42d0*/  IMAD.MOV.U32 R9, RZ, RZ, R20 ;  /* 0x000000ffff097224 */ /* 0x000fc400078e0014 */
[----:B------:R-:W-:Y:S01]  /*42e0*/  IMAD.X R8, R12, 0x1, R3, P6 ;  /* 0x000000010c087824 */ /* 0x000fe200030e0603 */
[----:B------:R-:W-:Y:S04]  /*42f0*/  STL [R1+0xc10], R20 ;  /* 0x000c101401007387 */ /* 0x000fe80000100800 */
[-C--:B------:R-:W-:Y:S01]  /*4300*/  @!P1 LOP3.LUT R9, R9, R8.reuse, RZ, 0x3c, !PT ;  /* 0x0000000809099212 */ /* 0x080fe200078e3cff */
[----:B------:R4:W-:Y:S03]  /*4310*/  STL [R1+0xc0c], R8 ;  /* 0x000c0c0801007387 */ /* 0x0009e60000100800 */
[----:B----4-:R-:W-:-:S04]  /*4320*/  @!P1 LOP3.LUT R8, R9, R8, RZ, 0x3c, !PT ;  /* 0x0000000809089212 */ /* 0x010fc800078e3cff */
[----:B------:R-:W-:Y:S02]  /*4330*/  @!P1 LOP3.LUT R9, R9, R8, RZ, 0x3c, !PT ;  /* 0x0000000809099212 */ /* 0x000fe400078e3cff */
[----:B---3--:R-:W-:-:S06]  /*4340*/  PRMT R93, RZ, 0x7610, R93 ;  /* 0x00007610ff5d7816 */ /* 0x008fcc000000005d */
        /* <DEDUP_REMOVED lines=20> */
[-C--:B------:R-:W-:Y:S01]  /*4490*/  @!P0 LOP3.LUT R9, R9, R8.reuse, RZ, 0x3c, !PT ;  /* 0x0000000809098212 */ /* 0x080fe200078e3cff */
[----:B----4-:R3:W-:Y:S04]  /*44a0*/  STL [R1+0x5e4], R92 ;  /* 0x0005e45c01007387 */ /* 0x0107e80000100800 */
[----:B---3--:R-:W3:Y:S04]  /*44b0*/  LDL.LU R92, [R1+0x1588] ;  /* 0x00158800015c7983 */ /* 0x008ee80000300800 */
[----:B------:R-:W-:Y:S04]  /*44c0*/  STL [R1+0xc00], R20 ;  /* 0x000c001401007387 */ /* 0x000fe80000100800 */
[----:B------:R4:W-:Y:S02]  /*44d0*/  STL [R1+0xbfc], R8 ;  /* 0x000bfc0801007387 */ /* 0x0009e40000100800 */
[----:B----4-:R-:W-:-:S04]  /*44e0*/  @!P0 LOP3.LUT R8, R9, R8, RZ, 0x3c, !PT ;  /* 0x0000000809088212 */ /* 0x010fc800078e3cff */
[----:B------:R-:W-:-:S05]  /*44f0*/  @!P0 LOP3.LUT R9, R9, R8, RZ, 0x3c, !PT ;  /* 0x0000000809098212 */ /* 0x000fca00078e3cff */
[----:B------:R4:W2:Y:S01]  /*4500*/  @!P0 LDG.E.U8 R91, desc[UR20][R8.64] ;  /* 0x00000014085b8981 */ /* 0x0008a2000c1e1100 */
[----:B------:R-:W-:-:S05]  /*4510*/  IADD3 R20, P6, PT, R16, R4, RZ ;  /* 0x0000000410147210 */ /* 0x000fca0007fde0ff */
[----:B----4-:R-:W-:Y:S02]  /*4520*/  IMAD.MOV.U32 R9, RZ, RZ, R20 ;  /* 0x000000ffff097224 */ /* 0x010fe400078e0014 */
[----:B------:R-:W-:-:S05]  /*4530*/  IMAD.X R8, R12, 0x1, R5, P6 ;  /* 0x000000010c087824 */ /* 0x000fca00030e0605 */
[-C--:B------:R-:W-:Y:S01]  /*4540*/  @!P0 LOP3.LUT R9, R9, R8.reuse, RZ, 0x3c, !PT ;  /* 0x0000000809098212 */ /* 0x080fe200078e3cff */
[----:B--2---:R2:W-:Y:S04]  /*4550*/  STL [R1+0x5e0], R91 ;  /* 0x0005e05b01007387 */ /* 0x0045e80000100800 */
[----:B--2---:R-:W2:Y:S04]  /*4560*/  LDL.LU R91, [R1+0x1584] ;  /* 0x00158400015b7983 */ /* 0x004ea80000300800 */
[----:B------:R-:W-:Y:S04]  /*4570*/  STL [R1+0xc08], R20 ;  /* 0x000c081401007387 */ /* 0x000fe80000100800 */
[----:B------:R4:W-:Y:S02]  /*4580*/  STL [R1+0xc04], R8 ;  /* 0x000c040801007387 */ /* 0x0009e40000100800 */
[----:B----4-:R-:W-:-:S04]  /*4590*/  @!P0 LOP3.LUT R8, R9, R8, RZ, 0x3c, !PT ;  /* 0x0000000809088212 */ /* 0x010fc800078e3cff */
[----:B------:R-:W-:-:S05]  /*45a0*/  @!P0 LOP3.LUT R9, R9, R8, RZ, 0x3c, !PT ;  /* 0x0000000809098212 */ /* 0x000fca00078e3cff */
[----:B------:R4:W2:Y:S01]  /*45b0*/  @!P0 LDG.E.U8 R90, desc[UR20][R8.64] ;  /* 0x00000014085a8981 */ /* 0x0008a2000c1e1100 */
[----:B------:R-:W-:Y:S02]  /*45c0*/  VIADD R17, R28, 0xffffffb4 ;  /* 0xffffffb41c117836 */ /* 0x000fe40000000000 */
[----:B------:R-:W-:-:S03]  /*45d0*/  IMAD R16, R6, 0x4b, RZ ;  /* 0x0000004b06107824 */ /* 0x000fc600078e02ff */
[----:B------:R-:W-:Y:S02]  /*45e0*/  ISETP.GE.U32.AND P4, PT, R17, 0x7fffff35, PT ;  /* 0x7fffff351100780c */ /* 0x000fe40003f86070 */
[----:B------:R-:W-:Y:S02]  /*45f0*/  SHF.R.S32.HI R12, RZ, 0x1f, R16 ;  /* 0x0000001fff0c7819 */ /* 0x000fe40000011410 */
        /* <DEDUP_REMOVED lines=159> */
[-C--:B------:R-:W-:Y:S02]  /*4ff0*/  @!P1 LOP3.LUT R9, R9, R8.reuse, RZ, 0x3c, !PT ;  /* 0x0000000809099212 */ /* 0x080fe400078e3cff */
[----:B------:R-:W-:Y:S01]  /*5000*/  PRMT R77, RZ, 0x7610, R77 ;  /* 0x00007610ff4d7816 */ /* 0x000fe2000000004d */
        /* <DEDUP_REMOVED lines=132> */
[----:B------:R-:W-:-:S03]  /*5850*/  IMAD.SHL.U32 R16, R6, 0x40, RZ ;  /* 0x0000004006107824 */ /* 0x000fc600078e00ff */
        /* <DEDUP_REMOVED lines=14> */
[----:B------:R-:W-:Y:S01]  /*5940*/  VIADD R17, R28, 0xffffffc0 ;  /* 0xffffffc01c117836 */ /* 0x000fe20000000000 */
[----:B------:R-:W-:Y:S01]  /*5950*/  IADD3 R20, P6, PT, R16, R4, RZ ;  /* 0x0000000410147210 */ /* 0x000fe20007fde0ff */
[----:B------:R-:W-:-:S03]  /*5960*/  IMAD R16, R6, 0x3f, RZ ;  /* 0x0000003f06107824 */ /* 0x000fc600078e02ff */
[----:B------:R-:W-:Y:S01]  /*5970*/  ISETP.GE.U32.AND P4, PT, R17, 0x7fffff41, PT ;  /* 0x7fffff411100780c */ /* 0x000fe20003f86070 */
[----:B------:R-:W-:Y:S01]  /*5980*/  STL [R1+0xb48], R20 ;  /* 0x000b481401007387 */ /* 0x000fe20000100800 */
[----:B------:R-:W-:Y:S01]  /*5990*/  PRMT R13, RZ, 0x7610, R13 ;  /* 0x00007610ff0d7816 */ /* 0x000fe2000000000d */
[----:B----4-:R-:W-:Y:S02]  /*59a0*/  IMAD.X R9, R12, 0x1, R5, P6 ;  /* 0x000000010c097824 */ /* 0x010fe400030e0605 */
[----:B------:R-:W-:Y:S01]  /*59b0*/  @!P0 IMAD.MOV.U32 R8, RZ, RZ, R20 ;  /* 0x000000ffff088224 */ /* 0x000fe200078e0014 */
[----:B------:R-:W-:Y:S02]  /*59c0*/  SHF.R.S32.HI R12, RZ, 0x1f, R16 ;  /* 0x0000001fff0c7819 */ /* 0x000fe40000011410 */
[----:B------:R-:W-:Y:S02]  /*59d0*/  PRMT R66, RZ, 0x7610, R66 ;  /* 0x00007610ff427816 */ /* 0x000fe40000000042 */
[----:B------:R4:W3:Y:S04]  /*59e0*/  @!P0 LDG.E.U8 R13, desc[UR20][R8.64] ;  /* 0x00000014080d8981 */ /* 0x0008e8000c1e1100 */
[----:B--2---:R2:W-:Y:S04]  /*59f0*/  STL [R1+0x1ac], R67 ;  /* 0x0001ac4301007387 */ /* 0x0045e80000100800 */
[----:B------:R4:W-:Y:S01]  /*5a00*/  STL [R1+0xb44], R9 ;  /* 0x000b440901007387 */ /* 0x0009e20000100800 */
[----:B--2---:R-:W-:-:S05]  /*5a10*/  IADD3 R67, P6, PT, R16, R2, RZ ;  /* 0x0000000210437210 */ /* 0x004fca0007fde0ff */
[----:B----4-:R-:W-:Y:S02]  /*5a20*/  IMAD.X R9, R12, 0x1, R3, P6 ;  /* 0x000000010c097824 */ /* 0x010fe400030e0603 */
[----:B------:R-:W-:-:S05]  /*5a30*/  @!P4 IMAD.MOV.U32 R8, RZ, RZ, R67 ;  /* 0x000000ffff08c224 */ /* 0x000fca00078e0043 */
[----:B------:R2:W4:Y:S01]  /*5a40*/  @!P4 LDG.E.U8 R66, desc[UR20][R8.64] ;  /* 0x000000140842c981 */ /* 0x000522000c1e1100 */
[----:B------:R-:W-:-:S03]  /*5a50*/  IADD3 R20, P6, PT, R16, R4, RZ ;  /* 0x0000000410147210 */ /* 0x000fc60007fde0ff */
[----:B------:R0:W-:Y:S04]  /*5a60*/  STL [R1+0xb30], R67 ;  /* 0x000b304301007387 */ /* 0x0001e80000100800 */
[----:B---3--:R-:W-:Y:S01]  /*5a70*/  STL [R1+0x1294], R13 ;  /* 0x0012940d01007387 */ /* 0x008fe20000100800 */
[----:B--2---:R-:W-:-:S03]  /*5a80*/  IMAD.X R8, R12, 0x1, R5, P6 ;  /* 0x000000010c087824 */ /* 0x004fc600030e0605 */
[----:B------:R2:W-:Y:S04]  /*5a90*/  STL [R1+0xb2c], R9 ;  /* 0x000b2c0901007387 */ /* 0x0005e80000100800 */
[----:B0-----:R-:W3:Y:S01]  /*5aa0*/  LDL.LU R67, [R1+0x1524] ;  /* 0x0015240001437983 */ /* 0x001ee20000300800 */
[----:B--2---:R-:W-:-:S05]  /*5ab0*/  IMAD.MOV.U32 R9, RZ, RZ, R20 ;  /* 0x000000ffff097224 */ /* 0x004fca00078e0014 */
[-C--:B------:R-:W-:Y:S02]  /*5ac0*/  @!P4 LOP3.LUT R9, R9, R8.reuse, RZ, 0x3c, !PT ;  /* 0x000000080909c212 */ /* 0x080fe400078e3cff */
[----:B------:R-:W-:Y:S01]  /*5ad0*/  PRMT R65, RZ, 0x7610, R65 ;  /* 0x00007610ff417816 */ /* 0x000fe20000000041 */
[----:B----4-:R0:W-:Y:S04]  /*5ae0*/  STL [R1+0xf18], R66 ;  /* 0x000f184201007387 */ /* 0x0101e80000100800 */
[----:B0-----:R-:W2:Y:S04]  /*5af0*/  LDL.LU R66, [R1+0x1520] ;  /* 0x0015200001427983 */ /* 0x001ea80000300800 */
[----:B------:R-:W-:Y:S04]  /*5b00*/  STL [R1+0xb38], R20 ;  /* 0x000b381401007387 */ /* 0x000fe80000100800 */
[----:B------:R0:W-:Y:S02]  /*5b10*/  STL [R1+0xb34], R8 ;  /* 0x000b340801007387 */ /* 0x0001e40000100800 */
[----:B0-----:R-:W-:-:S04]  /*5b20*/  @!P4 LOP3.LUT R8, R9, R8, RZ, 0x3c, !PT ;  /* 0x000000080908c212 */ /* 0x001fc800078e3cff */
[----:B------:R-:W-:-:S05]  /*5b30*/  @!P4 LOP3.LUT R9, R9, R8, RZ, 0x3c, !PT ;  /* 0x000000080909c212 */ /* 0x000fca00078e3cff */
[----:B------:R0:W4:Y:S01]  /*5b40*/  @!P4 LDG.E.U8 R65, desc[UR20][R8.64] ;  /* 0x000000140841c981 */ /* 0x000122000c1e1100 */
[----:B------:R-:W-:Y:S02]  /*5b50*/  VIADD R17, R28, 0xffffffc1 ;  /* 0xffffffc11c117836 */ /* 0x000fe40000000000 */
[----:B------:R-:W-:-:S03]  /*5b60*/  IMAD R16, R6, 0x3e, RZ ;  /* 0x0000003e06107824 */ /* 0x000fc600078e02ff */
[----:B------:R-:W-:Y:S02]  /*5b70*/  ISETP.GE.U32.AND P3, PT, R17, 0x7fffff42, PT ;  /* 0x7fffff421100780c */ /* 0x000fe40003f66070 */
[----:B------:R-:W-:Y:S02]  /*5b80*/  SHF.R.S32.HI R12, RZ, 0x1f, R16 ;  /* 0x0000001fff0c7819 */ /* 0x000fe40000011410 */
[----:B------:R-:W-:-:S05]  /*5b90*/  IADD3 R20, P6, PT, R16, R2, RZ ;  /* 0x0000000210147210 */ /* 0x000fca0007fde0ff */
[----:B0-----:R-:W-:Y:S02]  /*5ba0*/  IMAD.MOV.U32 R9, RZ, RZ, R20 ;  /* 0x000000ffff097224 */ /* 0x001fe400078e0014 */
[----:B------:R-:W-:-:S05]  /*5bb0*/  IMAD.X R8, R12, 0x1, R3, P6 ;  /* 0x000000010c087824 */ /* 0x000fca00030e0603 */
[-C--:B------:R-:W-:Y:S02]  /*5bc0*/  @!P3 LOP3.LUT R9, R9, R8.reuse, RZ, 0x3c, !PT ;  /* 0x000000080909b212 */ /* 0x080fe400078e3cff */
[----:B------:R-:W-:Y:S01]  /*5bd0*/  PRMT R64, RZ, 0x7610, R64 ;  /* 0x00007610ff407816 */ /* 0x000fe20000000040 */
[----:B----4-:R0:W-:Y:S04]  /*5be0*/  STL [R1+0xf14], R65 ;  /* 0x000f144101007387 */ /* 0x0101e80000100800 */
[----:B0-----:R-:W4:Y:S04]  /*5bf0*/  LDL.LU R65, [R1+0x151c] ;  /* 0x00151c0001417983 */ /* 0x001f280000300800 */
[----:B------:R-:W-:Y:S04]  /*5c00*/  STL [R1+0xb20], R20 ;  /* 0x000b201401007387 */ /* 0x000fe80000100800 */
[----:B------:R0:W-:Y:S02]  /*5c10*/  STL [R1+0xb1c], R8 ;  /* 0x000b1c0801007387 */ /* 0x0001e40000100800 */
[----:B0-----:R-:W-:-:S04]  /*5c20*/  @!P3 LOP3.LUT R8, R9, R8, RZ, 0x3c, !PT ;  /* 0x000000080908b212 */ /* 0x001fc800078e3cff */
[----:B------:R-:W-:-:S05]  /*5c30*/  @!P3 LOP3.LUT R9, R9, R8, RZ, 0x3c, !PT ;  /* 0x000000080909b212 */ /* 0x000fca00078e3cff */
[----:B------:R0:W2:Y:S01]  /*5c40*/  @!P3 LDG.E.U8 R64, desc[UR20][R8.64] ;  /* 0x000000140840b981 */ /* 0x0000a2000c1e1100 */
[----:B------:R-:W-:-:S05]  /*5c50*/  IADD3 R20, P6, PT, R16, R4, RZ ;  /* 0x0000000410147210 */ /* 0x000fca0007fde0ff */
[----:B0-----:R-:W-:Y:S02]  /*5c60*/  IMAD.MOV.U32 R9, RZ, RZ, R20 ;  /* 0x000000ffff097224 */ /* 0x001fe400078e0014 */
[----:B------:R-:W-:-:S05]  /*5c70*/  IMAD.X R8, R12, 0x1, R5, P6 ;  /* 0x000000010c087824 */ /* 0x000fca00030e0605 */
[-C--:B------:R-:W-:Y:S02]  /*5c80*/  @!P3 LOP3.LUT R9, R9, R8.reuse, RZ, 0x3c, !PT ;  /* 0x000000080909b212 */ /* 0x080fe400078e3cff */
[----:B------:R-:W-:Y:S01]  /*5c90*/  PRMT R63, RZ, 0x7610, R63 ;  /* 0x00007610ff3f7816 */ /* 0x000fe2000000003f */
[----:B--2---:R0:W-:Y:S04]  /*5ca0*/  STL [R1+0xf10], R64 ;  /* 0x000f104001007387 */ /* 0x0041e80000100800 */
[----:B0-----:R-:W2:Y:S04]  /*5cb0*/  LDL.LU R64, [R1+0x1518] ;  /* 0x0015180001407983 */ /* 0x001ea80000300800 */
[----:B------:R-:W-:Y:S04]  /*5cc0*/  STL [R1+0xb28], R20 ;  /* 0x000b281401007387 */ /* 0x000fe80000100800 */
[----:B------:R0:W-:Y:S02]  /*5cd0*/  STL [R1+0xb24], R8 ;  /* 0x000b240801007387 */ /* 0x0001e40000100800 */
[----:B0-----:R-:W-:-:S04]  /*5ce0*/  @!P3 LOP3.LUT R8, R9, R8, RZ, 0x3c, !PT ;  /* 0x000000080908b212 */ /* 0x001fc800078e3cff */
[----:B------:R-:W-:-:S05]  /*5cf0*/  @!P3 LOP3.LUT R9, R9, R8, RZ, 0x3c, !PT ;  /* 0x000000080909b212 */ /* 0x000fca00078e3cff */
[----:B------:R0:W2:Y:S01]  /*5d00*/  @!P3 LDG.E.U8 R63, desc[UR20][R8.64] ;  /* 0x00000014083fb981 */ /* 0x0000a2000c1e1100 */
        /* <DEDUP_REMOVED lines=492> */
[----:B------:R-:W-:-:S05]  /*7bd0*/  VIADD R17, R28, 0xffffffd4 ;  /* 0xffffffd41c117836 */ /* 0x000fca0000000000 */
[----:B------:R-:W-:Y:S01]  /*7be0*/  ISETP.GE.U32.AND P4, PT, R17, 0x7fffff55, PT ;  /* 0x7fffff551100780c */ /* 0x000fe20003f86070 */
[----:B------:R-:W-:Y:S01]  /*7bf0*/  VIADD R17, R28, 0xffffffd5 ;  /* 0xffffffd51c117836 */ /* 0x000fe20000000000 */
[----:B------:R-:W-:-:S04]  /*7c00*/  IADD3 R16, P6, PT, R16, R4, RZ ;  /* 0x0000000410107210 */ /* 0x000fc80007fde0ff */
[----:B------:R-:W-:Y:S01]  /*7c10*/  ISETP.GE.U32.AND P3, PT, R17, 0x7fffff56, PT ;  /* 0x7fffff561100780c */ /* 0x000fe20003f66070 */
[----:B------:R-:W-:-:S05]  /*7c20*/  VIADD R17, R28, 0xffffffd6 ;  /* 0xffffffd61c117836 */ /* 0x000fca0000000000 */
[----:B------:R-:W-:Y:S01]  /*7c30*/  ISETP.GE.U32.AND P1, PT, R17, 0x7fffff57, PT ;  /* 0x7fffff571100780c */ /* 0x000fe20003f26070 */
[----:B------:R-:W-:Y:S01]  /*7c40*/  IMAD.X R17, R12, 0x1, R5, P6 ;  /* 0x000000010c117824 */ /* 0x000fe200030e0605 */
[----:B------:R-:W-:Y:S01]  /*7c50*/  PRMT R12, RZ, 0x7610, R12 ;  /* 0x00007610ff0c7816 */ /* 0x000fe2000000000c */
[----:B------:R-:W-:Y:S01]  /*7c60*/  IMAD R20, R6, 0x2b, RZ ;  /* 0x0000002b06147824 */ /* 0x000fe200078e02ff */
[----:B------:R-:W-:Y:S04]  /*7c70*/  STL [R1+0xa08], R16 ;  /* 0x000a081001007387 */ /* 0x000fe80000100800 */
[----:B------:R1:W3:Y:S01]  /*7c80*/  @!P0 LDG.E.U8 R12, desc[UR20][R16.64] ;  /* 0x00000014100c8981 */ /* 0x0002e2000c1e1100 */
[----:B0-----:R-:W-:Y:S02]  /*7c90*/  SHF.R.S32.HI R8, RZ, 0x1f, R20 ;  /* 0x0000001fff087819 */ /* 0x001fe40000011414 */
[----:B------:R-:W-:Y:S01]  /*7ca0*/  PRMT R93, RZ, 0x7610, R93 ;  /* 0x00007610ff5d7816 */ /* 0x000fe2000000005d */
[----:B--2---:R0:W-:Y:S04]  /*7cb0*/  STL [R1+0x2c0], R32 ;  /* 0x0002c02001007387 */ /* 0x0041e80000100800 */
[----:B------:R1:W-:Y:S01]  /*7cc0*/  STL [R1+0xa04], R17 ;  /* 0x000a041101007387 */ /* 0x0003e20000100800 */
[----:B0-----:R-:W-:-:S05]  /*7cd0*/  IADD3 R32, P6, PT, R20, R2, RZ ;  /* 0x0000000214207210 */ /* 0x001fca0007fde0ff */
[----:B-1----:R-:W-:Y:S02]  /*7ce0*/  IMAD.X R17, R8, 0x1, R3, P6 ;  /* 0x0000000108117824 */ /* 0x002fe400030e0603 */
[----:B------:R-:W-:-:S05]  /*7cf0*/  @!P4 IMAD.MOV.U32 R16, RZ, RZ, R32 ;  /* 0x000000ffff10c224 */ /* 0x000fca00078e0020 */
[----:B------:R0:W2:Y:S04]  /*7d00*/  @!P4 LDG.E.U8 R93, desc[UR20][R16.64] ;  /* 0x00000014105dc981 */ /* 0x0000a8000c1e1100 */
[----:B------:R1:W-:Y:S04]  /*7d10*/  STL [R1+0x9f0], R32 ;  /* 0x0009f02001007387 */ /* 0x0003e80000100800 */
[----:B---3--:R3:W-:Y:S04]  /*7d20*/  STL [R1+0x2bc], R12 ;  /* 0x0002bc0c01007387 */ /* 0x0087e80000100800 */
[----:B------:R0:W-:Y:S04]  /*7d30*/  STL [R1+0x9ec], R17 ;  /* 0x0009ec1101007387 */ /* 0x0001e80000100800 */
[----:B-1----:R-:W4:Y:S01]  /*7d40*/  LDL.LU R32, [R1+0x1488] ;  /* 0x0014880001207983 */ /* 0x002f220000300800 */
[----:B---3--:R-:W-:-:S05]  /*7d50*/  IADD3 R12, P6, PT, R20, R4, RZ ;  /* 0x00000004140c7210 */ /* 0x008fca0007fde0ff */
[----:B0-----:R-:W-:Y:S02]  /*7d60*/  IMAD.MOV.U32 R17, RZ, RZ, R12 ;  /* 0x000000ffff117224 */ /* 0x001fe400078e000c */
[----:B------:R-:W-:Y:S01]  /*7d70*/  IMAD.X R16, R8, 0x1, R5, P6 ;  /* 0x0000000108107824 */ /* 0x000fe200030e0605 */
[----:B------:R-:W-:Y:S04]  /*7d80*/  STL [R1+0x9f8], R12 ;  /* 0x0009f80c01007387 */ /* 0x000fe80000100800 */
[-C--:B------:R-:W-:Y:S02]  /*7d90*/  @!P4 LOP3.LUT R17, R17, R16.reuse, RZ, 0x3c, !PT ;  /* 0x000000101111c212 */ /* 0x080fe400078e3cff */
[----:B------:R-:W-:Y:S01]  /*7da0*/  PRMT R27, RZ, 0x7610, R27 ;  /* 0x00007610ff1b7816 */ /* 0x000fe2000000001b */
[----:B--2---:R-:W-:Y:S04]  /*7db0*/  STL [R1+0x2b8], R93 ;  /* 0x0002b85d01007387 */ /* 0x004fe80000100800 */
[----:B------:R0:W-:Y:S02]  /*7dc0*/  STL [R1+0x9f4], R16 ;  /* 0x0009f41001007387 */ /* 0x0001e40000100800 */
[----:B0-----:R-:W-:-:S04]  /*7dd0*/  @!P4 LOP3.LUT R16, R17, R16, RZ, 0x3c, !PT ;  /* 0x000000101110c212 */ /* 0x001fc800078e3cff */
[----:B------:R-:W-:-:S05]  /*7de0*/  @!P4 LOP3.LUT R17, R17, R16, RZ, 0x3c, !PT ;  /* 0x000000101111c212 */ /* 0x000fca00078e3cff */
[----:B------:R0:W2:Y:S01]  /*7df0*/  @!P4 LDG.E.U8 R27, desc[UR20][R16.64] ;  /* 0x00000014101bc981 */ /* 0x0000a2000c1e1100 */
[----:B------:R-:W-:-:S05]  /*7e00*/  VIADD R9, R28, 0xffffffd7 ;  /* 0xffffffd71c097836 */ /* 0x000fca0000000000 */
[----:B------:R-:W-:Y:S01]  /*7e10*/  ISETP.GE.U32.AND P0, PT, R9, 0x7fffff58, PT ;  /* 0x7fffff580900780c */ /* 0x000fe20003f06070 */
[----:B------:R-:W-:-:S05]  /*7e20*/  IMAD R9, R6, 0x2a, RZ ;  /* 0x0000002a06097824 */ /* 0x000fca00078e02ff */
        /* <DEDUP_REMOVED lines=12> */
[----:B------:R0:W3:Y:S01]  /*7ef0*/  @!P3 LDG.E.U8 R0, desc[UR20][R16.64] ;  /* 0x000000141000b981 */ /* 0x0000e2000c1e1100 */
[----:B------:R-:W-:-:S05]  /*7f00*/  IADD3 R93, P6, PT, R9, R4, RZ ;  /* 0x00000004095d7210 */ /* 0x000fca0007fde0ff */
[----:B0-----:R-:W-:Y:S02]  /*7f10*/  IMAD.MOV.U32 R17, RZ, RZ, R93 ;  /* 0x000000ffff117224 */ /* 0x001fe400078e005d */
[----:B------:R-:W-:-:S05]  /*7f20*/  IMAD.X R16, R8, 0x1, R5, P6 ;  /* 0x0000000108107824 */ /* 0x000fca00030e0605 */
[-C--:B------:R-:W-:Y:S02]  /*7f30*/  @!P3 LOP3.LUT R17, R17, R16.reuse, RZ, 0x3c, !PT ;  /* 0x000000101111b212 */ /* 0x080fe400078e3cff */
[----:B------:R-:W-:Y:S01]  /*7f40*/  PRMT R10, RZ, 0x7610, R10 ;  /* 0x00007610ff0a7816 */ /* 0x000fe2000000000a */
[----:B---3--:R0:W-:Y:S04]  /*7f50*/  STL [R1+0x2b0], R0 ;  /* 0x0002b00001007387 */ /* 0x0081e80000100800 */
[----:B0-----:R-:W3:Y:S04]  /*7f60*/  LDL.LU R0, [R1+0x1480] ;  /* 0x0014800001007983 */ /* 0x001ee80000300800 */
[----:B------:R-:W-:Y:S04]  /*7f70*/  STL [R1+0x9e8], R93 ;  /* 0x0009e85d01007387 */ /* 0x000fe80000100800 */
[----:B------:R0:W-:Y:S02]  /*7f80*/  STL [R1+0x9e4], R16 ;  /* 0x0009e41001007387 */ /* 0x0001e40000100800 */
[----:B0-----:R-:W-:-:S04]  /*7f90*/  @!P3 LOP3.LUT R16, R17, R16, RZ, 0x3c, !PT ;  /* 0x000000101110b212 */ /* 0x001fc800078e3cff */
[----:B------:R-:W-:-:S05]  /*7fa0*/  @!P3 LOP3.LUT R17, R17, R16, RZ, 0x3c, !PT ;  /* 0x000000101111b212 */ /* 0x000fca00078e3cff */
[----:B------:R0:W2:Y:S01]  /*7fb0*/  @!P3 LDG.E.U8 R10, desc[UR20][R16.64] ;  /* 0x00000014100ab981 */ /* 0x0000a2000c1e1100 */
        /* <DEDUP_REMOVED lines=167> */
[----:B------:R-:W-:Y:S02]  /*8a30*/  IADD3 R93, P6, PT, R9, R2, RZ ;  /* 0x00000002095d7210 */ /* 0x000fe40007fde0ff */
[----:B------:R-:W-:-:S03]  /*8a40*/  SHF.R.S32.HI R8, RZ, 0x1f, R9 ;  /* 0x0000001fff087819 */ /* 0x000fc60000011409 */
[----:B------:R-:W-:Y:S02]  /*8a50*/  STL [R1+0x970], R93 ;  /* 0x0009705d01007387 */ /* 0x000fe40000100800 */
[----:B0-----:R-:W-:Y:S01]  /*8a60*/  IMAD.X R17, R8, 0x1, R3, P6 ;  /* 0x0000000108117824 */ /* 0x001fe200030e0603 */
[----:B------:R-:W-:-:S03]  /*8a70*/  PRMT R91, RZ, 0x7610, R91 ;  /* 0x00007610ff5b7816 */ /* 0x000fc6000000005b */
[----:B------:R-:W-:Y:S01]  /*8a80*/  @!P4 IMAD.MOV.U32 R16, RZ, RZ, R93 ;  /* 0x000000ffff10c224 */ /* 0x000fe200078e005d */
[----:B------:R-:W-:-:S04]  /*8a90*/  PRMT R90, RZ, 0x7610, R90 ;  /* 0x00007610ff5a7816 */ /* 0x000fc8000000005a */
[----:B------:R0:W3:Y:S04]  /*8aa0*/  @!P4 LDG.E.U8 R91, desc[UR20][R16.64] ;  /* 0x00000014105bc981 */ /* 0x0000e8000c1e1100 */
[----:B--2---:R1:W-:Y:S02]  /*8ab0*/  STL [R1+0x29c], R92 ;  /* 0x00029c5c01007387 */ /* 0x0043e40000100800 */
[----:B-1----:R-:W-:Y:S02]  /*8ac0*/  IADD3 R92, P6, PT, R9, R4, RZ ;  /* 0x00000004095c7210 */ /* 0x002fe40007fde0ff */
[----:B------:R1:W-:Y:S03]  /*8ad0*/  STL [R1+0x96c], R17 ;  /* 0x00096c1101007387 */ /* 0x0003e60000100800 */
[----:B------:R-:W-:-:S02]  /*8ae0*/  IMAD.X R93, R8, 0x1, R5, P6 ;  /* 0x00000001085d7824 */ /* 0x000fc400030e0605 */
[----:B0-----:R-:W-:Y:S02]  /*8af0*/  @!P4 IMAD.MOV.U32 R16, RZ, RZ, R92 ;  /* 0x000000ffff10c224 */ /* 0x001fe400078e005c */
[----:B-1----:R-:W-:-:S05]  /*8b00*/  @!P4 IMAD.MOV.U32 R17, RZ, RZ, R93 ;  /* 0x000000ffff11c224 */ /* 0x002fca00078e005d */
[----:B------:R0:W2:Y:S01]  /*8b10*/  @!P4 LDG.E.U8 R90, desc[UR20][R16.64] ;  /* 0x00000014105ac981 */ /* 0x0000a2000c1e1100 */
[----:B------:R-:W-:Y:S02]  /*8b20*/  VIADD R12, R28, 0xffffffdd ;  /* 0xffffffdd1c0c7836 */ /* 0x000fe40000000000 */
[----:B------:R-:W-:Y:S01]  /*8b30*/  IMAD R9, R6, 0x22, RZ ;  /* 0x0000002206097824 */ /* 0x000fe200078e02ff */
[----:B------:R-:W-:Y:S02]  /*8b40*/  STL [R1+0x978], R92 ;  /* 0x0009785c01007387 */ /* 0x000fe40000100800 */
[----:B------:R-:W-:Y:S02]  /*8b50*/  ISETP.GE.U32.AND P3, PT, R12, 0x7fffff5e, PT ;  /* 0x7fffff5e0c00780c */ /* 0x000fe40003f66070 */
[----:B---3--:R1:W-:Y:S01]  /*8b60*/  STL [R1+0x298], R91 ;  /* 0x0002985b01007387 */ /* 0x0083e20000100800 */
[----:B------:R-:W-:-:S03]  /*8b70*/  SHF.R.S32.HI R8, RZ, 0x1f, R9 ;  /* 0x0000001fff087819 */ /* 0x000fc60000011409 */
[----:B------:R-:W-:Y:S01]  /*8b80*/  STL [R1+0x974], R93 ;  /* 0x0009745d01007387 */ /* 0x000fe20000100800 */
[----:B-1----:R-:W-:Y:S02]  /*8b90*/  IADD3 R91, P6, PT, R9, R2, RZ ;  /* 0x00000002095b7210 */ /* 0x002fe40007fde0ff */
[----:B------:R-:W-:-:S03]  /*8ba0*/  PRMT R89, RZ, 0x7610, R89 ;  /* 0x00007610ff597816 */ /* 0x000fc60000000059 */
[----:B------:R-:W-:Y:S01]  /*8bb0*/  STL [R1+0x960], R91 ;  /* 0x0009605b01007387 */ /* 0x000fe20000100800 */
[----:B------:R-:W-:Y:S02]  /*8bc0*/  IMAD.X R92, R8, 0x1, R3, P6 ;  /* 0x00000001085c7824 */ /* 0x000fe400030e0603 */
[----:B0-----:R-:W-:Y:S02]  /*8bd0*/  @!P3 IMAD.MOV.U32 R16, RZ, RZ, R91 ;  /* 0x000000ffff10b224 */ /* 0x001fe400078e005b */
[----:B------:R-:W-:Y:S01]  /*8be0*/  @!P3 IMAD.MOV.U32 R17, RZ, RZ, R92 ;  /* 0x000000ffff11b224 */ /* 0x000fe200078e005c */
[----:B------:R-:W-:-:S04]  /*8bf0*/  PRMT R88, RZ, 0x7610, R88 ;  /* 0x00007610ff587816 */ /* 0x000fc80000000058 */
[----:B------:R0:W3:Y:S04]  /*8c00*/  @!P3 LDG.E.U8 R89, desc[UR20][R16.64] ;  /* 0x000000141059b981 */ /* 0x0000e8000c1e1100 */
[----:B--2---:R1:W-:Y:S02]  /*8c10*/  STL [R1+0x294], R90 ;  /* 0x0002945a01007387 */ /* 0x0043e40000100800 */
[----:B-1----:R-:W-:-:S05]  /*8c20*/  IADD3 R90, P6, PT, R9, R4, RZ ;  /* 0x00000004095a7210 */ /* 0x002fca0007fde0ff */
[----:B------:R-:W-:Y:S02]  /*8c30*/  IMAD.X R91, R8, 0x1, R5, P6 ;  /* 0x00000001085b7824 */ /* 0x000fe400030e0605 */
[----:B0-----:R-:W-:Y:S02]  /*8c40*/  @!P3 IMAD.MOV.U32 R16, RZ, RZ, R90 ;  /* 0x000000ffff10b224 */ /* 0x001fe400078e005a */
[----:B------:R-:W-:-:S05]  /*8c50*/  @!P3 IMAD.MOV.U32 R17, RZ, RZ, R91 ;  /* 0x000000ffff11b224 */ /* 0x000fca00078e005b */
[----:B------:R0:W2:Y:S01]  /*8c60*/  @!P3 LDG.E.U8 R88, desc[UR20][R16.64] ;  /* 0x000000141058b981 */ /* 0x0000a2000c1e1100 */
[----:B------:R-:W-:Y:S02]  /*8c70*/  VIADD R12, R28, 0xffffffde ;  /* 0xffffffde1c0c7836 */ /* 0x000fe40000000000 */
[----:B------:R-:W-:Y:S01]  /*8c80*/  IMAD R9, R6, 0x21, RZ ;  /* 0x0000002106097824 */ /* 0x000fe200078e02ff */
[----:B------:R-:W-:Y:S02]  /*8c90*/  STL [R1+0x95c], R92 ;  /* 0x00095c5c01007387 */ /* 0x000fe40000100800 */
[----:B------:R-:W-:Y:S02]  /*8ca0*/  ISETP.GE.U32.AND P1, PT, R12, 0x7fffff5f, PT ;  /* 0x7fffff5f0c00780c */ /* 0x000fe40003f26070 */
[----:B------:R-:W-:Y:S01]  /*8cb0*/  STL [R1+0x968], R90 ;  /* 0x0009685a01007387 */ /* 0x000fe20000100800 */
[----:B------:R-:W-:-:S03]  /*8cc0*/  SHF.R.S32.HI R8, RZ, 0x1f, R9 ;  /* 0x0000001fff087819 */ /* 0x000fc60000011409 */
[----:B---3--:R1:W-:Y:S04]  /*8cd0*/  STL [R1+0x28c], R89 ;  /* 0x00028c5901007387 */ /* 0x0083e80000100800 */
        /* <DEDUP_REMOVED lines=16> */
[----:B------:R-:W-:Y:S01]  /*8de0*/  IMAD.SHL.U32 R9, R6, 0x20, RZ ;  /* 0x0000002006097824 */ /* 0x000fe200078e00ff */
        /* <DEDUP_REMOVED lines=157> */
[----:B------:R-:W-:Y:S02]  /*97c0*/  SHF.R.S32.HI R8, RZ, 0x1f, R9 ;  /* 0x0000001fff087819 */ /* 0x000fe40000011409 */
[----:B------:R-:W-:Y:S01]  /*97d0*/  PRMT R71, RZ, 0x7610, R71 ;  /* 0x00007610ff477816 */ /* 0x000fe20000000047 */
[----:B---3--:R1:W-:Y:S04]  /*97e0*/  STL [R1+0x264], R73 ;  /* 0x0002644901007387 */ /* 0x0083e80000100800 */
[----:B------:R-:W-:Y:S01]  /*97f0*/  STL [R1+0x8e4], R75 ;  /* 0x0008e44b01007387 */ /* 0x000fe20000100800 */
[----:B-1----:R-:W-:-:S05]  /*9800*/  IADD3 R73, P6, PT, R9, R2, RZ ;  /* 0x0000000209497210 */ /* 0x002fca0007fde0ff */
        /* <DEDUP_REMOVED lines=62> */
[----:B----4-:R-:W-:Y:S01]  /*9bf0*/  PRMT R65, RZ, 0x7610, R65 ;  /* 0x00007610ff417816 */ /* 0x010fe20000000041 */
        /* <DEDUP_REMOVED lines=130> */
[----:B------:R-:W-:Y:S02]  /*a420*/  SHF.R.S32.HI R8, RZ, 0x1f, R9 ;  /* 0x0000001fff087819 */ /* 0x000fe40000011409 */
[----:B------:R-:W-:-:S02]  /*a430*/  PRMT R53, RZ, 0x7610, R53 ;  /* 0x00007610ff357816 */ /* 0x000fc40000000035 */
[----:B------:R-:W-:Y:S01]  /*a440*/  PRMT R52, RZ, 0x7610, R52 ;  /* 0x00007610ff347816 */ /* 0x000fe20000000034 */
[----:B---3--:R1:W-:Y:S04]  /*a450*/  STL [R1+0x158], R55 ;  /* 0x0001583701007387 */ /* 0x0083e80000100800 */
[----:B------:R-:W-:Y:S01]  /*a460*/  STL [R1+0x854], R57 ;  /* 0x0008543901007387 */ /* 0x000fe20000100800 */
[----:B-1----:R-:W-:-:S05]  /*a470*/  IADD3 R55, P6, PT, R9, R2, RZ ;  /* 0x0000000209377210 */ /* 0x002fca0007fde0ff */
[----:B------:R-:W-:Y:S01]  /*a480*/  STL [R1+0x840], R55 ;  /* 0x0008403701007387 */ /* 0x000fe20000100800 */
[----:B------:R-:W-:Y:S02]  /*a490*/  IMAD.X R56, R8, 0x1, R3, P6 ;  /* 0x0000000108387824 */ /* 0x000fe400030e0603 */
[----:B0-----:R-:W-:Y:S02]  /*a4a0*/  @!P0 IMAD.MOV.U32 R16, RZ, RZ, R55 ;  /* 0x000000ffff108224 */ /* 0x001fe400078e0037 */
[----:B------:R-:W-:-:S05]  /*a4b0*/  @!P0 IMAD.MOV.U32 R17, RZ, RZ, R56 ;  /* 0x000000ffff118224 */ /* 0x000fca00078e0038 */
        /* <DEDUP_REMOVED lines=204> */
[----:B------:R-:W2:Y:S01]  /*b180*/  @!P4 LDG.E.U8 R30, desc[UR20][R16.64] ;  /* 0x00000014101ec981 */ /* 0x000ea2000c1e1100 */
[----:B------:R-:W-:Y:S02]  /*b190*/  VIADD R12, R28, 0xfffffff9 ;  /* 0xfffffff91c0c7836 */ /* 0x000fe40000000000 */
[----:B------:R-:W-:Y:S01]  /*b1a0*/  IMAD R9, R6, 0x6, RZ ;  /* 0x0000000606097824 */ /* 0x000fe200078e02ff */
[----:B------:R-:W-:Y:S04]  /*b1b0*/  STL [R1+0x32c], R38 ;  /* 0x00032c2601007387 */ /* 0x000fe80000100800 */
[----:B------:R-:W-:Y:S01]  /*b1c0*/  STL [R1+0x338], R35 ;  /* 0x0003382301007387 */ /* 0x000fe20000100800 */
[----:B------:R-:W-:-:S03]  /*b1d0*/  ISETP.GE.U32.AND P3, PT, R12, 0x7fffff7a, PT ;  /* 0x7fffff7a0c00780c */ /* 0x000fc60003f66070 */
[----:B------:R-:W-:Y:S01]  /*b1e0*/  STL [R1+0x334], R37 ;  /* 0x0003342501007387 */ /* 0x000fe20000100800 */
[----:B------:R-:W-:Y:S02]  /*b1f0*/  SHF.R.S32.HI R8, RZ, 0x1f, R9 ;  /* 0x0000001fff087819 */ /* 0x000fe40000011409 */
[----:B------:R-:W-:Y:S02]  /*b200*/  PRMT R34, RZ, 0x7610, R34 ;  /* 0x00007610ff227816 */ /* 0x000fe40000000022 */
[----:B------:R-:W-:Y:S01]  /*b210*/  PRMT R29, RZ, 0x7610, R29 ;  /* 0x00007610ff1d7816 */ /* 0x000fe2000000001d */
[----:B---3--:R0:W-:Y:S02]  /*b220*/  STL [R1+0xe98], R36 ;  /* 0x000e982401007387 */ /* 0x0081e40000100800 */
[----:B0-----:R-:W-:-:S05]  /*b230*/  IADD3 R36, P0, PT, R9, R2, RZ ;  /* 0x0000000209247210 */ /* 0x001fca0007f1e0ff */
[----:B------:R-:W-:Y:S01]  /*b240*/  STL [R1+0x320], R36 ;  /* 0x0003202401007387 */ /* 0x000fe20000100800 */
[----:B------:R-:W-:-:S03]  /*b250*/  IMAD.X R37, R8, 0x1, R3, P0 ;  /* 0x0000000108257824 */ /* 0x000fc600000e0603 */
[----:B--2---:R0:W-:Y:S02]  /*b260*/  STL [R1+0xe88], R30 ;  /* 0x000e881e01007387 */ /* 0x0041e40000100800 */
[----:B0-----:R-:W-:Y:S01]  /*b270*/  IADD3 R30, P0, PT, R9, R4, RZ ;  /* 0x00000004091e7210 */ /* 0x001fe20007f1e0ff */
[----:B------:R-:W-:-:S04]  /*b280*/  @!P3 IMAD.MOV.U32 R9, RZ, RZ, R37 ;  /* 0x000000ffff09b224 */ /* 0x000fc800078e0025 */
[----:B------:R-:W-:Y:S02]  /*b290*/  IMAD.X R35, R8, 0x1, R5, P0 ;  /* 0x0000000108237824 */ /* 0x000fe400000e0605 */
[----:B------:R-:W-:Y:S02]  /*b2a0*/  @!P3 IMAD.MOV.U32 R8, RZ, RZ, R36 ;  /* 0x000000ffff08b224 */ /* 0x000fe400078e0024 */
[----:B------:R-:W-:-:S03]  /*b2b0*/  @!P3 IMAD.MOV.U32 R16, RZ, RZ, R30 ;  /* 0x000000ffff10b224 */ /* 0x000fc600078e001e */
[----:B------:R0:W2:Y:S01]  /*b2c0*/  @!P3 LDG.E.U8 R34, desc[UR20][R8.64] ;  /* 0x000000140822b981 */ /* 0x0000a2000c1e1100 */
[----:B------:R-:W-:-:S05]  /*b2d0*/  @!P3 IMAD.MOV.U32 R17, RZ, RZ, R35 ;  /* 0x000000ffff11b224 */ /* 0x000fca00078e0023 */
[----:B------:R-:W3:Y:S01]  /*b2e0*/  @!P3 LDG.E.U8 R29, desc[UR20][R16.64] ;  /* 0x00000014101db981 */ /* 0x000ee2000c1e1100 */
[----:B------:R-:W-:-:S05]  /*b2f0*/  VIADD R12, R28, 0xfffffffa ;  /* 0xfffffffa1c0c7836 */ /* 0x000fca0000000000 */
[----:B------:R-:W-:Y:S01]  /*b300*/  ISETP.GE.U32.AND P1, PT, R12, 0x7fffff7b, PT ;  /* 0x7fffff7b0c00780c */ /* 0x000fe20003f26070 */
[----:B------:R-:W-:-:S05]  /*b310*/  VIADD R12, R28, 0xfffffffb ;  /* 0xfffffffb1c0c7836 */ /* 0x000fca0000000000 */
[----:B------:R-:W-:Y:S01]  /*b320*/  ISETP.GE.U32.AND P6, PT, R12, 0x7fffff7c, PT ;  /* 0x7fffff7c0c00780c */ /* 0x000fe20003fc6070 */
[----:B------:R-:W-:Y:S01]  /*b330*/  VIADD R12, R28, 0xfffffffc ;  /* 0xfffffffc1c0c7836 */ /* 0x000fe20000000000 */
[----:B------:R-:W-:Y:S04]  /*b340*/  STL [R1+0x31c], R37 ;  /* 0x00031c2501007387 */ /* 0x000fe80000100800 */
[----:B------:R-:W-:Y:S01]  /*b350*/  ISETP.GE.U32.AND P4, PT, R12, 0x7fffff7d, PT ;  /* 0x7fffff7d0c00780c */ /* 0x000fe20003f86070 */
[----:B------:R-:W-:Y:S01]  /*b360*/  IMAD R12, R6, 0x5, RZ ;  /* 0x00000005060c7824 */ /* 0x000fe200078e02ff */
[----:B------:R-:W-:Y:S04]  /*b370*/  STL [R1+0x328], R30 ;  /* 0x0003281e01007387 */ /* 0x000fe80000100800 */
[----:B------:R-:W-:Y:S01]  /*b380*/  STL [R1+0x324], R35 ;  /* 0x0003242301007387 */ /* 0x000fe20000100800 */
[----:B0-----:R-:W-:Y:S01]  /*b390*/  SHF.R.S32.HI R8, RZ, 0x1f, R12 ;  /* 0x0000001fff087819 */ /* 0x001fe2000001140c */
[----:B------:R-:W-:Y:S01]  /*b3a0*/  VIADD R9, R28, 0xfffffffd ;  /* 0xfffffffd1c097836 */ /* 0x000fe20000000000 */
[----:B------:R-:W-:-:S02]  /*b3b0*/  PRMT R33, RZ, 0x7610, R33 ;  /* 0x00007610ff217816 */ /* 0x000fc40000000021 */
[----:B------:R-:W-:Y:S02]  /*b3c0*/  PRMT R24, RZ, 0x7610, R24 ;  /* 0x00007610ff187816 */ /* 0x000fe40000000018 */
[----:B------:R-:W-:Y:S01]  /*b3d0*/  PRMT R31, RZ, 0x7610, R31 ;  /* 0x00007610ff1f7816 */ /* 0x000fe2000000001f */
[----:B--2---:R0:W-:Y:S02]  /*b3e0*/  STL [R1+0x1f4], R34 ;  /* 0x0001f42201007387 */ /* 0x0041e40000100800 */
[----:B0-----:R-:W-:-:S05]  /*b3f0*/  IADD3 R34, P0, PT, R12, R2, RZ ;  /* 0x000000020c227210 */ /* 0x001fca0007f1e0ff */
[----:B------:R-:W-:Y:S01]  /*b400*/  STL [R1+0x310], R34 ;  /* 0x0003102201007387 */ /* 0x000fe20000100800 */
[----:B------:R-:W-:-:S03]  /*b410*/  IMAD.X R35, R8, 0x1, R3, P0 ;  /* 0x0000000108237824 */ /* 0x000fc600000e0603 */
[----:B---3--:R0:W-:Y:S01]  /*b420*/  STL [R1+0x1f0], R29 ;  /* 0x0001f01d01007387 */ /* 0x0081e20000100800 */
[----:B------:R-:W-:Y:S01]  /*b430*/  ISETP.GE.U32.AND P0, PT, R9, 0x7fffff7e, PT ;  /* 0x7fffff7e0900780c */ /* 0x000fe20003f06070 */
[----:B------:R-:W-:Y:S01]  /*b440*/  @!P1 IMAD.MOV.U32 R9, RZ, RZ, R35 ;  /* 0x000000ffff099224 */ /* 0x000fe200078e0023 */
[----:B0-----:R-:W-:-:S05]  /*b450*/  IADD3 R29, P3, PT, R12, R4, RZ ;  /* 0x000000040c1d7210 */ /* 0x001fca0007f7e0ff */
[----:B------:R-:W-:Y:S02]  /*b460*/  IMAD.X R30, R8, 0x1, R5, P3 ;  /* 0x00000001081e7824 */ /* 0x000fe400018e0605 */
[----:B------:R-:W-:Y:S02]  /*b470*/  @!P1 IMAD.MOV.U32 R8, RZ, RZ, R34 ;  /* 0x000000ffff089224 */ /* 0x000fe400078e0022 */
[----:B------:R-:W-:-:S03]  /*b480*/  IMAD.SHL.U32 R12, R6, 0x4, RZ ;  /* 0x00000004060c7824 */ /* 0x000fc600078e00ff */
[----:B------:R0:W2:Y:S04]  /*b490*/  @!P1 LDG.E.U8 R33, desc[UR20][R8.64] ;  /* 0x0000001408219981 */ /* 0x0000a8000c1e1100 */
[----:B------:R-:W-:Y:S01]  /*b4a0*/  STL [R1+0x318], R29 ;  /* 0x0003181d01007387 */ /* 0x000fe20000100800 */
[----:B0-----:R-:W-:Y:S02]  /*b4b0*/  @!P1 IMAD.MOV.U32 R8, RZ, RZ, R29 ;  /* 0x000000ffff089224 */ /* 0x001fe400078e001d */
[----:B------:R-:W-:Y:S01]  /*b4c0*/  @!P1 IMAD.MOV.U32 R9, RZ, RZ, R30 ;  /* 0x000000ffff099224 */ /* 0x000fe200078e001e */
[----:B------:R0:W-:Y:S04]  /*b4d0*/  STL [R1+0x30c], R35 ;  /* 0x00030c2301007387 */ /* 0x0001e80000100800 */
[----:B------:R1:W3:Y:S01]  /*b4e0*/  @!P1 LDG.E.U8 R24, desc[UR20][R8.64] ;  /* 0x0000001408189981 */ /* 0x0002e2000c1e1100 */
[----:B0-----:R-:W-:-:S02]  /*b4f0*/  IADD3 R35, P3, PT, R12, R2, RZ ;  /* 0x000000020c237210 */ /* 0x001fc40007f7e0ff */
[----:B-1----:R-:W-:Y:S01]  /*b500*/  SHF.R.S32.HI R8, RZ, 0x1f, R12 ;  /* 0x0000001fff087819 */ /* 0x002fe2000001140c */
[----:B------:R-:W-:Y:S01]  /*b510*/  VIADD R9, R28, 0xffffffff ;  /* 0xffffffff1c097836 */ /* 0x000fe20000000000 */
[----:B------:R-:W-:-:S03]  /*b520*/  IADD3 R28, P1, PT, R12, R4, RZ ;  /* 0x000000040c1c7210 */ /* 0x000fc60007f3e0ff */
[C---:B------:R-:W-:Y:S02]  /*b530*/  IMAD.X R36, R8.reuse, 0x1, R3, P3 ;  /* 0x0000000108247824 */ /* 0x040fe400018e0603 */
[----:B------:R-:W-:Y:S01]  /*b540*/  IMAD.X R29, R8, 0x1, R5, P1 ;  /* 0x00000001081d7824 */ /* 0x000fe200008e0605 */
[----:B------:R-:W-:Y:S01]  /*b550*/  ISETP.GE.U32.AND P1, PT, R9, 0x7fffff80, PT ;  /* 0x7fffff800900780c */ /* 0x000fe20003f26070 */
[----:B------:R-:W-:Y:S02]  /*b560*/  @!P6 IMAD.MOV.U32 R8, RZ, RZ, R35 ;  /* 0x000000ffff08e224 */ /* 0x000fe400078e0023 */
[----:B------:R-:W-:-:S05]  /*b570*/  @!P6 IMAD.MOV.U32 R9, RZ, RZ, R36 ;  /* 0x000000ffff09e224 */ /* 0x000fca00078e0024 */
[----:B------:R0:W4:Y:S01]  /*b580*/  @!P6 LDG.E.U8 R31, desc[UR20][R8.64] ;  /* 0x00000014081fe981 */ /* 0x000122000c1e1100 */
[----:B------:R-:W-:-:S03]  /*b590*/  IMAD R17, R6, 0x3, RZ ;  /* 0x0000000306117824 */ /* 0x000fc600078e02ff */
[----:B------:R-:W-:Y:S02]  /*b5a0*/  STL [R1+0x314], R30 ;  /* 0x0003141e01007387 */ /* 0x000fe40000100800 */
[----:B------:R-:W-:Y:S02]  /*b5b0*/  SHF.R.S32.HI R12, RZ, 0x1f, R17 ;  /* 0x0000001fff0c7819 */ /* 0x000fe40000011411 */
[----:B------:R-:W-:Y:S02]  /*b5c0*/  PRMT R32, RZ, 0x7610, R32 ;  /* 0x00007610ff207816 */ /* 0x000fe40000000020 */
[----:B------:R-:W-:Y:S02]  /*b5d0*/  PRMT R27, RZ, 0x7610, R27 ;  /* 0x00007610ff1b7816 */ /* 0x000fe4000000001b */
[----:B------:R-:W-:Y:S01]  /*b5e0*/  PRMT R20, RZ, 0x7610, R20 ;  /* 0x00007610ff147816 */ /* 0x000fe20000000014 */
[----:B---3--:R1:W-:Y:S04]  /*b5f0*/  STL [R1+0x1e4], R24 ;  /* 0x0001e41801007387 */ /* 0x0083e80000100800 */
[----:B------:R-:W-:Y:S04]  /*b600*/  STL [R1+0x300], R35 ;  /* 0x0003002301007387 */ /* 0x000fe80000100800 */
[----:B--2---:R2:W-:Y:S01]  /*b610*/  STL [R1+0x1e8], R33 ;  /* 0x0001e82101007387 */ /* 0x0045e20000100800 */
[----:B-1----:R-:W-:-:S03]  /*b620*/  IMAD.SHL.U32 R24, R6, 0x2, RZ ;  /* 0x0000000206187824 */ /* 0x002fc600078e00ff */
[----:B------:R-:W-:Y:S01]  /*b630*/  STL [R1+0x308], R28 ;  /* 0x0003081c01007387 */ /* 0x000fe20000100800 */
[----:B--2---:R-:W-:-:S03]  /*b640*/  IADD3 R33, P3, PT, R17, R2, RZ ;  /* 0x0000000211217210 */ /* 0x004fc60007f7e0ff */
[----:B------:R-:W-:Y:S01]  /*b650*/  STL [R1+0x2fc], R36 ;  /* 0x0002fc2401007387 */ /* 0x000fe20000100800 */
[----:B------:R-:W-:Y:S01]  /*b660*/  SHF.R.S32.HI R16, RZ, 0x1f, R24 ;  /* 0x0000001fff107819 */ /* 0x000fe20000011418 */
[----:B------:R-:W-:Y:S01]  /*b670*/  IMAD.X R34, R12, 0x1, R3, P3 ;  /* 0x000000010c227824 */ /* 0x000fe200018e0603 */
[----:B------:R-:W-:Y:S01]  /*b680*/  IADD3 R30, P3, PT, R24, R2, RZ ;  /* 0x00000002181e7210 */ /* 0x000fe20007f7e0ff */
[----:B------:R-:W-:Y:S01]  /*b690*/  STL [R1+0x2f0], R33 ;  /* 0x0002f02101007387 */ /* 0x000fe20000100800 */
[----:B0-----:R-:W-:-:S03]  /*b6a0*/  @!P4 IMAD.MOV.U32 R8, RZ, RZ, R33 ;  /* 0x000000ffff08c224 */ /* 0x001fc600078e0021 */
[----:B------:R-:W-:Y:S01]  /*b6b0*/  STL [R1+0x304], R29 ;  /* 0x0003041d01007387 */ /* 0x000fe20000100800 */
[----:B------:R-:W-:-:S03]  /*b6c0*/  @!P4 IMAD.MOV.U32 R9, RZ, RZ, R34 ;  /* 0x000000ffff09c224 */ /* 0x000fc600078e0022 */
[----:B------:R-:W-:Y:S04]  /*b6d0*/  STL [R1+0x2ec], R34 ;  /* 0x0002ec2201007387 */ /* 0x000fe80000100800 */
[----:B------:R-:W-:Y:S04]  /*b6e0*/  STL [R1+0x2e0], R30 ;  /* 0x0002e01e01007387 */ /* 0x000fe80000100800 */
[----:B----4-:R0:W-:Y:S04]  /*b6f0*/  STL [R1+0x1dc], R31 ;  /* 0x0001dc1f01007387 */ /* 0x0101e80000100800 */
[----:B------:R1:W2:Y:S01]  /*b700*/  @!P4 LDG.E.U8 R32, desc[UR20][R8.64] ;  /* 0x000000140820c981 */ /* 0x0002a2000c1e1100 */
[----:B0-----:R-:W-:-:S02]  /*b710*/  IMAD.X R31, R16, 0x1, R3, P3 ;  /* 0x00000001101f7824 */ /* 0x001fc400018e0603 */
[----:B-1----:R-:W-:Y:S02]  /*b720*/  @!P0 IMAD.MOV.U32 R8, RZ, RZ, R30 ;  /* 0x000000ffff088224 */ /* 0x002fe400078e001e */
[----:B------:R-:W-:-:S05]  /*b730*/  @!P0 IMAD.MOV.U32 R9, RZ, RZ, R31 ;  /* 0x000000ffff098224 */ /* 0x000fca00078e001f */
[----:B------:R0:W3:Y:S02]  /*b740*/  @!P0 LDG.E.U8 R27, desc[UR20][R8.64] ;  /* 0x00000014081b8981 */ /* 0x0000e4000c1e1100 */
[----:B0-----:R-:W-:Y:S02]  /*b750*/  @!P6 IMAD.MOV.U32 R8, RZ, RZ, R28 ;  /* 0x000000ffff08e224 */ /* 0x001fe400078e001c */
[----:B------:R-:W-:-:S05]  /*b760*/  @!P6 IMAD.MOV.U32 R9, RZ, RZ, R29 ;  /* 0x000000ffff09e224 */ /* 0x000fca00078e001d */
[----:B------:R-:W4:Y:S04]  /*b770*/  @!P6 LDG.E.U8 R20, desc[UR20][R8.64] ;  /* 0x000000140814e981 */ /* 0x000f28000c1e1100 */
[----:B------:R-:W-:Y:S01]  /*b780*/  STL [R1+0x2dc], R31 ;  /* 0x0002dc1f01007387 */ /* 0x000fe20000100800 */
[----:B------:R-:W-:Y:S02]  /*b790*/  PRMT R26, RZ, 0x7610, R26 ;  /* 0x00007610ff1a7816 */ /* 0x000fe4000000001a */
[----:B------:R-:W-:-:S06]  /*b7a0*/  PRMT R13, RZ, 0x7610, R13 ;  /* 0x00007610ff0d7816 */ /* 0x000fcc000000000d */
[----:B------:R-:W2:Y:S01]  /*b7b0*/  @!P1 LDG.E.U8 R13, desc[UR20][R2.64] ;  /* 0x00000014020d9981 */ /* 0x000ea2000c1e1100 */
[----:B------:R-:W-:-:S03]  /*b7c0*/  PRMT R25, RZ, 0x7610, R25 ;  /* 0x00007610ff197816 */ /* 0x000fc60000000019 */
[----:B---3--:R0:W-:Y:S02]  /*b7d0*/  STL [R1+0x1d4], R27 ;  /* 0x0001d41b01007387 */ /* 0x0081e40000100800 */
[----:B0-----:R-:W-:-:S05]  /*b7e0*/  IADD3 R27, P3, PT, R17, R4, RZ ;  /* 0x00000004111b7210 */ /* 0x001fca0007f7e0ff */
[----:B------:R-:W-:Y:S01]  /*b7f0*/  IMAD.X R28, R12, 0x1, R5, P3 ;  /* 0x000000010c1c7824 */ /* 0x000fe200018e0605 */
[----:B----4-:R0:W-:Y:S01]  /*b800*/  STL [R1+0x1d0], R20 ;  /* 0x0001d01401007387 */ /* 0x0101e20000100800 */
[----:B------:R-:W-:Y:S02]  /*b810*/  @!P4 IMAD.MOV.U32 R8, RZ, RZ, R27 ;  /* 0x000000ffff08c224 */ /* 0x000fe400078e001b */
[----:B------:R-:W-:Y:S01]  /*b820*/  @!P4 IMAD.MOV.U32 R9, RZ, RZ, R28 ;  /* 0x000000ffff09c224 */ /* 0x000fe200078e001c */
[----:B------:R-:W-:-:S04]  /*b830*/  IADD3 R17, P6, PT, R24, R4, RZ ;  /* 0x0000000418117210 */ /* 0x000fc80007fde0ff */
[----:B------:R1:W3:Y:S01]  /*b840*/  @!P4 LDG.E.U8 R26, desc[UR20][R8.64] ;  /* 0x00000014081ac981 */ /* 0x0002e2000c1e1100 */
[----:B0-----:R-:W-:-:S05]  /*b850*/  VIADD R20, R0, 0x5 ;  /* 0x0000000500147836 */ /* 0x001fca0000000000 */
[----:B------:R-:W-:-:S05]  /*b860*/  IABS R12, R20 ;  /* 0x00000014000c7213 */ /* 0x000fca0000000000 */
[--C-:B-1----:R-:W-:Y:S01]  /*b870*/  IMAD.MOV.U32 R8, RZ, RZ, R12.reuse ;  /* 0x000000ffff087224 */ /* 0x102fe200078e000c */
[----:B------:R-:W-:Y:S01]  /*b880*/  PRMT R12, RZ, 0x7610, R12 ;  /* 0x00007610ff0c7816 */ /* 0x000fe2000000000c */
[----:B------:R-:W-:Y:S01]  /*b890*/  IMAD.X R16, R16, 0x1, R5, P6 ;  /* 0x0000000110107824 */ /* 0x000fe200030e0605 */
[----:B------:R-:W-:Y:S04]  /*b8a0*/  STL [R1+0x2f8], R27 ;  /* 0x0002f81b01007387 */ /* 0x000fe80000100800 */
[----:B------:R-:W4:Y:S04]  /*b8b0*/  @!P1 LDG.E.U8 R12, desc[UR20][R4.64] ;  /* 0x00000014040c9981 */ /* 0x000f28000c1e1100 */
[----:B------:R0:W-:Y:S04]  /*b8c0*/  STL [R1+0x2e8], R17 ;  /* 0x0002e81101007387 */ /* 0x0001e80000100800 */
[----:B------:R-:W-:Y:S01]  /*b8d0*/  STL [R1+0x2f4], R28 ;  /* 0x0002f41c01007387 */ /* 0x000fe20000100800 */
[----:B0-----:R-:W-:-:S03]  /*b8e0*/  @!P0 LOP3.LUT R17, R17, R16, RZ, 0x3c, !PT ;  /* 0x0000001011118212 */ /* 0x001fc600078e3cff */
[----:B------:R0:W-:Y:S02]  /*b8f0*/  STL [R1+0x2e4], R16 ;  /* 0x0002e41001007387 */ /* 0x0001e40000100800 */
[----:B0-----:R-:W-:-:S04]  /*b900*/  @!P0 LOP3.LUT R16, R17, R16, RZ, 0x3c, !PT ;  /* 0x0000001011108212 */ /* 0x001fc800078e3cff */
[----:B------:R-:W-:-:S05]  /*b910*/  @!P0 LOP3.LUT R17, R17, R16, RZ, 0x3c, !PT ;  /* 0x0000001011118212 */ /* 0x000fca00078e3cff */
[----:B------:R0:W3:Y:S01]  /*b920*/  @!P0 LDG.E.U8 R25, desc[UR20][R16.64] ;  /* 0x0000001410198981 */ /* 0x0000e2000c1e1100 */
[C---:B------:R-:W-:Y:S02]  /*b930*/  ISETP.GT.U32.AND P3, PT, R10.reuse, R15, PT ;  /* 0x0000000f0a00720c */ /* 0x040fe40003f64070 */
[C---:B------:R-:W-:Y:S02]  /*b940*/  ISETP.GT.U32.AND P0, PT, R10.reuse, R14, PT ;  /* 0x0000000e0a00720c */ /* 0x040fe40003f04070 */
[----:B------:R-:W-:-:S09]  /*b950*/  ISETP.GT.U32.AND P4, PT, R10, R19, PT ;  /* 0x000000130a00720c */ /* 0x000fd20003f84070 */
[----:B------:R-:W-:-:S05]  /*b960*/  @!P3 IMAD.IADD R15, R15, 0x1, -R10 ;  /* 0x000000010f0fb824 */ /* 0x000fca00078e0a0a */
[C---:B------:R-:W-:Y:S01]  /*b970*/  ISETP.GT.U32.AND P3, PT, R10.reuse, R15, PT ;  /* 0x0000000f0a00720c */ /* 0x040fe20003f64070 */
[----:B------:R-:W-:Y:S01]  /*b980*/  IMAD.HI.U32 R9, R11, R8, RZ ;  /* 0x000000080b097227 */ /* 0x000fe200078e00ff */
[----:B------:R-:W-:Y:S01]  /*b990*/  ISETP.GT.U32.AND P6, PT, R10, R18, PT ;  /* 0x000000120a00720c */ /* 0x000fe20003fc4070 */
[----:B--2---:R-:W-:Y:S02]  /*b9a0*/  STL [R1+0x1d8], R32 ;  /* 0x0001d82001007387 */ /* 0x004fe40000100800 */
[----:B------:R-:W-:Y:S02]  /*b9b0*/  IMAD.MOV R9, RZ, RZ, -R9 ;  /* 0x000000ffff097224 */ /* 0x000fe400078e0a09 */
[----:B------:R-:W-:Y:S02]  /*b9c0*/  @!P0 IMAD.IADD R14, R14, 0x1, -R10 ;  /* 0x000000010e0e8824 */ /* 0x000fe400078e0a0a */
[----:B------:R-:W-:-:S04]  /*b9d0*/  IMAD R8, R10, R9, R8 ;  /* 0x000000090a087224 */ /* 0x000fc800078e0208 */
[--C-:B------:R-:W-:Y:S02]  /*b9e0*/  @!P3 IMAD.IADD R15, R15, 0x1, -R10.reuse ;  /* 0x000000010f0fb824 */ /* 0x100fe400078e0a0a */
[--C-:B------:R-:W-:Y:S01]  /*b9f0*/  @!P4 IMAD.IADD R19, R19, 0x1, -R10.reuse ;  /* 0x000000011313c824 */ /* 0x100fe200078e0a0a */
[----:B------:R-:W-:Y:S01]  /*ba00*/  ISETP.GT.U32.AND P4, PT, R10, R14, PT ;  /* 0x0000000e0a00720c */ /* 0x000fe20003f84070 */
[----:B------:R-:W-:Y:S01]  /*ba10*/  @!P6 IMAD.IADD R18, R18, 0x1, -R10 ;  /* 0x000000011212e824 */ /* 0x000fe200078e0a0a */
[----:B------:R-:W-:Y:S02]  /*ba20*/  ISETP.GE.AND P1, PT, R22, RZ, PT ;  /* 0x000000ff1600720c */ /* 0x000fe40003f26270 */
[C---:B------:R-:W-:Y:S02]  /*ba30*/  ISETP.GT.U32.AND P6, PT, R10.reuse, R19, PT ;  /* 0x000000130a00720c */ /* 0x040fe40003fc4070 */
[----:B------:R-:W-:-:S07]  /*ba40*/  ISETP.GT.U32.AND P3, PT, R10, R18, PT ;  /* 0x000000120a00720c */ /* 0x000fce0003f64070 */
[--C-:B------:R-:W-:Y:S01]  /*ba50*/  @!P4 IMAD.IADD R14, R14, 0x1, -R10.reuse ;  /* 0x000000010e0ec824 */ /* 0x100fe200078e0a0a */
[----:B------:R-:W-:Y:S01]  /*ba60*/  ISETP.GE.AND P0, PT, R21, RZ, PT ;  /* 0x000000ff1500720c */ /* 0x000fe20003f06270 */
[----:B------:R-:W-:Y:S01]  /*ba70*/  VIADD R9, R0, 0x8 ;  /* 0x0000000800097836 */ /* 0x000fe20000000000 */
[----:B------:R-:W-:Y:S01]  /*ba80*/  ISETP.GE.AND P4, PT, R23, RZ, PT ;  /* 0x000000ff1700720c */ /* 0x000fe20003f86270 */
[--C-:B------:R-:W-:Y:S02]  /*ba90*/  @!P6 IMAD.IADD R19, R19, 0x1, -R10.reuse ;  /* 0x000000011313e824 */ /* 0x100fe400078e0a0a */
[----:B------:R-:W-:Y:S01]  /*baa0*/  @!P3 IMAD.IADD R18, R18, 0x1, -R10 ;  /* 0x000000011212b824 */ /* 0x000fe200078e0a0a */
[----:B0-----:R-:W-:Y:S02]  /*bab0*/  IABS R16, R9 ;  /* 0x0000000900107213 */ /* 0x001fe40000000000 */
[----:B------:R-:W-:-:S03]  /*bac0*/  ISETP.GE.AND P6, PT, R20, RZ, PT ;  /* 0x000000ff1400720c */ /* 0x000fc60003fc6270 */
[----:B------:R-:W-:-:S04]  /*bad0*/  IMAD.HI.U32 R20, R11, R16, RZ ;  /* 0x000000100b147227 */ /* 0x000fc800078e00ff */
[C---:B------:R-:W-:Y:S02]  /*bae0*/  VIADD R24, R0.reuse, 0x10 ;  /* 0x0000001000187836 */ /* 0x040fe40000000000 */
[----:B------:R-:W-:-:S03]  /*baf0*/  VIADD R23, R0, 0xe ;  /* 0x0000000e00177836 */ /* 0x000fc60000000000 */
[----:B------:R-:W-:Y:S02]  /*bb00*/  IABS R22, R24 ;  /* 0x0000001800167213 */ /* 0x000fe40000000000 */
[----:B------:R-:W-:Y:S01]  /*bb10*/  IABS R21, R23 ;  /* 0x0000001700157213 */ /* 0x000fe20000000000 */
[C---:B------:R-:W-:Y:S02]  /*bb20*/  VIADD R29, R0.reuse, 0x13 ;  /* 0x00000013001d7836 */ /* 0x040fe40000000000 */
[----:B------:R-:W-:Y:S01]  /*bb30*/  VIADD R28, R0, 0x14 ;  /* 0x00000014001c7836 */ /* 0x000fe20000000000 */
[----:B----4-:R-:W-:Y:S04]  /*bb40*/  STL [R1+0x11c], R12 ;  /* 0x00011c0c01007387 */ /* 0x010fe80000100800 */
[----:B------:R0:W-:Y:S02]  /*bb50*/  STL [R1+0x118], R13 ;  /* 0x0001180d01007387 */ /* 0x0001e40000100800 */
[----:B0-----:R-:W-:-:S04]  /*bb60*/  IMAD.MOV.U32 R13, RZ, RZ, R15 ;  /* 0x000000ffff0d7224 */ /* 0x001fc800078e000f */
[----:B------:R-:W-:Y:S01]  /*bb70*/  @!P5 IMAD.MOV R13, RZ, RZ, -R13 ;  /* 0x000000ffff0dd224 */ /* 0x000fe200078e0a0d */
[----:B------:R-:W-:Y:S01]  /*bb80*/  ISETP.GT.U32.AND P5, PT, R10, R8, PT ;  /* 0x000000080a00720c */ /* 0x000fe20003fa4070 */
[----:B------:R-:W-:Y:S01]  /*bb90*/  VIADD R12, R0, 0x6 ;  /* 0x00000006000c7836 */ /* 0x000fe20000000000 */
[----:B---3--:R-:W-:Y:S04]  /*bba0*/  STL [R1+0x1cc], R26 ;  /* 0x0001cc1a01007387 */ /* 0x008fe80000100800 */
[----:B------:R-:W-:-:S07]  /*bbb0*/  IABS R17, R12 ;  /* 0x0000000c00117213 */ /* 0x000fce0000000000 */
[----:B------:R-:W-:Y:S01]  /*bbc0*/  @!P5 IMAD.IADD R8, R8, 0x1, -R10 ;  /* 0x000000010808d824 */ /* 0x000fe200078e0a0a */
[----:B------:R-:W-:Y:S04]  /*bbd0*/  STL [R1+0x1c4], R25 ;  /* 0x0001c41901007387 */ /* 0x000fe80000100800 */
[----:B------:R0:W-:Y:S01]  /*bbe0*/  STL [R1+0x114], R13 ;  /* 0x0001140d01007387 */ /* 0x0001e20000100800 */
[----:B------:R-:W-:-:S04]  /*bbf0*/  IMAD.HI.U32 R15, R11, R17, RZ ;  /* 0x000000110b0f7227 */ /* 0x000fc800078e00ff */
[----:B0-----:R-:W-:-:S04]  /*bc00*/  IMAD.MOV.U32 R13, RZ, RZ, R14 ;  /* 0x000000ffff0d7224 */ /* 0x001fc800078e000e */
[----:B------:R-:W-:Y:S01]  /*bc10*/  @!P1 IMAD.MOV R13, RZ, RZ, -R13 ;  /* 0x000000ffff0d9224 */ /* 0x000fe200078e0a0d */
[----:B------:R-:W-:Y:S02]  /*bc20*/  ISETP.GT.U32.AND P1, PT, R10, R8, PT ;  /* 0x000000080a00720c */ /* 0x000fe40003f24070 */
[----:B------:R-:W-:Y:S01]  /*bc30*/  ISETP.GE.AND P3, PT, R12, RZ, PT ;  /* 0x000000ff0c00720c */ /* 0x000fe20003f66270 */
[----:B------:R-:W-:Y:S01]  /*bc40*/  IMAD.MOV R12, RZ, RZ, -R15 ;  /* 0x000000ffff0c7224 */ /* 0x000fe200078e0a0f */
[----:B------:R0:W-:Y:S01]  /*bc50*/  STL [R1+0x110], R13 ;  /* 0x0001100d01007387 */ /* 0x0001e20000100800 */
[----:B------:R-:W-:-:S04]  /*bc60*/  IMAD.MOV.U32 R15, RZ, RZ, R19 ;  /* 0x000000ffff0f7224 */ /* 0x000fc800078e0013 */
[----:B------:R-:W-:Y:S02]  /*bc70*/  @!P0 IMAD.MOV R15, RZ, RZ, -R15 ;  /* 0x000000ffff0f8224 */ /* 0x000fe400078e0a0f */
[----:B0-----:R-:W-:Y:S02]  /*bc80*/  IMAD.MOV.U32 R13, RZ, RZ, R18 ;  /* 0x000000ffff0d7224 */ /* 0x001fe400078e0012 */
[----:B------:R-:W-:Y:S02]  /*bc90*/  IMAD.MOV R14, RZ, RZ, -R20 ;  /* 0x000000ffff0e7224 */ /* 0x000fe400078e0a14 */
[----:B------:R-:W-:Y:S02]  /*bca0*/  @!P4 IMAD.MOV R13, RZ, RZ, -R13 ;  /* 0x000000ffff0dc224 */ /* 0x000fe400078e0a0d */
[----:B------:R-:W-:Y:S02]  /*bcb0*/  IMAD R17, R10, R12, R17 ;  /* 0x0000000c0a117224 */ /* 0x000fe400078e0211 */
[----:B------:R-:W-:Y:S01]  /*bcc0*/  @!P1 IMAD.IADD R8, R8, 0x1, -R10 ;  /* 0x0000000108089824 */ /* 0x000fe200078e0a0a */
[----:B------:R-:W-:Y:S01]  /*bcd0*/  STL [R1+0x10c], R15 ;  /* 0x00010c0f01007387 */ /* 0x000fe20000100800 */
[C---:B------:R-:W-:Y:S01]  /*bce0*/  IMAD R16, R10.reuse, R14, R16 ;  /* 0x0000000e0a107224 */ /* 0x040fe200078e0210 */
[----:B------:R-:W-:-:S02]  /*bcf0*/  ISETP.GT.U32.AND P0, PT, R10, R17, PT ;  /* 0x000000110a00720c */ /* 0x000fc40003f04070 */
[----:B------:R0:W-:Y:S02]  /*bd00*/  STL [R1+0x108], R13 ;  /* 0x0001080d01007387 */ /* 0x0001e40000100800 */
[----:B0-----:R-:W-:-:S04]  /*bd10*/  IMAD.MOV.U32 R13, RZ, RZ, R8 ;  /* 0x000000ffff0d7224 */ /* 0x001fc800078e0008 */
[----:B------:R-:W-:Y:S01]  /*bd20*/  @!P6 IMAD.MOV R13, RZ, RZ, -R13 ;  /* 0x000000ffff0de224 */ /* 0x000fe200078e0a0d */
[----:B------:R-:W-:Y:S01]  /*bd30*/  ISETP.GT.U32.AND P6, PT, R10, R16, PT ;  /* 0x000000100a00720c */ /* 0x000fe20003fc4070 */
[C---:B------:R-:W-:Y:S01]  /*bd40*/  VIADD R12, R0.reuse, 0x9 ;  /* 0x00000009000c7836 */ /* 0x040fe20000000000 */
[----:B------:R-:W-:Y:S01]  /*bd50*/  ISETP.GE.AND P5, PT, R9, RZ, PT ;  /* 0x000000ff0900720c */ /* 0x000fe20003fa6270 */
[C---:B------:R-:W-:Y:S02]  /*bd60*/  VIADD R9, R0.reuse, 0xa ;  /* 0x0000000a00097836 */ /* 0x040fe40000000000 */
[----:B------:R-:W-:Y:S01]  /*bd70*/  @!P0 IMAD.IADD R17, R17, 0x1, -R10 ;  /* 0x0000000111118824 */ /* 0x000fe200078e0a0a */
[----:B------:R-:W-:Y:S01]  /*bd80*/  IABS R15, R12 ;  /* 0x0000000c000f7213 */ /* 0x000fe20000000000 */
[----:B------:R-:W-:Y:S01]  /*bd90*/  VIADD R18, R0, 0xb ;  /* 0x0000000b00127836 */ /* 0x000fe20000000000 */
[----:B------:R-:W-:Y:S02]  /*bda0*/  IABS R14, R9 ;  /* 0x00000009000e7213 */ /* 0x000fe40000000000 */
[----:B------:R-:W-:Y:S01]  /*bdb0*/  ISETP.GT.U32.AND P0, PT, R10, R17, PT ;  /* 0x000000110a00720c */ /* 0x000fe20003f04070 */
[----:B------:R-:W-:-:S04]  /*bdc0*/  IMAD.HI.U32 R19, R11, R15, RZ ;  /* 0x0000000f0b137227 */ /* 0x000fc800078e00ff */
[----:B------:R-:W-:Y:S01]  /*bdd0*/  @!P6 IMAD.IADD R16, R16, 0x1, -R10 ;  /* 0x000000011010e824 */ /* 0x000fe200078e0a0a */
[----:B------:R-:W-:Y:S01]  /*bde0*/  ISETP.GE.AND P4, PT, R12, RZ, PT ;  /* 0x000000ff0c00720c */ /* 0x000fe20003f86270 */
[----:B------:R-:W-:Y:S01]  /*bdf0*/  VIADD R26, R0, 0xc ;  /* 0x0000000c001a7836 */ /* 0x000fe20000000000 */
[----:B------:R-:W-:Y:S01]  /*be00*/  ISETP.GE.AND P1, PT, R9, RZ, PT ;  /* 0x000000ff0900720c */ /* 0x000fe20003f26270 */
[----:B------:R-:W-:Y:S01]  /*be10*/  IMAD.HI.U32 R9, R11, R14, RZ ;  /* 0x0000000e0b097227 */ /* 0x000fe200078e00ff */
[----:B------:R-:W-:Y:S02]  /*be20*/  ISETP.GT.U32.AND P6, PT, R10, R16, PT ;  /* 0x000000100a00720c */ /* 0x000fe40003fc4070 */
[----:B------:R-:W-:Y:S01]  /*be30*/  IABS R12, R18 ;  /* 0x00000012000c7213 */ /* 0x000fe20000000000 */
[----:B------:R-:W-:Y:S02]  /*be40*/  IMAD.MOV R8, RZ, RZ, -R19 ;  /* 0x000000ffff087224 */ /* 0x000fe400078e0a13 */
[----:B------:R-:W-:-:S02]  /*be50*/  VIADD R25, R0, 0xd ;  /* 0x0000000d00197836 */ /* 0x000fc40000000000 */
[----:B------:R-:W-:Y:S01]  /*be60*/  IMAD.MOV R19, RZ, RZ, -R9 ;  /* 0x000000ffff137224 */ /* 0x000fe200078e0a09 */
[----:B------:R-:W-:Y:S01]  /*be70*/  IABS R9, R26 ;  /* 0x0000001a00097213 */ /* 0x000fe20000000000 */
[----:B------:R-:W-:Y:S02]  /*be80*/  IMAD R15, R10, R8, R15 ;  /* 0x000000080a0f7224 */ /* 0x000fe400078e020f */
[----:B------:R-:W-:Y:S01]  /*be90*/  IMAD.HI.U32 R20, R11, R12, RZ ;  /* 0x0000000c0b147227 */ /* 0x000fe200078e00ff */
[----:B------:R-:W-:-:S03]  /*bea0*/  IABS R8, R25 ;  /* 0x0000001900087213 */ /* 0x000fc60000000000 */
[C---:B------:R-:W-:Y:S02]  /*beb0*/  IMAD R14, R10.reuse, R19, R14 ;  /* 0x000000130a0e7224 */ /* 0x040fe400078e020e */
[----:B------:R-:W-:Y:S01]  /*bec0*/  @!P0 IMAD.IADD R17, R17, 0x1, -R10 ;  /* 0x0000000111118824 */ /* 0x000fe200078e0a0a */
[----:B------:R-:W-:Y:S01]  /*bed0*/  ISETP.GT.U32.AND P0, PT, R10, R15, PT ;  /* 0x0000000f0a00720c */ /* 0x000fe20003f04070 */
[----:B------:R-:W-:Y:S02]  /*bee0*/  IMAD.MOV R19, RZ, RZ, -R20 ;  /* 0x000000ffff137224 */ /* 0x000fe400078e0a14 */
[----:B------:R-:W-:-:S04]  /*bef0*/  IMAD.HI.U32 R20, R11, R9, RZ ;  /* 0x000000090b147227 */ /* 0x000fc800078e00ff */
[----:B------:R-:W-:Y:S01]  /*bf00*/  @!P6 IMAD.IADD R16, R16, 0x1, -R10 ;  /* 0x000000011010e824 */ /* 0x000fe200078e0a0a */
[C---:B------:R-:W-:Y:S01]  /*bf10*/  ISETP.GT.U32.AND P6, PT, R10.reuse, R14, PT ;  /* 0x0000000e0a00720c */ /* 0x040fe20003fc4070 */
[----:B------:R-:W-:Y:S02]  /*bf20*/  IMAD R12, R10, R19, R12 ;  /* 0x000000130a0c7224 */ /* 0x000fe400078e020c */
[----:B------:R-:W-:Y:S02]  /*bf30*/  IMAD.MOV.U32 R27, RZ, RZ, R17 ;  /* 0x000000ffff1b7224 */ /* 0x000fe400078e0011 */
[----:B------:R-:W-:Y:S01]  /*bf40*/  IMAD.HI.U32 R19, R11, R8, RZ ;  /* 0x000000080b137227 */ /* 0x000fe200078e00ff */
[----:B------:R0:W-:Y:S03]  /*bf50*/  STL [R1+0x104], R13 ;  /* 0x0001040d01007387 */ /* 0x0001e60000100800 */
[----:B------:R-:W-:-:S02]  /*bf60*/  IMAD.MOV R20, RZ, RZ, -R20 ;  /* 0x000000ffff147224 */ /* 0x000fc400078e0a14 */
[----:B------:R-:W-:Y:S01]  /*bf70*/  @!P3 IMAD.MOV R27, RZ, RZ, -R27 ;  /* 0x000000ffff1bb224 */ /* 0x000fe200078e0a1b */
[C---:B------:R-:W-:Y:S01]  /*bf80*/  ISETP.GT.U32.AND P3, PT, R10.reuse, R12, PT ;  /* 0x0000000c0a00720c */ /* 0x040fe20003f64070 */
[----:B------:R-:W-:Y:S02]  /*bf90*/  IMAD.MOV R19, RZ, RZ, -R19 ;  /* 0x000000ffff137224 */ /* 0x000fe400078e0a13 */
[C---:B------:R-:W-:Y:S02]  /*bfa0*/  IMAD R9, R10.reuse, R20, R9 ;  /* 0x000000140a097224 */ /* 0x040fe400078e0209 */
[----:B0-----:R-:W-:Y:S02]  /*bfb0*/  IMAD.MOV.U32 R13, RZ, RZ, R16 ;  /* 0x000000ffff0d7224 */ /* 0x001fe400078e0010 */
[----:B------:R-:W-:Y:S02]  /*bfc0*/  @!P0 IMAD.IADD R15, R15, 0x1, -R10 ;  /* 0x000000010f0f8824 */ /* 0x000fe400078e0a0a */
[----:B------:R-:W-:-:S02]  /*bfd0*/  IMAD R8, R10, R19, R8 ;  /* 0x000000130a087224 */ /* 0x000fc400078e0208 */
[----:B------:R-:W-:Y:S01]  /*bfe0*/  @!P5 IMAD.MOV R13, RZ, RZ, -R13 ;  /* 0x000000ffff0dd224 */ /* 0x000fe200078e0a0d */
[----:B------:R-:W-:Y:S01]  /*bff0*/  ISETP.GT.U32.AND P5, PT, R10, R9, PT ;  /* 0x000000090a00720c */ /* 0x000fe20003fa4070 */
[----:B------:R-:W-:Y:S01]  /*c000*/  @!P6 IMAD.IADD R14, R14, 0x1, -R10 ;  /* 0x000000010e0ee824 */ /* 0x000fe200078e0a0a */
[C---:B------:R-:W-:Y:S01]  /*c010*/  ISETP.GT.U32.AND P0, PT, R10.reuse, R15, PT ;  /* 0x0000000f0a00720c */ /* 0x040fe20003f04070 */
[----:B------:R-:W-:Y:S01]  /*c020*/  IMAD.MOV.U32 R20, RZ, RZ, R22 ;  /* 0x000000ffff147224 */ /* 0x000fe200078e0016 */
[----:B------:R-:W-:Y:S01]  /*c030*/  ISETP.GT.U32.AND P6, PT, R10, R8, PT ;  /* 0x000000080a00720c */ /* 0x000fe20003fc4070 */
[----:B------:R-:W-:Y:S01]  /*c040*/  @!P3 IMAD.IADD R12, R12, 0x1, -R10 ;  /* 0x000000010c0cb824 */ /* 0x000fe200078e0a0a */
[----:B------:R-:W-:Y:S01]  /*c050*/  ISETP.GT.U32.AND P3, PT, R10, R14, PT ;  /* 0x0000000e0a00720c */ /* 0x000fe20003f64070 */
[----:B------:R-:W-:-:S04]  /*c060*/  IMAD.HI.U32 R17, R11, R20, RZ ;  /* 0x000000140b117227 */ /* 0x000fc800078e00ff */
[----:B------:R-:W-:-:S04]  /*c070*/  IMAD.HI.U32 R19, R11, R21, RZ ;  /* 0x000000150b137227 */ /* 0x000fc800078e00ff */
[----:B------:R-:W-:Y:S02]  /*c080*/  IMAD.MOV R16, RZ, RZ, -R17 ;  /* 0x000000ffff107224 */ /* 0x000fe400078e0a11 */
[----:B------:R-:W-:Y:S02]  /*c090*/  @!P5 IMAD.IADD R9, R9, 0x1, -R10 ;  /* 0x000000010909d824 */ /* 0x000fe400078e0a0a */
[----:B------:R-:W-:Y:S02]  /*c0a0*/  IMAD.MOV R19, RZ, RZ, -R19 ;  /* 0x000000ffff137224 */ /* 0x000fe400078e0a13 */
[----:B------:R-:W-:Y:S02]  /*c0b0*/  IMAD R20, R10, R16, R20 ;  /* 0x000000100a147224 */ /* 0x000fe400078e0214 */
[----:B------:R-:W-:Y:S02]  /*c0c0*/  @!P0 IMAD.IADD R15, R15, 0x1, -R10 ;  /* 0x000000010f0f8824 */ /* 0x000fe400078e0a0a */
[----:B------:R-:W-:-:S02]  /*c0d0*/  VIADD R16, R0, 0x11 ;  /* 0x0000001100107836 */ /* 0x000fc40000000000 */
[--C-:B------:R-:W-:Y:S01]  /*c0e0*/  @!P6 IMAD.IADD R8, R8, 0x1, -R10.reuse ;  /* 0x000000010808e824 */ /* 0x100fe200078e0a0a */
[C---:B------:R-:W-:Y:S01]  /*c0f0*/  ISETP.GT.U32.AND P6, PT, R10.reuse, R9, PT ;  /* 0x000000090a00720c */ /* 0x040fe20003fc4070 */
[C---:B------:R-:W-:Y:S01]  /*c100*/  IMAD R21, R10.reuse, R19, R21 ;  /* 0x000000130a157224 */ /* 0x040fe200078e0215 */
[----:B------:R-:W-:Y:S01]  /*c110*/  STL [R1+0xe8], R27 ;  /* 0x0000e81b01007387 */ /* 0x000fe20000100800 */
[----:B------:R-:W-:Y:S01]  /*c120*/  ISETP.GT.U32.AND P5, PT, R10, R12, PT ;  /* 0x0000000c0a00720c */ /* 0x000fe20003fa4070 */
[----:B------:R-:W-:Y:S02]  /*c130*/  @!P3 IMAD.IADD R14, R14, 0x1, -R10 ;  /* 0x000000010e0eb824 */ /* 0x000fe400078e0a0a */
[----:B------:R0:W-:Y:S01]  /*c140*/  STL [R1+0xe4], R13 ;  /* 0x0000e40d01007387 */ /* 0x0001e20000100800 */
[----:B------:R-:W-:Y:S01]  /*c150*/  IABS R19, R16 ;  /* 0x0000001000137213 */ /* 0x000fe20000000000 */
[----:B------:R-:W-:Y:S01]  /*c160*/  VIADD R22, R0, 0x12 ;  /* 0x0000001200167836 */ /* 0x000fe20000000000 */
[----:B------:R-:W-:Y:S01]  /*c170*/  ISETP.GT.U32.AND P3, PT, R10, R21, PT ;  /* 0x000000150a00720c */ /* 0x000fe20003f64070 */
[----:B0-----:R-:W-:Y:S01]  /*c180*/  IMAD.MOV.U32 R13, RZ, RZ, R15 ;  /* 0x000000ffff0d7224 */ /* 0x001fe200078e000f */
[----:B------:R-:W-:Y:S01]  /*c190*/  ISETP.GE.AND P0, PT, R18, RZ, PT ;  /* 0x000000ff1200720c */ /* 0x000fe20003f06270 */
[----:B------:R-:W-:Y:S01]  /*c1a0*/  IMAD.HI.U32 R15, R11, R19, RZ ;  /* 0x000000130b0f7227 */ /* 0x000fe200078e00ff */
[----:B------:R-:W-:-:S03]  /*c1b0*/  IABS R18, R22 ;  /* 0x0000001600127213 */ /* 0x000fc60000000000 */
[----:B------:R-:W-:Y:S01]  /*c1c0*/  @!P4 IMAD.MOV R13, RZ, RZ, -R13 ;  /* 0x000000ffff0dc224 */ /* 0x000fe200078e0a0d */
[----:B------:R-:W-:Y:S01]  /*c1d0*/  ISETP.GT.U32.AND P4, PT, R10, R8, PT ;  /* 0x000000080a00720c */ /* 0x000fe20003f84070 */
[----:B------:R-:W-:Y:S02]  /*c1e0*/  IMAD.MOV R15, RZ, RZ, -R15 ;  /* 0x000000ffff0f7224 */ /* 0x000fe400078e0a0f */
[--C-:B------:R-:W-:Y:S01]  /*c1f0*/  @!P6 IMAD.IADD R9, R9, 0x1, -R10.reuse ;  /* 0x000000010909e824 */ /* 0x100fe200078e0a0a */
[----:B------:R-:W-:Y:S01]  /*c200*/  ISETP.GE.AND P6, PT, R26, RZ, PT ;  /* 0x000000ff1a00720c */ /* 0x000fe20003fc6270 */
[----:B------:R-:W-:Y:S01]  /*c210*/  @!P5 IMAD.IADD R12, R12, 0x1, -R10 ;  /* 0x000000010c0cd824 */ /* 0x000fe200078e0a0a */
[----:B------:R-:W-:Y:S01]  /*c220*/  IABS R17, R29 ;  /* 0x0000001d00117213 */ /* 0x000fe20000000000 */
[----:B------:R-:W-:Y:S01]  /*c230*/  IMAD.HI.U32 R27, R11, R18, RZ ;  /* 0x000000120b1b7227 */ /* 0x000fe200078e00ff */
[----:B------:R0:W-:Y:S03]  /*c240*/  STL [R1+0xe0], R13 ;  /* 0x0000e00d01007387 */ /* 0x0001e60000100800 */
[----:B------:R-:W-:-:S02]  /*c250*/  IMAD R19, R10, R15, R19 ;  /* 0x0000000f0a137224 */ /* 0x000fc400078e0213 */
[----:B------:R-:W-:Y:S02]  /*c260*/  IMAD.MOV.U32 R30, RZ, RZ, R14 ;  /* 0x000000ffff1e7224 */ /* 0x000fe400078e000e */
[----:B------:R-:W-:Y:S01]  /*c270*/  @!P3 IMAD.IADD R21, R21, 0x1, -R10 ;  /* 0x000000011515b824 */ /* 0x000fe200078e0a0a */
[----:B------:R-:W-:Y:S01]  /*c280*/  ISETP.GE.AND P3, PT, R25, RZ, PT ;  /* 0x000000ff1900720c */ /* 0x000fe20003f66270 */
[----:B------:R-:W-:Y:S02]  /*c290*/  IMAD.MOV R26, RZ, RZ, -R27 ;  /* 0x000000ffff1a7224 */ /* 0x000fe400078e0a1b */
[----:B0-----:R-:W-:Y:S02]  /*c2a0*/  IMAD.MOV.U32 R13, RZ, RZ, R12 ;  /* 0x000000ffff0d7224 */ /* 0x001fe400078e000c */
[----:B------:R-:W-:-:S04]  /*c2b0*/  IMAD.HI.U32 R15, R11, R17, RZ ;  /* 0x000000110b0f7227 */ /* 0x000fc800078e00ff */
[----:B------:R-:W-:Y:S01]  /*c2c0*/  @!P4 IMAD.IADD R8, R8, 0x1, -R10 ;  /* 0x000000010808c824 */ /* 0x000fe200078e0a0a */
[C---:B------:R-:W-:Y:S01]  /*c2d0*/  ISETP.GT.U32.AND P4, PT, R10.reuse, R19, PT ;  /* 0x000000130a00720c */ /* 0x040fe20003f84070 */
[----:B------:R-:W-:Y:S02]  /*c2e0*/  @!P1 IMAD.MOV R30, RZ, RZ, -R30 ;  /* 0x000000ffff1e9224 */ /* 0x000fe400078e0a1e */
[----:B------:R-:W-:Y:S02]  /*c2f0*/  @!P0 IMAD.MOV R13, RZ, RZ, -R13 ;  /* 0x000000ffff0d8224 */ /* 0x000fe400078e0a0d */
[C---:B------:R-:W-:Y:S02]  /*c300*/  IMAD R18, R10.reuse, R26, R18 ;  /* 0x0000001a0a127224 */ /* 0x040fe400078e0212 */
[----:B------:R-:W-:Y:S01]  /*c310*/  IMAD.MOV R15, RZ, RZ, -R15 ;  /* 0x000000ffff0f7224 */ /* 0x000fe200078e0a0f */
[----:B------:R-:W-:Y:S01]  /*c320*/  STL [R1+0xcc], R30 ;  /* 0x0000cc1e01007387 */ /* 0x000fe20000100800 */
[----:B------:R-:W-:Y:S01]  /*c330*/  @!P6 IMAD.MOV R9, RZ, RZ, -R9 ;  /* 0x000000ffff09e224 */ /* 0x000fe200078e0a09 */
[C---:B------:R-:W-:Y:S01]  /*c340*/  ISETP.GT.U32.AND P6, PT, R10.reuse, R18, PT ;  /* 0x000000120a00720c */ /* 0x040fe20003fc4070 */
[C---:B------:R-:W-:Y:S01]  /*c350*/  IMAD R17, R10.reuse, R15, R17 ;  /* 0x0000000f0a117224 */ /* 0x040fe200078e0211 */
[----:B------:R0:W-:Y:S01]  /*c360*/  STL [R1+0xc8], R13 ;  /* 0x0000c80d01007387 */ /* 0x0001e20000100800 */
[----:B------:R-:W-:Y:S01]  /*c370*/  @!P4 IMAD.IADD R19, R19, 0x1, -R10 ;  /* 0x000000011313c824 */ /* 0x000fe200078e0a0a */
[----:B------:R-:W-:Y:S01]  /*c380*/  ISETP.GT.U32.AND P4, PT, R10, R21, PT ;  /* 0x000000150a00720c */ /* 0x000fe20003f84070 */
[----:B0-----:R-:W-:-:S04]  /*c390*/  IMAD.MOV.U32 R13, RZ, RZ, R8 ;  /* 0x000000ffff0d7224 */ /* 0x001fc800078e0008 */
[----:B------:R-:W-:Y:S01]  /*c3a0*/  @!P3 IMAD.MOV R13, RZ, RZ, -R13 ;  /* 0x000000ffff0db224 */ /* 0x000fe200078e0a0d */
[----:B------:R-:W-:-:S03]  /*c3b0*/  ISETP.GT.U32.AND P3, PT, R10, R17, PT ;  /* 0x000000110a00720c */ /* 0x000fc60003f64070 */
[----:B------:R-:W-:Y:S01]  /*c3c0*/  @!P6 IMAD.IADD R18, R18, 0x1, -R10 ;  /* 0x000000011212e824 */ /* 0x000fe200078e0a0a */
[----:B------:R-:W-:Y:S01]  /*c3d0*/  IABS R14, R28 ;  /* 0x0000001c000e7213 */ /* 0x000fe20000000000 */
[----:B------:R-:W-:Y:S01]  /*c3e0*/  VIADD R27, R0, 0x15 ;  /* 0x00000015001b7836 */ /* 0x000fe20000000000 */
[C---:B------:R-:W-:Y:S02]  /*c3f0*/  ISETP.GT.U32.AND P5, PT, R10.reuse, R20, PT ;  /* 0x000000140a00720c */ /* 0x040fe40003fa4070 */
[----:B------:R-:W-:Y:S01]  /*c400*/  ISETP.GT.U32.AND P6, PT, R10, R18, PT ;  /* 0x000000120a00720c */ /* 0x000fe20003fc4070 */
[----:B------:R-:W-:Y:S01]  /*c410*/  IMAD.HI.U32 R8, R11, R14, RZ ;  /* 0x0000000e0b087227 */ /* 0x000fe200078e00ff */
[----:B------:R-:W-:-:S03]  /*c420*/  IABS R12, R27 ;  /* 0x0000001b000c7213 */ /* 0x000fc60000000000 */
[--C-:B------:R-:W-:Y:S02]  /*c430*/  @!P3 IMAD.IADD R17, R17, 0x1, -R10.reuse ;  /* 0x000000011111b824 */ /* 0x100fe400078e0a0a */
[----:B------:R-:W-:Y:S01]  /*c440*/  @!P4 IMAD.IADD R21, R21, 0x1, -R10 ;  /* 0x000000011515c824 */ /* 0x000fe200078e0a0a */
[----:B------:R-:W-:Y:S01]  /*c450*/  ISETP.GE.AND P4, PT, R24, RZ, PT ;  /* 0x000000ff1800720c */ /* 0x000fe20003f86270 */
[----:B------:R-:W-:Y:S01]  /*c460*/  IMAD.MOV R8, RZ, RZ, -R8 ;  /* 0x000000ffff087224 */ /* 0x000fe200078e0a08 */
[----:B------:R-:W-:Y:S01]  /*c470*/  ISETP.GT.U32.AND P3, PT, R10, R17, PT ;  /* 0x000000110a00720c */ /* 0x000fe20003f64070 */
[----:B------:R-:W-:Y:S02]  /*c480*/  VIADD R24, R0, 0x16 ;  /* 0x0000001600187836 */ /* 0x000fe40000000000 */
[----:B------:R-:W-:Y:S01]  /*c490*/  IMAD.HI.U32 R15, R11, R12, RZ ;  /* 0x0000000c0b0f7227 */ /* 0x000fe200078e00ff */
[----:B------:R0:W-:Y:S03]  /*c4a0*/  STL [R1+0xc4], R9 ;  /* 0x0000c40901007387 */ /* 0x0001e60000100800 */
[----:B------:R-:W-:-:S02]  /*c4b0*/  IMAD R14, R10, R8, R14 ;  /* 0x000000080a0e7224 */ /* 0x000fc400078e020e */
[--C-:B------:R-:W-:Y:S02]  /*c4c0*/  @!P5 IMAD.IADD R20, R20, 0x1, -R10.reuse ;  /* 0x000000011414d824 */ /* 0x100fe400078e0a0a */
[----:B------:R-:W-:Y:S01]  /*c4d0*/  IMAD.MOV R15, RZ, RZ, -R15 ;  /* 0x000000ffff0f7224 */ /* 0x000fe200078e0a0f */
[----:B0-----:R-:W-:Y:S01]  /*c4e0*/  IABS R9, R24 ;  /* 0x0000001800097213 */ /* 0x001fe20000000000 */
[----:B------:R-:W-:Y:S01]  /*c4f0*/  @!P6 IMAD.IADD R18, R18, 0x1, -R10 ;  /* 0x000000011212e824 */ /* 0x000fe200078e0a0a */
[C---:B------:R-:W-:Y:S01]  /*c500*/  ISETP.GT.U32.AND P6, PT, R10.reuse, R14, PT ;  /* 0x0000000e0a00720c */ /* 0x040fe20003fc4070 */
[C---:B------:R-:W-:Y:S01]  /*c510*/  IMAD R12, R10.reuse, R15, R12 ;  /* 0x0000000f0a0c7224 */ /* 0x040fe200078e020c */
[----:B------:R-:W-:Y:S01]  /*c520*/  ISETP.GT.U32.AND P1, PT, R10, R20, PT ;  /* 0x000000140a00720c */ /* 0x000fe20003f24070 */
[----:B------:R-:W-:-:S04]  /*c530*/  IMAD.HI.U32 R15, R11, R9, RZ ;  /* 0x000000090b0f7227 */ /* 0x000fc800078e00ff */
[----:B------:R-:W-:Y:S01]  /*c540*/  @!P3 IMAD.IADD R17, R17, 0x1, -R10 ;  /* 0x000000011111b824 */ /* 0x000fe200078e0a0a */
[----:B------:R-:W-:Y:S01]  /*c550*/  ISETP.GT.U32.AND P3, PT, R10, R12, PT ;  /* 0x0000000c0a00720c */ /* 0x000fe20003f64070 */
[----:B------:R-:W-:Y:S01]  /*c560*/  IMAD.MOV R25, RZ, RZ, -R15 ;  /* 0x000000ffff197224 */ /* 0x000fe200078e0a0f */
[----:B------:R-:W-:-:S03]  /*c570*/  ISETP.GE.AND P5, PT, R23, RZ, PT ;  /* 0x000000ff1700720c */ /* 0x000fc60003fa6270 */
[C---:B------:R-:W-:Y:S01]  /*c580*/  IMAD R9, R10.reuse, R25, R9 ;  /* 0x000000190a097224 */ /* 0x040fe200078e0209 */
[----:B------:R-:W-:Y:S01]  /*c590*/  ISETP.GT.U32.AND P0, PT, R10, R19, PT ;  /* 0x000000130a00720c */ /* 0x000fe20003f04070 */
[--C-:B------:R-:W-:Y:S02]  /*c5a0*/  @!P6 IMAD.IADD R14, R14, 0x1, -R10.reuse ;  /* 0x000000010e0ee824 */ /* 0x100fe400078e0a0a */
[--C-:B------:R-:W-:Y:S01]  /*c5b0*/  @!P1 IMAD.IADD R20, R20, 0x1, -R10.reuse ;  /* 0x0000000114149824 */ /* 0x100fe200078e0a0a */
[----:B------:R-:W-:Y:S01]  /*c5c0*/  ISETP.GT.U32.AND P6, PT, R10, R9, PT ;  /* 0x000000090a00720c */ /* 0x000fe20003fc4070 */
[C---:B------:R-:W-:Y:S01]  /*c5d0*/  VIADD R26, R0.reuse, 0x1a ;  /* 0x0000001a001a7836 */ /* 0x040fe20000000000 */
[----:B------:R0:W-:Y:S01]  /*c5e0*/  STL [R1+0xc0], R13 ;  /* 0x0000c00d01007387 */ /* 0x0001e20000100800 */
[----:B------:R-:W-:Y:S02]  /*c5f0*/  VIADD R23, R0, 0x18 ;  /* 0x0000001800177836 */ /* 0x000fe40000000000 */
[----:B------:R-:W-:Y:S01]  /*c600*/  @!P3 IMAD.IADD R12, R12, 0x1, -R10 ;  /* 0x000000010c0cb824 */ /* 0x000fe200078e0a0a */
[----:B------:R-:W-:Y:S01]  /*c610*/  IABS R30, R26 ;  /* 0x0000001a001e7213 */ /* 0x000fe20000000000 */
[----:B------:R-:W-:Y:S01]  /*c620*/  IMAD.MOV.U32 R33, RZ, RZ, R21 ;  /* 0x000000ffff217224 */ /* 0x000fe200078e0015 */
[----:B------:R-:W-:Y:S01]  /*c630*/  IABS R8, R23 ;  /* 0x0000001700087213 */ /* 0x000fe20000000000 */
[----:B0-----:R-:W-:Y:S01]  /*c640*/  IMAD.MOV.U32 R13, RZ, RZ, R20 ;  /* 0x000000ffff0d7224 */ /* 0x001fe200078e0014 */
[----:B------:R-:W-:Y:S01]  /*c650*/  ISETP.GE.AND P3, PT, R29, RZ, PT ;  /* 0x000000ff1d00720c */ /* 0x000fe20003f66270 */
[----:B------:R-:W-:-:S02]  /*c660*/  @!P5 IMAD.MOV R33, RZ, RZ, -R33 ;  /* 0x000000ffff21d224 */ /* 0x000fc400078e0a21 */
[----:B------:R-:W-:Y:S01]  /*c670*/  @!P4 IMAD.MOV R13, RZ, RZ, -R13 ;  /* 0x000000ffff0dc224 */ /* 0x000fe200078e0a0d */
[----:B------:R-:W-:Y:S01]  /*c680*/  ISETP.GT.U32.AND P4, PT, R10, R12, PT ;  /* 0x0000000c0a00720c */ /* 0x000fe20003f84070 */
[----:B------:R-:W-:Y:S01]  /*c690*/  @!P0 IMAD.IADD R19, R19, 0x1, -R10 ;  /* 0x0000000113138824 */ /* 0x000fe200078e0a0a */
[----:B------:R-:W-:Y:S01]  /*c6a0*/  ISETP.GE.AND P1, PT, R16, RZ, PT ;  /* 0x000000ff1000720c */ /* 0x000fe20003f26270 */
[----:B------:R-:W-:Y:S01]  /*c6b0*/  IMAD.MOV.U32 R15, RZ, RZ, R30 ;  /* 0x000000ffff0f7224 */ /* 0x000fe200078e001e */
[----:B------:R-:W-:Y:S01]  /*c6c0*/  ISETP.GE.AND P0, PT, R22, RZ, PT ;  /* 0x000000ff1600720c */ /* 0x000fe20003f06270 */
[----:B------:R-:W-:Y:S01]  /*c6d0*/  IMAD.HI.U32 R30, R11, R8, RZ ;  /* 0x000000080b1e7227 */ /* 0x000fe200078e00ff */
[----:B------:R-:W-:Y:S03]  /*c6e0*/  STL [R1+0x9c], R33 ;  /* 0x00009c2101007387 */ /* 0x000fe60000100800 */
[----:B------:R-:W-:Y:S01]  /*c6f0*/  @!P6 IMAD.IADD R9, R9, 0x1, -R10 ;  /* 0x000000010909e824 */ /* 0x000fe200078e0a0a */
[----:B------:R-:W-:Y:S01]  /*c700*/  ISETP.GT.U32.AND P6, PT, R10, R14, PT ;  /* 0x0000000e0a00720c */ /* 0x000fe20003fc4070 */
[----:B------:R-:W-:Y:S01]  /*c710*/  IMAD.MOV R30, RZ, RZ, -R30 ;  /* 0x000000ffff1e7224 */ /* 0x000fe200078e0a1e */
[----:B------:R0:W-:Y:S01]  /*c720*/  STL [R1+0x90], R13 ;  /* 0x0000900d01007387 */ /* 0x0001e20000100800 */
[----:B------:R-:W-:Y:S01]  /*c730*/  VIADD R22, R0, 0x19 ;  /* 0x0000001900167836 */ /* 0x000fe20000000000 */
[----:B------:R-:W-:Y:S01]  /*c740*/  ISETP.GT.U32.AND P5, PT, R10, R9, PT ;  /* 0x000000090a00720c */ /* 0x000fe20003fa4070 */
[----:B------:R-:W-:-:S02]  /*c750*/  VIADD R25, R0, 0x1b ;  /* 0x0000001b00197836 */ /* 0x000fc40000000000 */
[----:B------:R-:W-:Y:S02]  /*c760*/  IMAD R8, R10, R30, R8 ;  /* 0x0000001e0a087224 */ /* 0x000fe400078e0208 */
[----:B0-----:R-:W-:Y:S01]  /*c770*/  IMAD.MOV.U32 R13, RZ, RZ, R17 ;  /* 0x000000ffff0d7224 */ /* 0x001fe200078e0011 */
[----:B------:R-:W-:Y:S01]  /*c780*/  IABS R16, R22 ;  /* 0x0000001600107213 */ /* 0x000fe20000000000 */
[----:B------:R-:W-:Y:S02]  /*c790*/  @!P4 IMAD.IADD R12, R12, 0x1, -R10 ;  /* 0x000000010c0cc824 */ /* 0x000fe400078e0a0a */
[----:B------:R-:W-:Y:S01]  /*c7a0*/  @!P3 IMAD.MOV R13, RZ, RZ, -R13 ;  /* 0x000000ffff0db224 */ /* 0x000fe200078e0a0d */
[----:B------:R-:W-:Y:S01]  /*c7b0*/  ISETP.GE.AND P3, PT, R28, RZ, PT ;  /* 0x000000ff1c00720c */ /* 0x000fe20003f66270 */
[----:B------:R-:W-:Y:S01]  /*c7c0*/  IMAD.HI.U32 R31, R11, R15, RZ ;  /* 0x0000000f0b1f7227 */ /* 0x000fe200078e00ff */
[----:B------:R-:W-:Y:S02]  /*c7d0*/  ISETP.GE.AND P4, PT, R27, RZ, PT ;  /* 0x000000ff1b00720c */ /* 0x000fe40003f86270 */
[----:B------:R-:W-:Y:S01]  /*c7e0*/  IABS R29, R25 ;  /* 0x00000019001d7213 */ /* 0x000fe20000000000 */
[----:B------:R-:W-:Y:S01]  /*c7f0*/  @!P1 IMAD.MOV R19, RZ, RZ, -R19 ;  /* 0x000000ffff139224 */ /* 0x000fe200078e0a13 */
[----:B------:R-:W-:Y:S01]  /*c800*/  ISETP.GT.U32.AND P1, PT, R10, R8, PT ;  /* 0x000000080a00720c */ /* 0x000fe20003f24070 */
[----:B------:R-:W-:-:S02]  /*c810*/  @!P0 IMAD.MOV R18, RZ, RZ, -R18 ;  /* 0x000000ffff128224 */ /* 0x000fc400078e0a12 */
[----:B------:R-:W-:Y:S01]  /*c820*/  IMAD.HI.U32 R32, R11, R16, RZ ;  /* 0x000000100b207227 */ /* 0x000fe200078e00ff */
[----:B------:R-:W-:Y:S03]  /*c830*/  STL [R1+0x8c], R19 ;  /* 0x00008c1301007387 */ /* 0x000fe60000100800 */
[----:B------:R-:W-:Y:S02]  /*c840*/  @!P6 IMAD.IADD R14, R14, 0x1, -R10 ;  /* 0x000000010e0ee824 */ /* 0x000fe400078e0a0a */
[----:B------:R-:W-:Y:S01]  /*c850*/  IMAD.MOV R31, RZ, RZ, -R31 ;  /* 0x000000ffff1f7224 */ /* 0x000fe200078e0a1f */
[----:B------:R0:W-:Y:S01]  /*c860*/  STL [R1+0x98], R18 ;  /* 0x0000981201007387 */ /* 0x0001e20000100800 */
[----:B------:R-:W-:Y:S02]  /*c870*/  IMAD.MOV.U32 R21, RZ, RZ, R29 ;  /* 0x000000ffff157224 */ /* 0x000fe400078e001d */
[----:B------:R-:W-:Y:S01]  /*c880*/  IMAD.MOV R32, RZ, RZ, -R32 ;  /* 0x000000ffff207224 */ /* 0x000fe200078e0a20 */
[----:B------:R1:W-:Y:S01]  /*c890*/  STL [R1+0x94], R13 ;  /* 0x0000940d01007387 */ /* 0x0003e20000100800 */
[----:B------:R-:W-:-:S02]  /*c8a0*/  IMAD R15, R10, R31, R15 ;  /* 0x0000001f0a0f7224 */ /* 0x000fc400078e020f */
[----:B------:R-:W-:Y:S01]  /*c8b0*/  @!P5 IMAD.IADD R9, R9, 0x1, -R10 ;  /* 0x000000010909d824 */ /* 0x000fe200078e0a0a */
[----:B------:R-:W-:Y:S01]  /*c8c0*/  ISETP.GE.AND P5, PT, R24, RZ, PT ;  /* 0x000000ff1800720c */ /* 0x000fe20003fa6270 */
[----:B0-----:R-:W-:Y:S02]  /*c8d0*/  IMAD.MOV.U32 R18, RZ, RZ, R14 ;  /* 0x000000ffff127224 */ /* 0x001fe400078e000e */
[----:B------:R-:W-:-:S04]  /*c8e0*/  IMAD.HI.U32 R17, R11, R21, RZ ;  /* 0x000000150b117227 */ /* 0x000fc800078e00ff */
[----:B-1----:R-:W-:Y:S02]  /*c8f0*/  IMAD.MOV.U32 R13, RZ, RZ, R12 ;  /* 0x000000ffff0d7224 */ /* 0x002fe400078e000c */
[C---:B------:R-:W-:Y:S02]  /*c900*/  IMAD R16, R10.reuse, R32, R16 ;  /* 0x000000200a107224 */ /* 0x040fe400078e0210 */
[----:B------:R-:W-:Y:S01]  /*c910*/  @!P3 IMAD.MOV R18, RZ, RZ, -R18 ;  /* 0x000000ffff12b224 */ /* 0x000fe200078e0a12 */
[----:B------:R-:W-:Y:S01]  /*c920*/  ISETP.GT.U32.AND P6, PT, R10, R15, PT ;  /* 0x0000000f0a00720c */ /* 0x000fe20003fc4070 */
[----:B------:R-:W-:Y:S02]  /*c930*/  @!P4 IMAD.MOV R13, RZ, RZ, -R13 ;  /* 0x000000ffff0dc224 */ /* 0x000fe400078e0a0d */
[----:B------:R-:W-:Y:S02]  /*c940*/  IMAD.MOV R17, RZ, RZ, -R17 ;  /* 0x000000ffff117224 */ /* 0x000fe400078e0a11 */
[----:B------:R-:W-:Y:S01]  /*c950*/  @!P1 IMAD.IADD R8, R8, 0x1, -R10 ;  /* 0x0000000108089824 */ /* 0x000fe200078e0a0a */
[C---:B------:R-:W-:Y:S01]  /*c960*/  ISETP.GT.U32.AND P0, PT, R10.reuse, R16, PT ;  /* 0x000000100a00720c */ /* 0x040fe20003f04070 */
[----:B------:R-:W-:Y:S01]  /*c970*/  STL [R1+0x88], R18 ;  /* 0x0000881201007387 */ /* 0x000fe20000100800 */
[----:B------:R-:W-:-:S03]  /*c980*/  IMAD R14, R10, R17, R21 ;  /* 0x000000110a0e7224 */ /* 0x000fc600078e0215 */
[----:B------:R0:W-:Y:S01]  /*c990*/  STL [R1+0x84], R13 ;  /* 0x0000840d01007387 */ /* 0x0001e20000100800 */
[----:B------:R-:W-:Y:S01]  /*c9a0*/  ISETP.GT.U32.AND P3, PT, R10, R8, PT ;  /* 0x000000080a00720c */ /* 0x000fe20003f64070 */
[----:B------:R-:W-:Y:S02]  /*c9b0*/  @!P6 IMAD.IADD R15, R15, 0x1, -R10 ;  /* 0x000000010f0fe824 */ /* 0x000fe400078e0a0a */
[----:B0-----:R-:W-:-:S04]  /*c9c0*/  IMAD.MOV.U32 R13, RZ, RZ, R9 ;  /* 0x000000ffff0d7224 */ /* 0x001fc800078e0009 */
[----:B------:R-:W-:Y:S01]  /*c9d0*/  @!P5 IMAD.MOV R13, RZ, RZ, -R13 ;  /* 0x000000ffff0dd224 */ /* 0x000fe200078e0a0d */
[----:B------:R-:W-:Y:S02]  /*c9e0*/  ISETP.GT.U32.AND P5, PT, R10, R14, PT ;  /* 0x0000000e0a00720c */ /* 0x000fe40003fa4070 */
[----:B------:R-:W-:Y:S01]  /*c9f0*/  ISETP.GE.AND P1, PT, R23, RZ, PT ;  /* 0x000000ff1700720c */ /* 0x000fe20003f26270 */
[--C-:B------:R-:W-:Y:S01]  /*ca00*/  @!P0 IMAD.IADD R16, R16, 0x1, -R10.reuse ;  /* 0x0000000110108824 */ /* 0x100fe200078e0a0a */
[----:B------:R-:W-:Y:S01]  /*ca10*/  ISETP.GT.U32.AND P6, PT, R10, R15, PT ;  /* 0x0000000f0a00720c */ /* 0x000fe20003fc4070 */
[----:B------:R-:W-:Y:S01]  /*ca20*/  @!P3 IMAD.IADD R8, R8, 0x1, -R10 ;  /* 0x000000010808b824 */ /* 0x000fe200078e0a0a */
[----:B------:R0:W-:Y:S02]  /*ca30*/  STL [R1+0x80], R13 ;  /* 0x0000800d01007387 */ /* 0x0001e40000100800 */
[----:B------:R-:W-:Y:S01]  /*ca40*/  ISETP.GT.U32.AND P4, PT, R10, R16, PT ;  /* 0x000000100a00720c */ /* 0x000fe20003f84070 */
[----:B------:R-:W-:Y:S01]  /*ca50*/  VIADD R18, R0, 0x1c ;  /* 0x0000001c00127836 */ /* 0x000fe20000000000 */
[----:B------:R-:W-:-:S03]  /*ca60*/  ISETP.GE.AND P0, PT, R22, RZ, PT ;  /* 0x000000ff1600720c */ /* 0x000fc60003f06270 */
[----:B------:R-:W-:Y:S02]  /*ca70*/  @!P5 IMAD.IADD R14, R14, 0x1, -R10 ;  /* 0x000000010e0ed824 */ /* 0x000fe400078e0a0a */
[----:B0-----:R-:W-:Y:S01]  /*ca80*/  IMAD.MOV.U32 R13, RZ, RZ, R8 ;  /* 0x000000ffff0d7224 */ /* 0x001fe200078e0008 */
[----:B------:R-:W-:Y:S01]  /*ca90*/  ISETP.GE.AND P3, PT, R26, RZ, PT ;  /* 0x000000ff1a00720c */ /* 0x000fe20003f66270 */
[----:B------:R-:W-:Y:S01]  /*caa0*/  VIADD R17, R0, 0x1d ;  /* 0x0000001d00117836 */ /* 0x000fe20000000000 */
[----:B------:R-:W-:Y:S01]  /*cab0*/  IABS R12, R18 ;  /* 0x00000012000c7213 */ /* 0x000fe20000000000 */
[----:B------:R-:W-:Y:S01]  /*cac0*/  @!P1 IMAD.MOV R13, RZ, RZ, -R13 ;  /* 0x000000ffff0d9224 */ /* 0x000fe200078e0a0d */
[----:B------:R-:W-:Y:S01]  /*cad0*/  ISETP.GT.U32.AND P1, PT, R10, R14, PT ;  /* 0x0000000e0a00720c */ /* 0x000fe20003f24070 */
[--C-:B------:R-:W-:Y:S01]  /*cae0*/  @!P6 IMAD.IADD R15, R15, 0x1, -R10.reuse ;  /* 0x000000010f0fe824 */ /* 0x100fe200078e0a0a */
[----:B------:R-:W-:Y:S01]  /*caf0*/  IABS R9, R17 ;  /* 0x0000001100097213 */ /* 0x000fe20000000000 */
[----:B------:R-:W-:Y:S01]  /*cb00*/  IMAD.HI.U32 R19, R11, R12, RZ ;  /* 0x0000000c0b137227 */ /* 0x000fe200078e00ff */
[----:B------:R0:W-:Y:S03]  /*cb10*/  STL [R1+0x7c], R13 ;  /* 0x00007c0d01007387 */ /* 0x0001e60000100800 */
[----:B------:R-:W-:Y:S01]  /*cb20*/  @!P4 IMAD.IADD R16, R16, 0x1, -R10 ;  /* 0x000000011010c824 */ /* 0x000fe200078e0a0a */
[----:B------:R-:W-:Y:S01]  /*cb30*/  ISETP.GE.AND P4, PT, R25, RZ, PT ;  /* 0x000000ff1900720c */ /* 0x000fe20003f86270 */
[----:B------:R-:W-:-:S04]  /*cb40*/  IMAD.HI.U32 R20, R11, R9, RZ ;  /* 0x000000090b147227 */ /* 0x000fc800078e00ff */
[----:B0-----:R-:W-:Y:S02]  /*cb50*/  IMAD.MOV.U32 R13, RZ, RZ, R15 ;  /* 0x000000ffff0d7224 */ /* 0x001fe400078e000f */
[----:B------:R-:W-:Y:S02]  /*cb60*/  IMAD.MOV R8, RZ, RZ, -R19 ;  /* 0x000000ffff087224 */ /* 0x000fe400078e0a13 */
[----:B------:R-:W-:Y:S01]  /*cb70*/  @!P0 IMAD.MOV R16, RZ, RZ, -R16 ;  /* 0x000000ffff108224 */ /* 0x000fe200078e0a10 */
[----:B------:R-:W-:Y:S01]  /*cb80*/  ISETP.GE.AND P6, PT, R18, RZ, PT ;  /* 0x000000ff1200720c */ /* 0x000fe20003fc6270 */
[----:B------:R-:W-:Y:S02]  /*cb90*/  @!P3 IMAD.MOV R13, RZ, RZ, -R13 ;  /* 0x000000ffff0db224 */ /* 0x000fe400078e0a0d */
[----:B------:R-:W-:Y:S02]  /*cba0*/  IMAD.MOV R18, RZ, RZ, -R20 ;  /* 0x000000ffff127224 */ /* 0x000fe400078e0a14 */
[----:B------:R-:W-:-:S02]  /*cbb0*/  IMAD R12, R10, R8, R12 ;  /* 0x000000080a0c7224 */ /* 0x000fc400078e020c */
[----:B------:R-:W-:Y:S01]  /*cbc0*/  @!P1 IMAD.IADD R14, R14, 0x1, -R10 ;  /* 0x000000010e0e9824 */ /* 0x000fe200078e0a0a */
[----:B------:R-:W-:Y:S01]  /*cbd0*/  STL [R1+0x78], R16 ;  /* 0x0000781001007387 */ /* 0x000fe20000100800 */
[C---:B------:R-:W-:Y:S01]  /*cbe0*/  IMAD R9, R10.reuse, R18, R9 ;  /* 0x000000120a097224 */ /* 0x040fe200078e0209 */
[----:B------:R-:W-:Y:S02]  /*cbf0*/  ISETP.GT.U32.AND P0, PT, R10, R12, PT ;  /* 0x0000000c0a00720c */ /* 0x000fe40003f04070 */
[----:B------:R0:W-:Y:S01]  /*cc00*/  STL [R1+0x74], R13 ;  /* 0x0000740d01007387 */ /* 0x0001e20000100800 */
[----:B------:R-:W-:Y:S01]  /*cc10*/  ISETP.GE.AND P5, PT, R17, RZ, PT ;  /* 0x000000ff1100720c */ /* 0x000fe20003fa6270 */
[----:B------:R-:W-:Y:S02]  /*cc20*/  VIADD R17, R0, 0x1e ;  /* 0x0000001e00117836 */ /* 0x000fe40000000000 */
[----:B0-----:R-:W-:-:S04]  /*cc30*/  IMAD.MOV.U32 R13, RZ, RZ, R14 ;  /* 0x000000ffff0d7224 */ /* 0x001fc800078e000e */
[----:B------:R-:W-:Y:S01]  /*cc40*/  @!P4 IMAD.MOV R13, RZ, RZ, -R13 ;  /* 0x000000ffff0dc224 */ /* 0x000fe200078e0a0d */
[----:B------:R-:W-:Y:S01]  /*cc50*/  ISETP.GT.U32.AND P4, PT, R10, R9, PT ;  /* 0x000000090a00720c */ /* 0x000fe20003f84070 */
[----:B------:R-:W-:Y:S01]  /*cc60*/  VIADD R8, R0, 0x20 ;  /* 0x0000002000087836 */ /* 0x000fe20000000000 */
[----:B------:R-:W-:Y:S02]  /*cc70*/  ISETP.GE.AND P3, PT, R17, RZ, PT ;  /* 0x000000ff1100720c */ /* 0x000fe40003f66270 */
[----:B------:R-:W-:Y:S01]  /*cc80*/  IABS R17, R17 ;  /* 0x0000001100117213 */ /* 0x000fe20000000000 */
[----:B------:R-:W-:Y:S01]  /*cc90*/  @!P0 IMAD.IADD R12, R12, 0x1, -R10 ;  /* 0x000000010c0c8824 */ /* 0x000fe200078e0a0a */
[----:B------:R-:W-:Y:S02]  /*cca0*/  ISETP.GE.AND P1, PT, R8, RZ, PT ;  /* 0x000000ff0800720c */ /* 0x000fe40003f26270 */
[----:B------:R-:W-:Y:S01]  /*ccb0*/  IABS R19, R8 ;  /* 0x0000000800137213 */ /* 0x000fe20000000000 */
[----:B------:R-:W-:Y:S01]  /*ccc0*/  IMAD.MOV.U32 R8, RZ, RZ, R17 ;  /* 0x000000ffff087224 */ /* 0x000fe200078e0011 */
[----:B------:R-:W-:Y:S01]  /*ccd0*/  ISETP.GT.U32.AND P0, PT, R10, R12, PT ;  /* 0x0000000c0a00720c */ /* 0x000fe20003f04070 */
[----:B------:R-:W-:-:S02]  /*cce0*/  VIADD R20, R0, 0x21 ;  /* 0x0000002100147836 */ /* 0x000fc40000000000 */
[----:B------:R-:W-:Y:S02]  /*ccf0*/  @!P4 IMAD.IADD R9, R9, 0x1, -R10 ;  /* 0x000000010909c824 */ /* 0x000fe400078e0a0a */
[C---:B------:R-:W-:Y:S01]  /*cd00*/  IMAD.HI.U32 R16, R11.reuse, R8, RZ ;  /* 0x000000080b107227 */ /* 0x040fe200078e00ff */
[----:B------:R-:W-:Y:S02]  /*cd10*/  IABS R18, R20 ;  /* 0x0000001400127213 */ /* 0x000fe40000000000 */
[----:B------:R-:W-:Y:S01]  /*cd20*/  ISETP.GT.U32.AND P4, PT, R10, R9, PT ;  /* 0x000000090a00720c */ /* 0x000fe20003f84070 */
[----:B------:R-:W-:-:S04]  /*cd30*/  IMAD.HI.U32 R15, R11, R19, RZ ;  /* 0x000000130b0f7227 */ /* 0x000fc800078e00ff */
[----:B------:R-:W-:Y:S02]  /*cd40*/  IMAD.MOV R14, RZ, RZ, -R16 ;  /* 0x000000ffff0e7224 */ /* 0x000fe400078e0a10 */
[----:B------:R-:W-:Y:S02]  /*cd50*/  IMAD.MOV R15, RZ, RZ, -R15 ;  /* 0x000000ffff0f7224 */ /* 0x000fe400078e0a0f */
[----:B------:R-:W-:-:S04]  /*cd60*/  IMAD.HI.U32 R21, R11, R18, RZ ;  /* 0x000000120b157227 */ /* 0x000fc800078e00ff */
[----:B------:R-:W-:Y:S02]  /*cd70*/  IMAD R8, R10, R14, R8 ;  /* 0x0000000e0a087224 */ /* 0x000fe400078e0208 */
[----:B------:R-:W-:Y:S02]  /*cd80*/  VIADD R24, R0, 0x22 ;  /* 0x0000002200187836 */ /* 0x000fe40000000000 */
[----:B------:R-:W-:Y:S02]  /*cd90*/  IMAD R19, R10, R15, R19 ;  /* 0x0000000f0a137224 */ /* 0x000fe400078e0213 */
[----:B------:R-:W-:Y:S02]  /*cda0*/  IMAD.MOV R14, RZ, RZ, -R21 ;  /* 0x000000ffff0e7224 */ /* 0x000fe400078e0a15 */
[----:B------:R-:W-:Y:S01]  /*cdb0*/  @!P0 IMAD.IADD R12, R12, 0x1, -R10 ;  /* 0x000000010c0c8824 */ /* 0x000fe200078e0a0a */
[----:B------:R-:W-:Y:S01]  /*cdc0*/  ISETP.GT.U32.AND P0, PT, R10, R8, PT ;  /* 0x000000080a00720c */ /* 0x000fe20003f04070 */
[----:B------:R-:W-:Y:S01]  /*cdd0*/  VIADD R25, R0, 0x23 ;  /* 0x0000002300197836 */ /* 0x000fe20000000000 */
[----:B------:R-:W-:Y:S01]  /*cde0*/  IABS R17, R24 ;  /* 0x0000001800117213 */ /* 0x000fe20000000000 */
[----:B------:R-:W-:-:S02]  /*cdf0*/  IMAD R18, R10, R14, R18 ;  /* 0x0000000e0a127224 */ /* 0x000fc400078e0212 */
[----:B------:R-:W-:Y:S01]  /*ce00*/  @!P4 IMAD.IADD R9, R9, 0x1, -R10 ;  /* 0x000000010909c824 */ /* 0x000fe200078e0a0a */
[----:B------:R-:W-:Y:S01]  /*ce10*/  ISETP.GT.U32.AND P4, PT, R10, R19, PT ;  /* 0x000000130a00720c */ /* 0x000fe20003f84070 */
[----:B------:R-:W-:Y:S01]  /*ce20*/  IMAD.MOV.U32 R27, RZ, RZ, R12 ;  /* 0x000000ffff1b7224 */ /* 0x000fe200078e000c */
[----:B------:R-:W-:Y:S01]  /*ce30*/  IABS R16, R25 ;  /* 0x0000001900107213 */ /* 0x000fe20000000000 */
[----:B------:R-:W-:-:S04]  /*ce40*/  IMAD.HI.U32 R21, R11, R17, RZ ;  /* 0x000000110b157227 */ /* 0x000fc800078e00ff */
[----:B------:R-:W-:Y:S01]  /*ce50*/  @!P6 IMAD.MOV R27, RZ, RZ, -R27 ;  /* 0x000000ffff1be224 */ /* 0x000fe200078e0a1b */
[----:B------:R-:W-:Y:S01]  /*ce60*/  ISETP.GT.U32.AND P6, PT, R10, R18, PT ;  /* 0x000000120a00720c */ /* 0x000fe20003fc4070 */
[C---:B------:R-:W-:Y:S02]  /*ce70*/  VIADD R26, R0.reuse, 0x25 ;  /* 0x00000025001a7836 */ /* 0x040fe40000000000 */
[----:B------:R-:W-:Y:S01]  /*ce80*/  IMAD.HI.U32 R14, R11, R16, RZ ;  /* 0x000000100b0e7227 */ /* 0x000fe200078e00ff */
[----:B------:R0:W-:Y:S03]  /*ce90*/  STL [R1+0x70], R13 ;  /* 0x0000700d01007387 */ /* 0x0001e60000100800 */
[----:B------:R-:W-:Y:S01]  /*cea0*/  IMAD.MOV R21, RZ, RZ, -R21 ;  /* 0x000000ffff157224 */ /* 0x000fe200078e0a15 */
[----:B------:R-:W-:Y:S01]  /*ceb0*/  IABS R22, R26 ;  /* 0x0000001a00167213 */ /* 0x000fe20000000000 */
[----:B------:R-:W-:-:S02]  /*cec0*/  VIADD R23, R0, 0x24 ;  /* 0x0000002400177836 */ /* 0x000fc40000000000 */
[----:B------:R-:W-:Y:S02]  /*ced0*/  @!P0 IMAD.IADD R8, R8, 0x1, -R10 ;  /* 0x0000000108088824 */ /* 0x000fe400078e0a0a */
[----:B------:R-:W-:Y:S02]  /*cee0*/  IMAD.MOV R14, RZ, RZ, -R14 ;  /* 0x000000ffff0e7224 */ /* 0x000fe400078e0a0e */
[C---:B------:R-:W-:Y:S02]  /*cef0*/  IMAD R17, R10.reuse, R21, R17 ;  /* 0x000000150a117224 */ /* 0x040fe400078e0211 */
[----:B0-----:R-:W-:Y:S01]  /*cf00*/  IMAD.MOV.U32 R13, RZ, RZ, R9 ;  /* 0x000000ffff0d7224 */ /* 0x001fe200078e0009 */
[----:B------:R-:W-:Y:S01]  /*cf10*/  IABS R15, R23 ;  /* 0x00000017000f7213 */ /* 0x000fe20000000000 */
[----:B------:R-:W-:Y:S01]  /*cf20*/  @!P4 IMAD.IADD R19, R19, 0x1, -R10 ;  /* 0x000000011313c824 */ /* 0x000fe200078e0a0a */
[C---:B------:R-:W-:Y:S01]  /*cf30*/  ISETP.GT.U32.AND P0, PT, R10.reuse, R8, PT ;  /* 0x000000080a00720c */ /* 0x040fe20003f04070 */
[----:B------:R-:W-:-:S02]  /*cf40*/  IMAD R16, R10, R14, R16 ;  /* 0x0000000e0a107224 */ /* 0x000fc400078e0210 */
[----:B------:R-:W-:Y:S02]  /*cf50*/  IMAD.MOV.U32 R14, RZ, RZ, R22 ;  /* 0x000000ffff0e7224 */ /* 0x000fe400078e0016 */
[----:B------:R-:W-:Y:S01]  /*cf60*/  @!P5 IMAD.MOV R13, RZ, RZ, -R13 ;  /* 0x000000ffff0dd224 */ /* 0x000fe200078e0a0d */
[----:B------:R-:W-:Y:S01]  /*cf70*/  ISETP.GT.U32.AND P5, PT, R10, R17, PT ;  /* 0x000000110a00720c */ /* 0x000fe20003fa4070 */
[----:B------:R-:W-:Y:S01]  /*cf80*/  @!P6 IMAD.IADD R18, R18, 0x1, -R10 ;  /* 0x000000011212e824 */ /* 0x000fe200078e0a0a */
[----:B------:R-:W-:Y:S01]  /*cf90*/  ISETP.GT.U32.AND P6, PT, R10, R19, PT ;  /* 0x000000130a00720c */ /* 0x000fe20003fc4070 */
[----:B------:R-:W-:-:S04]  /*cfa0*/  IMAD.HI.U32 R21, R11, R15, RZ ;  /* 0x0000000f0b157227 */ /* 0x000fc800078e00ff */
[----:B------:R-:W-:Y:S01]  /*cfb0*/  IMAD.HI.U32 R12, R11, R14, RZ ;  /* 0x0000000e0b0c7227 */ /* 0x000fe200078e00ff */
[----:B------:R-:W-:-:S03]  /*cfc0*/  ISETP.GT.U32.AND P4, PT, R10, R16, PT ;  /* 0x000000100a00720c */ /* 0x000fc60003f84070 */
[----:B------:R-:W-:Y:S02]  /*cfd0*/  IMAD.MOV R9, RZ, RZ, -R21 ;  /* 0x000000ffff097224 */ /* 0x000fe400078e0a15 */
[----:B------:R-:W-:Y:S02]  /*cfe0*/  IMAD.MOV R12, RZ, RZ, -R12 ;  /* 0x000000ffff0c7224 */ /* 0x000fe400078e0a0c */
[----:B------:R-:W-:Y:S02]  /*cff0*/  VIADD R22, R0, 0x26 ;  /* 0x0000002600167836 */ /* 0x000fe40000000000 */
[----:B------:R-:W-:Y:S02]  /*d000*/  @!P0 IMAD.IADD R8, R8, 0x1, -R10 ;  /* 0x0000000108088824 */ /* 0x000fe400078e0a0a */
[C---:B------:R-:W-:Y:S02]  /*d010*/  IMAD R15, R10.reuse, R9, R15 ;  /* 0x000000090a0f7224 */ /* 0x040fe400078e020f */
[C---:B------:R-:W-:Y:S01]  /*d020*/  IMAD R14, R10.reuse, R12, R14 ;  /* 0x0000000c0a0e7224 */ /* 0x040fe200078e020e */
[----:B------:R-:W-:Y:S01]  /*d030*/  IABS R12, R22 ;  /* 0x00000016000c7213 */ /* 0x000fe20000000000 */
[----:B------:R0:W-:Y:S01]  /*d040*/  STL [R1+0x6c], R27 ;  /* 0x00006c1b01007387 */ /* 0x0001e20000100800 */
[--C-:B------:R-:W-:Y:S01]  /*d050*/  @!P5 IMAD.IADD R17, R17, 0x1, -R10.reuse ;  /* 0x000000011111d824 */ /* 0x100fe200078e0a0a */
[C---:B------:R-:W-:Y:S01]  /*d060*/  ISETP.GT.U32.AND P5, PT, R10.reuse, R18, PT ;  /* 0x000000120a00720c */ /* 0x040fe20003fa4070 */
[--C-:B------:R-:W-:Y:S01]  /*d070*/  @!P6 IMAD.IADD R19, R19, 0x1, -R10.reuse ;  /* 0x000000011313e824 */ /* 0x100fe200078e0a0a */
[----:B------:R1:W-:Y:S01]  /*d080*/  STL [R1+0x68], R13 ;  /* 0x0000680d01007387 */ /* 0x0003e20000100800 */
[----:B------:R-:W-:Y:S01]  /*d090*/  ISETP.GT.U32.AND P6, PT, R10, R15, PT ;  /* 0x0000000f0a00720c */ /* 0x000fe20003fc4070 */
[----:B------:R-:W-:-:S02]  /*d0a0*/  @!P4 IMAD.IADD R16, R16, 0x1, -R10 ;  /* 0x000000011010c824 */ /* 0x000fc400078e0a0a */
[----:B0-----:R-:W-:-:S04]  /*d0b0*/  IMAD.HI.U32 R27, R11, R12, RZ ;  /* 0x0000000c0b1b7227 */ /* 0x001fc800078e00ff */
[----:B-1----:R-:W-:Y:S02]  /*d0c0*/  IMAD.MOV.U32 R13, RZ, RZ, R8 ;  /* 0x000000ffff0d7224 */ /* 0x002fe400078e0008 */
[----:B------:R-:W-:Y:S02]  /*d0d0*/  IMAD.MOV R27, RZ, RZ, -R27 ;  /* 0x000000ffff1b7224 */ /* 0x000fe400078e0a1b */
[----:B------:R-:W-:Y:S01]  /*d0e0*/  @!P3 IMAD.MOV R13, RZ, RZ, -R13 ;  /* 0x000000ffff0db224 */ /* 0x000fe200078e0a0d */
[----:B------:R-:W-:Y:S01]  /*d0f0*/  ISETP.GT.U32.AND P3, PT, R10, R17, PT ;  /* 0x000000110a00720c */ /* 0x000fe20003f64070 */
[----:B------:R-:W-:Y:S01]  /*d100*/  VIADD R21, R0, 0x28 ;  /* 0x0000002800157836 */ /* 0x000fe20000000000 */
[C---:B------:R-:W-:Y:S01]  /*d110*/  ISETP.GT.U32.AND P4, PT, R10.reuse, R16, PT ;  /* 0x000000100a00720c */ /* 0x040fe20003f84070 */
[----:B------:R-:W-:Y:S02]  /*d120*/  IMAD R12, R10, R27, R12 ;  /* 0x0000001b0a0c7224 */ /* 0x000fe400078e020c */
[--C-:B------:R-:W-:Y:S01]  /*d130*/  @!P5 IMAD.IADD R18, R18, 0x1, -R10.reuse ;  /* 0x000000011212d824 */ /* 0x100fe200078e0a0a */
[----:B------:R-:W-:Y:S01]  /*d140*/  ISETP.GT.U32.AND P5, PT, R10, R14, PT ;  /* 0x0000000e0a00720c */ /* 0x000fe20003fa4070 */
[----:B------:R-:W-:Y:S01]  /*d150*/  @!P6 IMAD.IADD R15, R15, 0x1, -R10 ;  /* 0x000000010f0fe824 */ /* 0x000fe200078e0a0a */
[----:B------:R-:W-:-:S02]  /*d160*/  ISETP.GE.AND P0, PT, R20, RZ, PT ;  /* 0x000000ff1400720c */ /* 0x000fc40003f06270 */
[----:B------:R-:W-:Y:S02]  /*d170*/  IABS R9, R21 ;  /* 0x0000001500097213 */ /* 0x000fe40000000000 */
[----:B------:R-:W-:Y:S01]  /*d180*/  ISETP.GT.U32.AND P6, PT, R10, R12, PT ;  /* 0x0000000c0a00720c */ /* 0x000fe20003fc4070 */
[--C-:B------:R-:W-:Y:S01]  /*d190*/  @!P3 IMAD.IADD R17, R17, 0x1, -R10.reuse ;  /* 0x000000011111b824 */ /* 0x100fe200078e0a0a */
[----:B------:R-:W-:Y:S01]  /*d1a0*/  ISETP.GE.AND P3, PT, R24, RZ, PT ;  /* 0x000000ff1800720c */ /* 0x000fe20003f66270 */
[----:B------:R-:W-:Y:S01]  /*d1b0*/  IMAD.HI.U32 R24, R11, R9, RZ ;  /* 0x000000090b187227 */ /* 0x000fe200078e00ff */
[----:B------:R0:W-:Y:S03]  /*d1c0*/  STL [R1+0x64], R13 ;  /* 0x0000640d01007387 */ /* 0x0001e60000100800 */
[----:B------:R-:W-:Y:S02]  /*d1d0*/  IMAD.MOV.U32 R28, RZ, RZ, R19 ;  /* 0x000000ffff1c7224 */ /* 0x000fe400078e0013 */
[----:B------:R-:W-:Y:S01]  /*d1e0*/  @!P4 IMAD.IADD R16, R16, 0x1, -R10 ;  /* 0x000000011010c824 */ /* 0x000fe200078e0a0a */
[----:B------:R-:W-:Y:S01]  /*d1f0*/  ISETP.GE.AND P4, PT, R25, RZ, PT ;  /* 0x000000ff1900720c */ /* 0x000fe20003f86270 */
[----:B------:R-:W-:-:S02]  /*d200*/  IMAD.MOV R24, RZ, RZ, -R24 ;  /* 0x000000ffff187224 */ /* 0x000fc400078e0a18 */
[----:B0-----:R-:W-:Y:S02]  /*d210*/  IMAD.MOV.U32 R13, RZ, RZ, R18 ;  /* 0x000000ffff0d7224 */ /* 0x001fe400078e0012 */
[----:B------:R-:W-:Y:S01]  /*d220*/  @!P5 IMAD.IADD R14, R14, 0x1, -R10 ;  /* 0x000000010e0ed824 */ /* 0x000fe200078e0a0a */
[----:B------:R-:W-:Y:S01]  /*d230*/  ISETP.GE.AND P5, PT, R23, RZ, PT ;  /* 0x000000ff1700720c */ /* 0x000fe20003fa6270 */
[C---:B------:R-:W-:Y:S02]  /*d240*/  VIADD R20, R0.reuse, 0x29 ;  /* 0x0000002900147836 */ /* 0x040fe40000000000 */
[----:B------:R-:W-:Y:S02]  /*d250*/  @!P1 IMAD.MOV R28, RZ, RZ, -R28 ;  /* 0x000000ffff1c9224 */ /* 0x000fe400078e0a1c */
[----:B------:R-:W-:Y:S02]  /*d260*/  VIADD R23, R0, 0x2a ;  /* 0x0000002a00177836 */ /* 0x000fe40000000000 */
[----:B------:R-:W-:-:S02]  /*d270*/  IMAD R9, R10, R24, R9 ;  /* 0x000000180a097224 */ /* 0x000fc400078e0209 */
[----:B------:R-:W-:Y:S01]  /*d280*/  @!P6 IMAD.IADD R12, R12, 0x1, -R10 ;  /* 0x000000010c0ce824 */ /* 0x000fe200078e0a0a */
[C---:B------:R-:W-:Y:S01]  /*d290*/  ISETP.GT.U32.AND P6, PT, R10.reuse, R15, PT ;  /* 0x0000000f0a00720c */ /* 0x040fe20003fc4070 */
[----:B------:R-:W-:Y:S01]  /*d2a0*/  @!P0 IMAD.MOV R13, RZ, RZ, -R13 ;  /* 0x000000ffff0d8224 */ /* 0x000fe200078e0a0d */
[C---:B------:R-:W-:Y:S01]  /*d2b0*/  ISETP.GT.U32.AND P0, PT, R10.reuse, R14, PT ;  /* 0x0000000e0a00720c */ /* 0x040fe20003f04070 */
[----:B------:R-:W-:Y:S01]  /*d2c0*/  STL [R1+0x58], R28 ;  /* 0x0000581c01007387 */ /* 0x000fe20000100800 */
[----:B------:R-:W-:Y:S01]  /*d2d0*/  IABS R8, R20 ;  /* 0x0000001400087213 */ /* 0x000fe20000000000 */
[----:B------:R-:W-:Y:S01]  /*d2e0*/  @!P3 IMAD.MOV R17, RZ, RZ, -R17 ;  /* 0x000000ffff11b224 */ /* 0x000fe200078e0a11 */
[----:B------:R-:W-:Y:S01]  /*d2f0*/  IABS R25, R23 ;  /* 0x0000001700197213 */ /* 0x000fe20000000000 */
[----:B------:R0:W-:Y:S01]  /*d300*/  STL [R1+0x54], R13 ;  /* 0x0000540d01007387 */ /* 0x0001e20000100800 */
[C---:B------:R-:W-:Y:S01]  /*d310*/  ISETP.GT.U32.AND P3, PT, R10.reuse, R9, PT ;  /* 0x000000090a00720c */ /* 0x040fe20003f64070 */
[----:B------:R-:W-:Y:S01]  /*d320*/  IMAD.HI.U32 R27, R11, R8, RZ ;  /* 0x000000080b1b7227 */ /* 0x000fe200078e00ff */
[----:B------:R-:W-:-:S03]  /*d330*/  ISETP.GT.U32.AND P1, PT, R10, R12, PT ;  /* 0x0000000c0a00720c */ /* 0x000fc60003f24070 */
[----:B0-----:R-:W-:Y:S02]  /*d340*/  IMAD.MOV.U32 R13, RZ, RZ, R16 ;  /* 0x000000ffff0d7224 */ /* 0x001fe400078e0010 */
[----:B------:R-:W-:Y:S02]  /*d350*/  IMAD.MOV.U32 R16, RZ, RZ, R25 ;  /* 0x000000ffff107224 */ /* 0x000fe400078e0019 */
[----:B------:R-:W-:Y:S01]  /*d360*/  @!P4 IMAD.MOV R13, RZ, RZ, -R13 ;  /* 0x000000ffff0dc224 */ /* 0x000fe200078e0a0d */
[----:B------:R-:W-:Y:S01]  /*d370*/  ISETP.GE.AND P4, PT, R26, RZ, PT ;  /* 0x000000ff1a00720c */ /* 0x000fe20003f86270 */
[----:B------:R-:W-:Y:S02]  /*d380*/  IMAD.MOV R27, RZ, RZ, -R27 ;  /* 0x000000ffff1b7224 */ /* 0x000fe400078e0a1b */
[----:B------:R-:W-:-:S04]  /*d390*/  IMAD.HI.U32 R18, R11, R16, RZ ;  /* 0x000000100b127227 */ /* 0x000fc800078e00ff */
[--C-:B------:R-:W-:Y:S02]  /*d3a0*/  @!P6 IMAD.IADD R15, R15, 0x1, -R10.reuse ;  /* 0x000000010f0fe824 */ /* 0x100fe400078e0a0a */
[----:B------:R-:W-:Y:S01]  /*d3b0*/  @!P0 IMAD.IADD R14, R14, 0x1, -R10 ;  /* 0x000000010e0e8824 */ /* 0x000fe200078e0a0a */
[----:B------:R-:W-:Y:S01]  /*d3c0*/  STL [R1+0x50], R17 ;  /* 0x0000501101007387 */ /* 0x000fe20000100800 */
[----:B------:R-:W-:Y:S02]  /*d3d0*/  IMAD R8, R10, R27, R8 ;  /* 0x0000001b0a087224 */ /* 0x000fe400078e0208 */
[----:B------:R-:W-:Y:S01]  /*d3e0*/  IMAD.MOV R18, RZ, RZ, -R18 ;  /* 0x000000ffff127224 */ /* 0x000fe200078e0a12 */
[----:B------:R0:W-:Y:S01]  /*d3f0*/  STL [R1+0x4c], R13 ;  /* 0x00004c0d01007387 */ /* 0x0001e20000100800 */
[----:B------:R-:W-:Y:S02]  /*d400*/  @!P3 IMAD.IADD R9, R9, 0x1, -R10 ;  /* 0x000000010909b824 */ /* 0x000fe400078e0a0a */
[----:B------:R-:W-:Y:S01]  /*d410*/  IMAD.MOV.U32 R25, RZ, RZ, R15 ;  /* 0x000000ffff197224 */ /* 0x000fe200078e000f */
[----:B------:R-:W-:Y:S01]  /*d420*/  ISETP.GE.AND P0, PT, R22, RZ, PT ;  /* 0x000000ff1600720c */ /* 0x000fe20003f06270 */
[----:B------:R-:W-:Y:S01]  /*d430*/  VIADD R24, R0, 0x2b ;  /* 0x0000002b00187836 */ /* 0x000fe20000000000 */
[C---:B------:R-:W-:Y:S01]  /*d440*/  ISETP.GT.U32.AND P6, PT, R10.reuse, R8, PT ;  /* 0x000000080a00720c */ /* 0x040fe20003fc4070 */
[----:B------:R-:W-:-:S02]  /*d450*/  IMAD R16, R10, R18, R16 ;  /* 0x000000120a107224 */ /* 0x000fc400078e0210 */
[----:B0-----:R-:W-:Y:S02]  /*d460*/  IMAD.MOV.U32 R13, RZ, RZ, R14 ;  /* 0x000000ffff0d7224 */ /* 0x001fe400078e000e */
[----:B------:R-:W-:Y:S01]  /*d470*/  @!P5 IMAD.MOV R25, RZ, RZ, -R25 ;  /* 0x000000ffff19d224 */ /* 0x000fe200078e0a19 */
[----:B------:R-:W-:Y:S01]  /*d480*/  ISETP.GT.U32.AND P5, PT, R10, R9, PT ;  /* 0x000000090a00720c */ /* 0x000fe20003fa4070 */
[----:B------:R-:W-:Y:S01]  /*d490*/  @!P4 IMAD.MOV R13, RZ, RZ, -R13 ;  /* 0x000000ffff0dc224 */ /* 0x000fe200078e0a0d */
[----:B------:R-:W-:Y:S01]  /*d4a0*/  IABS R19, R24 ;  /* 0x0000001800137213 */ /* 0x000fe20000000000 */
[----:B------:R-:W-:Y:S01]  /*d4b0*/  @!P1 IMAD.IADD R12, R12, 0x1, -R10 ;  /* 0x000000010c0c9824 */ /* 0x000fe200078e0a0a */
[----:B------:R-:W-:Y:S01]  /*d4c0*/  ISETP.GT.U32.AND P4, PT, R10, R16, PT ;  /* 0x000000100a00720c */ /* 0x000fe20003f84070 */
[----:B------:R-:W-:Y:S01]  /*d4d0*/  STL [R1+0x44], R25 ;  /* 0x0000441901007387 */ /* 0x000fe20000100800 */
[----:B------:R-:W-:Y:S01]  /*d4e0*/  ISETP.GE.AND P1, PT, R21, RZ, PT ;  /* 0x000000ff1500720c */ /* 0x000fe20003f26270 */
[----:B------:R-:W-:-:S02]  /*d4f0*/  IMAD.MOV.U32 R17, RZ, RZ, R19 ;  /* 0x000000ffff117224 */ /* 0x000fc400078e0013 */
[----:B------:R0:W-:Y:S01]  /*d500*/  STL [R1+0x40], R13 ;  /* 0x0000400d01007387 */ /* 0x0001e20000100800 */
[----:B------:R-:W-:Y:S02]  /*d510*/  @!P6 IMAD.IADD R8, R8, 0x1, -R10 ;  /* 0x000000010808e824 */ /* 0x000fe400078e0a0a */
[----:B------:R-:W-:-:S04]  /*d520*/  IMAD.HI.U32 R19, R11, R17, RZ ;  /* 0x000000110b137227 */ /* 0x000fc800078e00ff */
[----:B0-----:R-:W-:Y:S02]  /*d530*/  IMAD.MOV.U32 R13, RZ, RZ, R12 ;  /* 0x000000ffff0d7224 */ /* 0x001fe400078e000c */
[--C-:B------:R-:W-:Y:S02]  /*d540*/  @!P5 IMAD.IADD R9, R9, 0x1, -R10.reuse ;  /* 0x000000010909d824 */ /* 0x100fe400078e0a0a */
[----:B------:R-:W-:Y:S02]  /*d550*/  @!P0 IMAD.MOV R13, RZ, RZ, -R13 ;  /* 0x000000ffff0d8224 */ /* 0x000fe400078e0a0d */
[----:B------:R-:W-:Y:S01]  /*d560*/  IMAD.MOV R19, RZ, RZ, -R19 ;  /* 0x000000ffff137224 */ /* 0x000fe200078e0a13 */
[----:B------:R-:W-:Y:S01]  /*d570*/  ISETP.GT.U32.AND P6, PT, R10, R8, PT ;  /* 0x000000080a00720c */ /* 0x000fe20003fc4070 */
[----:B------:R-:W-:Y:S01]  /*d580*/  @!P4 IMAD.IADD R16, R16, 0x1, -R10 ;  /* 0x000000011010c824 */ /* 0x000fe200078e0a0a */
[----:B------:R0:W-:Y:S01]  /*d590*/  STL [R1+0x3c], R13 ;  /* 0x00003c0d01007387 */ /* 0x0001e20000100800 */
[----:B------:R-:W-:-:S02]  /*d5a0*/  IMAD R12, R10, R19, R17 ;  /* 0x000000130a0c7224 */ /* 0x000fc400078e0211 */
[----:B------:R-:W-:Y:S02]  /*d5b0*/  VIADD R15, R0, 0x2d ;  /* 0x0000002d000f7836 */ /* 0x000fe40000000000 */
[----:B0-----:R-:W-:Y:S01]  /*d5c0*/  IMAD.MOV.U32 R13, RZ, RZ, R9 ;  /* 0x000000ffff0d7224 */ /* 0x001fe200078e0009 */
[----:B------:R-:W-:-:S03]  /*d5d0*/  ISETP.GT.U32.AND P5, PT, R10, R12, PT ;  /* 0x0000000c0a00720c */ /* 0x000fc60003fa4070 */
[----:B------:R-:W-:Y:S01]  /*d5e0*/  @!P1 IMAD.MOV R13, RZ, RZ, -R13 ;  /* 0x000000ffff0d9224 */ /* 0x000fe200078e0a0d */
[----:B------:R-:W-:Y:S02]  /*d5f0*/  ISETP.GT.U32.AND P1, PT, R10, R16, PT ;  /* 0x000000100a00720c */ /* 0x000fe40003f24070 */
[----:B------:R-:W-:Y:S02]  /*d600*/  IABS R17, R15 ;  /* 0x0000000f00117213 */ /* 0x000fe40000000000 */
[----:B------:R-:W-:Y:S01]  /*d610*/  ISETP.GE.AND P3, PT, R20, RZ, PT ;  /* 0x000000ff1400720c */ /* 0x000fe20003f66270 */
[----:B------:R-:W-:Y:S01]  /*d620*/  @!P6 IMAD.IADD R8, R8, 0x1, -R10 ;  /* 0x000000010808e824 */ /* 0x000fe200078e0a0a */
[----:B------:R-:W-:Y:S01]  /*d630*/  ISETP.GE.AND P0, PT, R23, RZ, PT ;  /* 0x000000ff1700720c */ /* 0x000fe20003f06270 */
[----:B------:R-:W-:Y:S01]  /*d640*/  IMAD.HI.U32 R20, R11, R17, RZ ;  /* 0x000000110b147227 */ /* 0x000fe200078e00ff */
[----:B------:R0:W-:Y:S03]  /*d650*/  STL [R1+0xc], R13 ;  /* 0x00000c0d01007387 */ /* 0x0001e60000100800 */
[----:B------:R-:W-:-:S02]  /*d660*/  VIADD R18, R0, 0x2c ;  /* 0x0000002c00127836 */ /* 0x000fc40000000000 */
[--C-:B------:R-:W-:Y:S02]  /*d670*/  @!P1 IMAD.IADD R16, R16, 0x1, -R10.reuse ;  /* 0x0000000110109824 */ /* 0x100fe400078e0a0a */
[----:B------:R-:W-:Y:S02]  /*d680*/  @!P5 IMAD.IADD R12, R12, 0x1, -R10 ;  /* 0x000000010c0cd824 */ /* 0x000fe400078e0a0a */
[----:B0-----:R-:W-:Y:S02]  /*d690*/  IMAD.MOV.U32 R13, RZ, RZ, R8 ;  /* 0x000000ffff0d7224 */ /* 0x001fe400078e0008 */
[----:B------:R-:W-:Y:S01]  /*d6a0*/  IMAD.MOV R8, RZ, RZ, -R20 ;  /* 0x000000ffff087224 */ /* 0x000fe200078e0a14 */
[----:B------:R-:W-:Y:S01]  /*d6b0*/  IABS R14, R18 ;  /* 0x00000012000e7213 */ /* 0x000fe20000000000 */
[----:B------:R-:W-:Y:S02]  /*d6c0*/  IMAD.MOV.U32 R93, RZ, RZ, R16 ;  /* 0x000000ffff5d7224 */ /* 0x000fe400078e0010 */
[----:B------:R-:W-:-:S02]  /*d6d0*/  IMAD R8, R10, R8, R17 ;  /* 0x000000080a087224 */ /* 0x000fc400078e0211 */
[----:B------:R-:W-:Y:S01]  /*d6e0*/  @!P3 IMAD.MOV R13, RZ, RZ, -R13 ;  /* 0x000000ffff0db224 */ /* 0x000fe200078e0a0d */
[----:B------:R-:W-:Y:S01]  /*d6f0*/  ISETP.GT.U32.AND P3, PT, R10, R12, PT ;  /* 0x0000000c0a00720c */ /* 0x000fe20003f64070 */
[----:B------:R-:W-:Y:S02]  /*d700*/  VIADD R19, R0, 0x2e ;  /* 0x0000002e00137836 */ /* 0x000fe40000000000 */
[----:B------:R-:W-:Y:S01]  /*d710*/  @!P0 IMAD.MOV R93, RZ, RZ, -R93 ;  /* 0x000000ffff5d8224 */ /* 0x000fe200078e0a5d */
[----:B------:R-:W-:Y:S01]  /*d720*/  ISETP.GT.U32.AND P0, PT, R10, R8, PT ;  /* 0x000000080a00720c */ /* 0x000fe20003f04070 */
[----:B------:R-:W-:Y:S01]  /*d730*/  IMAD.HI.U32 R9, R11, R14, RZ ;  /* 0x0000000e0b097227 */ /* 0x000fe200078e00ff */
[----:B------:R-:W-:Y:S02]  /*d740*/  ISETP.GE.AND P4, PT, R18, RZ, PT ;  /* 0x000000ff1200720c */ /* 0x000fe40003f86270 */
[----:B------:R-:W-:Y:S01]  /*d750*/  IABS R18, R19 ;  /* 0x0000001300127213 */ /* 0x000fe20000000000 */
[----:B------:R-:W-:Y:S01]  /*d760*/  IMAD.MOV R9, RZ, RZ, -R9 ;  /* 0x000000ffff097224 */ /* 0x000fe200078e0a09 */
[----:B------:R-:W-:Y:S01]  /*d770*/  ISETP.GE.AND P6, PT, R24, RZ, PT ;  /* 0x000000ff1800720c */ /* 0x000fe20003fc6270 */
[----:B------:R-:W-:-:S02]  /*d780*/  VIADD R23, R0, 0x32 ;  /* 0x0000003200177836 */ /* 0x000fc40000000000 */
[----:B------:R-:W-:Y:S02]  /*d790*/  IMAD R9, R10, R9, R14 ;  /* 0x000000090a097224 */ /* 0x000fe400078e020e */
[----:B------:R-:W-:Y:S02]  /*d7a0*/  VIADD R14, R0, 0x30 ;  /* 0x00000030000e7836 */ /* 0x000fe40000000000 */
[----:B------:R-:W-:-:S04]  /*d7b0*/  IMAD.HI.U32 R17, R11, R18, RZ ;  /* 0x000000120b117227 */ /* 0x000fc800078e00ff */
[--C-:B------:R-:W-:Y:S01]  /*d7c0*/  @!P3 IMAD.IADD R12, R12, 0x1, -R10.reuse ;  /* 0x000000010c0cb824 */ /* 0x100fe200078e0a0a */
[----:B------:R-:W-:Y:S01]  /*d7d0*/  ISETP.GE.AND P3, PT, R19, RZ, PT ;  /* 0x000000ff1300720c */ /* 0x000fe20003f66270 */
[----:B------:R-:W-:Y:S01]  /*d7e0*/  VIADD R22, R0, 0x31 ;  /* 0x0000003100167836 */ /* 0x000fe20000000000 */
[----:B------:R-:W-:Y:S01]  /*d7f0*/  IABS R19, R23 ;  /* 0x0000001700137213 */ /* 0x000fe20000000000 */
[----:B------:R-:W-:Y:S01]  /*d800*/  IMAD.MOV R20, RZ, RZ, -R17 ;  /* 0x000000ffff147224 */ /* 0x000fe200078e0a11 */
[----:B------:R-:W-:Y:S01]  /*d810*/  IABS R16, R14 ;  /* 0x0000000e00107213 */ /* 0x000fe20000000000 */
[----:B------:R-:W-:Y:S01]  /*d820*/  @!P0 IMAD.IADD R8, R8, 0x1, -R10 ;  /* 0x0000000108088824 */ /* 0x000fe200078e0a0a */
[C---:B------:R-:W-:Y:S01]  /*d830*/  ISETP.GT.U32.AND P1, PT, R10.reuse, R9, PT ;  /* 0x000000090a00720c */ /* 0x040fe20003f24070 */
[C---:B------:R-:W-:Y:S01]  /*d840*/  IMAD R18, R10.reuse, R20, R18 ;  /* 0x000000140a127224 */ /* 0x040fe200078e0212 */
[----:B------:R-:W-:Y:S01]  /*d850*/  ISETP.GE.AND P5, PT, R15, RZ, PT ;  /* 0x000000ff0f00720c */ /* 0x000fe20003fa6270 */
[----:B------:R-:W-:Y:S01]  /*d860*/  IMAD.MOV.U32 R92, RZ, RZ, R12 ;  /* 0x000000ffff5c7224 */ /* 0x000fe200078e000c */
[----:B------:R-:W-:Y:S01]  /*d870*/  IABS R15, R22 ;  /* 0x00000016000f7213 */ /* 0x000fe20000000000 */
[----:B------:R-:W-:Y:S01]  /*d880*/  IMAD.MOV.U32 R17, RZ, RZ, R19 ;  /* 0x000000ffff117224 */ /* 0x000fe200078e0013 */
[----:B------:R-:W-:Y:S01]  /*d890*/  ISETP.GT.U32.AND P0, PT, R10, R8, PT ;  /* 0x000000080a00720c */ /* 0x000fe20003f04070 */
[----:B------:R-:W-:-:S04]  /*d8a0*/  IMAD.HI.U32 R19, R11, R16, RZ ;  /* 0x000000100b137227 */ /* 0x000fc800078e00ff */
[----:B------:R-:W-:Y:S01]  /*d8b0*/  @!P6 IMAD.MOV R92, RZ, RZ, -R92 ;  /* 0x000000ffff5ce224 */ /* 0x000fe200078e0a5c */
[----:B------:R-:W-:Y:S01]  /*d8c0*/  ISETP.GT.U32.AND P6, PT, R10, R18, PT ;  /* 0x000000120a00720c */ /* 0x000fe20003fc4070 */
[----:B------:R-:W-:-:S04]  /*d8d0*/  IMAD.HI.U32 R20, R11, R15, RZ ;  /* 0x0000000f0b147227 */ /* 0x000fc800078e00ff */
[----:B------:R-:W-:Y:S02]  /*d8e0*/  IMAD.MOV R12, RZ, RZ, -R19 ;  /* 0x000000ffff0c7224 */ /* 0x000fe400078e0a13 */
[----:B------:R-:W-:Y:S02]  /*d8f0*/  IMAD.MOV R19, RZ, RZ, -R20 ;  /* 0x000000ffff137224 */ /* 0x000fe400078e0a14 */
[C---:B------:R-:W-:Y:S02]  /*d900*/  IMAD R16, R10.reuse, R12, R16 ;  /* 0x0000000c0a107224 */ /* 0x040fe400078e0210 */
[--C-:B------:R-:W-:Y:S02]  /*d910*/  @!P1 IMAD.IADD R9, R9, 0x1, -R10.reuse ;  /* 0x0000000109099824 */ /* 0x100fe400078e0a0a */
[----:B------:R-:W-:Y:S02]  /*d920*/  IMAD R15, R10, R19, R15 ;  /* 0x000000130a0f7224 */ /* 0x000fe400078e020f */
[----:B------:R-:W-:Y:S01]  /*d930*/  @!P0 IMAD.IADD R8, R8, 0x1, -R10 ;  /* 0x0000000108088824 */ /* 0x000fe200078e0a0a */
[----:B------:R-:W-:-:S02]  /*d940*/  ISETP.GT.U32.AND P0, PT, R10, R16, PT ;  /* 0x000000100a00720c */ /* 0x000fc40003f04070 */
[----:B------:R-:W-:Y:S01]  /*d950*/  ISETP.GT.U32.AND P1, PT, R10, R9, PT ;  /* 0x000000090a00720c */ /* 0x000fe20003f24070 */
[----:B------:R-:W-:Y:S01]  /*d960*/  @!P6 IMAD.IADD R18, R18, 0x1, -R10 ;  /* 0x000000011212e824 */ /* 0x000fe200078e0a0a */
[----:B------:R-:W-:Y:S01]  /*d970*/  ISETP.GT.U32.AND P6, PT, R10, R15, PT ;  /* 0x0000000f0a00720c */ /* 0x000fe20003fc4070 */
[----:B------:R-:W-:-:S04]  /*d980*/  IMAD.HI.U32 R21, R11, R17, RZ ;  /* 0x000000110b157227 */ /* 0x000fc800078e00ff */
[----:B------:R-:W-:Y:S02]  /*d990*/  IMAD.MOV R20, RZ, RZ, -R21 ;  /* 0x000000ffff147224 */ /* 0x000fe400078e0a15 */
[----:B------:R-:W-:Y:S02]  /*d9a0*/  VIADD R21, R0, 0x33 ;  /* 0x0000003300157836 */ /* 0x000fe40000000000 */
[--C-:B------:R-:W-:Y:S02]  /*d9b0*/  @!P0 IMAD.IADD R16, R16, 0x1, -R10.reuse ;  /* 0x0000000110108824 */ /* 0x100fe400078e0a0a */
[--C-:B------:R-:W-:Y:S01]  /*d9c0*/  @!P1 IMAD.IADD R9, R9, 0x1, -R10.reuse ;  /* 0x0000000109099824 */ /* 0x100fe200078e0a0a */
[----:B------:R-:W-:Y:S01]  /*d9d0*/  IABS R12, R21 ;  /* 0x00000015000c7213 */ /* 0x000fe20000000000 */
[----:B------:R-:W-:Y:S01]  /*d9e0*/  @!P6 IMAD.IADD R15, R15, 0x1, -R10 ;  /* 0x000000010f0fe824 */ /* 0x000fe200078e0a0a */
[----:B------:R-:W-:Y:S01]  /*d9f0*/  ISETP.GT.U32.AND P6, PT, R10, R16, PT ;  /* 0x000000100a00720c */ /* 0x000fe20003fc4070 */
[----:B------:R-:W-:-:S02]  /*da00*/  IMAD.MOV.U32 R91, RZ, RZ, R9 ;  /* 0x000000ffff5b7224 */ /* 0x000fc400078e0009 */
[----:B------:R-:W-:Y:S01]  /*da10*/  IMAD.HI.U32 R9, R11, R12, RZ ;  /* 0x0000000c0b097227 */ /* 0x000fe200078e00ff */
[----:B------:R-:W-:-:S03]  /*da20*/  ISETP.GE.AND P1, PT, R14, RZ, PT ;  /* 0x000000ff0e00720c */ /* 0x000fc60003f26270 */
[----:B------:R-:W-:Y:S02]  /*da30*/  VIADD R26, R0, 0x34 ;  /* 0x00000034001a7836 */ /* 0x000fe40000000000 */
[----:B------:R-:W-:Y:S02]  /*da40*/  IMAD.MOV.U32 R90, RZ, RZ, R8 ;  /* 0x000000ffff5a7224 */ /* 0x000fe400078e0008 */
[C---:B------:R-:W-:Y:S02]  /*da50*/  IMAD R14, R10.reuse, R20, R17 ;  /* 0x000000140a0e7224 */ /* 0x040fe400078e0211 */
[----:B------:R-:W-:Y:S01]  /*da60*/  IMAD.MOV R8, RZ, RZ, -R9 ;  /* 0x000000ffff087224 */ /* 0x000fe200078e0a09 */
[----:B------:R-:W-:Y:S01]  /*da70*/  IABS R17, R26 ;  /* 0x0000001a00117213 */ /* 0x000fe20000000000 */
[----:B------:R-:W-:Y:S01]  /*da80*/  @!P5 IMAD.MOV R90, RZ, RZ, -R90 ;  /* 0x000000ffff5ad224 */ /* 0x000fe200078e0a5a */
[C---:B------:R-:W-:Y:S01]  /*da90*/  ISETP.GT.U32.AND P5, PT, R10.reuse, R14, PT ;  /* 0x0000000e0a00720c */ /* 0x040fe20003fa4070 */
[----:B------:R-:W-:-:S02]  /*daa0*/  IMAD R12, R10, R8, R12 ;  /* 0x000000080a0c7224 */ /* 0x000fc400078e020c */
[----:B------:R-:W-:Y:S01]  /*dab0*/  @!P4 IMAD.MOV R91, RZ, RZ, -R91 ;  /* 0x000000ffff5bc224 */ /* 0x000fe200078e0a5b */
[----:B------:R-:W-:Y:S01]  /*dac0*/  ISETP.GT.U32.AND P4, PT, R10, R15, PT ;  /* 0x0000000f0a00720c */ /* 0x000fe20003f84070 */
[----:B------:R-:W-:Y:S01]  /*dad0*/  @!P6 IMAD.IADD R16, R16, 0x1, -R10 ;  /* 0x000000011010e824 */ /* 0x000fe200078e0a0a */
[----:B------:R-:W-:Y:S01]  /*dae0*/  ISETP.GT.U32.AND P6, PT, R10, R12, PT ;  /* 0x0000000c0a00720c */ /* 0x000fe20003fc4070 */
[----:B------:R-:W-:Y:S02]  /*daf0*/  VIADD R25, R0, 0x35 ;  /* 0x0000003500197836 */ /* 0x000fe40000000000 */
[----:B------:R-:W-:-:S04]  /*db00*/  IMAD.HI.U32 R27, R11, R17, RZ ;  /* 0x000000110b1b7227 */ /* 0x000fc800078e00ff */
[----:B------:R-:W-:Y:S01]  /*db10*/  VIADD R24, R0, 0x36 ;  /* 0x0000003600187836 */ /* 0x000fe20000000000 */
[----:B------:R-:W-:Y:S01]  /*db20*/  IABS R19, R25 ;  /* 0x0000001900137213 */ /* 0x000fe20000000000 */
[----:B------:R-:W-:Y:S01]  /*db30*/  IMAD.MOV R9, RZ, RZ, -R27 ;  /* 0x000000ffff097224 */ /* 0x000fe200078e0a1b */
[----:B------:R-:W-:Y:S01]  /*db40*/  ISETP.GT.U32.AND P0, PT, R10, R18, PT ;  /* 0x000000120a00720c */ /* 0x000fe20003f04070 */
[----:B------:R-:W-:Y:S01]  /*db50*/  @!P5 IMAD.IADD R14, R14, 0x1, -R10 ;  /* 0x000000010e0ed824 */ /* 0x000fe200078e0a0a */
[----:B------:R-:W-:Y:S01]  /*db60*/  IABS R20, R24 ;  /* 0x0000001800147213 */ /* 0x000fe20000000000 */
[----:B------:R-:W-:Y:S02]  /*db70*/  IMAD R9, R10, R9, R17 ;  /* 0x000000090a097224 */ /* 0x000fe400078e0211 */
[----:B------:R-:W-:-:S04]  /*db80*/  IMAD.HI.U32 R27, R11, R19, RZ ;  /* 0x000000130b1b7227 */ /* 0x000fc800078e00ff */
[----:B------:R-:W-:Y:S01]  /*db90*/  @!P4 IMAD.IADD R15, R15, 0x1, -R10 ;  /* 0x000000010f0fc824 */ /* 0x000fe200078e0a0a */
[----:B------:R-:W-:Y:S01]  /*dba0*/  ISETP.GT.U32.AND P4, PT, R10, R9, PT ;  /* 0x000000090a00720c */ /* 0x000fe20003f84070 */
[----:B------:R-:W-:-:S04]  /*dbb0*/  IMAD.HI.U32 R8, R11, R20, RZ ;  /* 0x000000140b087227 */ /* 0x000fc800078e00ff */
[----:B------:R-:W-:Y:S01]  /*dbc0*/  @!P6 IMAD.IADD R12, R12, 0x1, -R10 ;  /* 0x000000010c0ce824 */ /* 0x000fe200078e0a0a */
[C---:B------:R-:W-:Y:S01]  /*dbd0*/  ISETP.GT.U32.AND P6, PT, R10.reuse, R14, PT ;  /* 0x0000000e0a00720c */ /* 0x040fe20003fc4070 */
[----:B------:R-:W-:Y:S02]  /*dbe0*/  IMAD.MOV R27, RZ, RZ, -R27 ;  /* 0x000000ffff1b7224 */ /* 0x000fe400078e0a1b */
[----:B------:R-:W-:Y:S02]  /*dbf0*/  IMAD.MOV R17, RZ, RZ, -R8 ;  /* 0x000000ffff117224 */ /* 0x000fe400078e0a08 */
[----:B------:R-:W-:Y:S02]  /*dc00*/  IMAD R8, R10, R27, R19 ;  /* 0x0000001b0a087224 */ /* 0x000fe400078e0213 */
[----:B------:R-:W-:Y:S02]  /*dc10*/  IMAD.MOV.U32 R83, RZ, RZ, R16 ;  /* 0x000000ffff537224 */ /* 0x000fe400078e0010 */
[----:B------:R-:W-:Y:S01]  /*dc20*/  @!P0 IMAD.IADD R18, R18, 0x1, -R10 ;  /* 0x0000000112128824 */ /* 0x000fe200078e0a0a */
[----:B------:R-:W-:Y:S01]  /*dc30*/  ISETP.GE.AND P0, PT, R22, RZ, PT ;  /* 0x000000ff1600720c */ /* 0x000fe20003f06270 */
[----:B------:R-:W-:-:S02]  /*dc40*/  VIADD R22, R0, 0x38 ;  /* 0x0000003800167836 */ /* 0x000fc40000000000 */
[----:B------:R-:W-:Y:S01]  /*dc50*/  @!P1 IMAD.MOV R83, RZ, RZ, -R83 ;  /* 0x000000ffff539224 */ /* 0x000fe200078e0a53 */
[C---:B------:R-:W-:Y:S01]  /*dc60*/  ISETP.GT.U32.AND P1, PT, R10.reuse, R8, PT ;  /* 0x000000080a00720c */ /* 0x040fe20003f24070 */
[----:B------:R-:W-:Y:S01]  /*dc70*/  IMAD R17, R10, R17, R20 ;  /* 0x000000110a117224 */ /* 0x000fe200078e0214 */
[----:B------:R0:W-:Y:S01]  /*dc80*/  STL [R1+0x8], R13 ;  /* 0x0000080d01007387 */ /* 0x0001e20000100800 */
[--C-:B------:R-:W-:Y:S01]  /*dc90*/  @!P4 IMAD.IADD R9, R9, 0x1, -R10.reuse ;  /* 0x000000010909c824 */ /* 0x100fe200078e0a0a */
[----:B------:R-:W-:Y:S01]  /*dca0*/  ISETP.GE.AND P5, PT, R23, RZ, PT ;  /* 0x000000ff1700720c */ /* 0x000fe20003fa6270 */
[----:B------:R-:W-:Y:S01]  /*dcb0*/  @!P6 IMAD.IADD R14, R14, 0x1, -R10 ;  /* 0x000000010e0ee824 */ /* 0x000fe200078e0a0a */
[----:B------:R-:W-:Y:S02]  /*dcc0*/  IABS R19, R22 ;  /* 0x0000001600137213 */ /* 0x000fe40000000000 */
[C---:B------:R-:W-:Y:S02]  /*dcd0*/  ISETP.GT.U32.AND P4, PT, R10.reuse, R12, PT ;  /* 0x0000000c0a00720c */ /* 0x040fe40003f84070 */
[----:B------:R-:W-:Y:S01]  /*dce0*/  ISETP.GT.U32.AND P6, PT, R10, R17, PT ;  /* 0x000000110a00720c */ /* 0x000fe20003fc4070 */
[----:B0-----:R-:W-:-:S02]  /*dcf0*/  IMAD.MOV.U32 R13, RZ, RZ, R18 ;  /* 0x000000ffff0d7224 */ /* 0x001fc400078e0012 */
[----:B------:R-:W-:Y:S02]  /*dd00*/  IMAD.MOV.U32 R82, RZ, RZ, R15 ;  /* 0x000000ffff527224 */ /* 0x000fe400078e000f */
[----:B------:R-:W-:Y:S01]  /*dd10*/  @!P3 IMAD.MOV R13, RZ, RZ, -R13 ;  /* 0x000000ffff0db224 */ /* 0x000fe200078e0a0d */
[----:B------:R-:W-:Y:S01]  /*dd20*/  ISETP.GT.U32.AND P3, PT, R10, R9, PT ;  /* 0x000000090a00720c */ /* 0x000fe20003f64070 */
[----:B------:R-:W-:Y:S02]  /*dd30*/  VIADD R23, R0, 0x39 ;  /* 0x0000003900177836 */ /* 0x000fe40000000000 */
[----:B------:R-:W-:Y:S02]  /*dd40*/  IMAD.MOV.U32 R16, RZ, RZ, R19 ;  /* 0x000000ffff107224 */ /* 0x000fe400078e0013 */
[----:B------:R-:W-:Y:S01]  /*dd50*/  @!P0 IMAD.MOV R82, RZ, RZ, -R82 ;  /* 0x000000ffff528224 */ /* 0x000fe200078e0a52 */
[----:B------:R-:W-:Y:S01]  /*dd60*/  ISETP.GE.AND P0, PT, R21, RZ, PT ;  /* 0x000000ff1500720c */ /* 0x000fe20003f06270 */
[----:B------:R-:W-:Y:S01]  /*dd70*/  IMAD.HI.U32 R19, R11, R16, RZ ;  /* 0x000000100b137227 */ /* 0x000fe200078e00ff */
[----:B------:R-:W-:-:S03]  /*dd80*/  IABS R20, R23 ;  /* 0x0000001700147213 */ /* 0x000fc60000000000 */
[----:B------:R-:W-:Y:S02]  /*dd90*/  @!P1 IMAD.IADD R8, R8, 0x1, -R10 ;  /* 0x0000000108089824 */ /* 0x000fe400078e0a0a */
[----:B------:R-:W-:Y:S02]  /*dda0*/  IMAD.MOV.U32 R81, RZ, RZ, R14 ;  /* 0x000000ffff517224 */ /* 0x000fe400078e000e */
[--C-:B------:R-:W-:Y:S02]  /*ddb0*/  @!P4 IMAD.IADD R12, R12, 0x1, -R10.reuse ;  /* 0x000000010c0cc824 */ /* 0x100fe400078e0a0a */
[----:B------:R-:W-:Y:S02]  /*ddc0*/  IMAD.MOV R19, RZ, RZ, -R19 ;  /* 0x000000ffff137224 */ /* 0x000fe400078e0a13 */
[----:B------:R-:W-:Y:S01]  /*ddd0*/  @!P5 IMAD.MOV R81, RZ, RZ, -R81 ;  /* 0x000000ffff51d224 */ /* 0x000fe200078e0a51 */
[----:B------:R-:W-:Y:S01]  /*dde0*/  ISETP.GT.U32.AND P5, PT, R10, R8, PT ;  /* 0x000000080a00720c */ /* 0x000fe20003fa4070 */
[----:B------:R-:W-:-:S02]  /*ddf0*/  @!P6 IMAD.IADD R17, R17, 0x1, -R10 ;  /* 0x000000011111e824 */ /* 0x000fc400078e0a0a */
[----:B------:R-:W-:Y:S02]  /*de00*/  IMAD.MOV.U32 R15, RZ, RZ, R20 ;  /* 0x000000ffff0f7224 */ /* 0x000fe400078e0014 */
[C---:B------:R-:W-:Y:S02]  /*de10*/  IMAD R16, R10.reuse, R19, R16 ;  /* 0x000000130a107224 */ /* 0x040fe400078e0210 */
[----:B------:R-:W-:Y:S01]  /*de20*/  IMAD.MOV.U32 R80, RZ, RZ, R12 ;  /* 0x000000ffff507224 */ /* 0x000fe200078e000c */
[----:B------:R-:W-:Y:S01]  /*de30*/  ISETP.GT.U32.AND P6, PT, R10, R17, PT ;  /* 0x000000110a00720c */ /* 0x000fe20003fc4070 */
[----:B------:R-:W-:Y:S02]  /*de40*/  @!P3 IMAD.IADD R9, R9, 0x1, -R10 ;  /* 0x000000010909b824 */ /* 0x000fe400078e0a0a */
[----:B------:R-:W-:Y:S02]  /*de50*/  VIADD R12, R0, 0x3a ;  /* 0x0000003a000c7836 */ /* 0x000fe40000000000 */
[----:B------:R-:W-:-:S04]  /*de60*/  IMAD.HI.U32 R18, R11, R15, RZ ;  /* 0x0000000f0b127227 */ /* 0x000fc800078e00ff */
[----:B------:R-:W-:Y:S01]  /*de70*/  @!P0 IMAD.MOV R80, RZ, RZ, -R80 ;  /* 0x000000ffff508224 */ /* 0x000fe200078e0a50 */
[----:B------:R-:W-:Y:S01]  /*de80*/  ISETP.GT.U32.AND P0, PT, R10, R16, PT ;  /* 0x000000100a00720c */ /* 0x000fe20003f04070 */
[----:B------:R-:W-:Y:S01]  /*de90*/  IMAD.MOV.U32 R79, RZ, RZ, R9 ;  /* 0x000000ffff4f7224 */ /* 0x000fe200078e0009 */
[----:B------:R-:W-:Y:S01]  /*dea0*/  IABS R9, R12 ;  /* 0x0000000c00097213 */ /* 0x000fe20000000000 */
[----:B------:R-:W-:Y:S01]  /*deb0*/  IMAD.MOV R14, RZ, RZ, -R18 ;  /* 0x000000ffff0e7224 */ /* 0x000fe200078e0a12 */
[----:B------:R-:W-:Y:S01]  /*dec0*/  ISETP.GE.AND P3, PT, R25, RZ, PT ;  /* 0x000000ff1900720c */ /* 0x000fe20003f66270 */
[----:B------:R-:W-:Y:S01]  /*ded0*/  @!P5 IMAD.IADD R8, R8, 0x1, -R10 ;  /* 0x000000010808d824 */ /* 0x000fe200078e0a0a */
[----:B------:R-:W-:Y:S01]  /*dee0*/  ISETP.GE.AND P1, PT, R24, RZ, PT ;  /* 0x000000ff1800720c */ /* 0x000fe20003f26270 */
[----:B------:R-:W-:Y:S02]  /*def0*/  IMAD R15, R10, R14, R15 ;  /* 0x0000000e0a0f7224 */ /* 0x000fe400078e020f */
[----:B------:R-:W-:Y:S01]  /*df00*/  IMAD.HI.U32 R14, R11, R9, RZ ;  /* 0x000000090b0e7227 */ /* 0x000fe200078e00ff */
[----:B------:R0:W-:Y:S03]  /*df10*/  STL [R1+0x1288], R93 ;  /* 0x0012885d01007387 */ /* 0x0001e60000100800 */
[----:B------:R-:W-:-:S02]  /*df20*/  VIADD R19, R0, 0x3b ;  /* 0x0000003b00137836 */ /* 0x000fc40000000000 */
[----:B------:R-:W-:Y:S01]  /*df30*/  IMAD.MOV.U32 R78, RZ, RZ, R8 ;  /* 0x000000ffff4e7224 */ /* 0x000fe200078e0008 */
[----:B------:R-:W-:Y:S01]  /*df40*/  STL [R1+0x128c], R92 ;  /* 0x00128c5c01007387 */ /* 0x000fe20000100800 */
[----:B------:R-:W-:Y:S02]  /*df50*/  @!P6 IMAD.IADD R17, R17, 0x1, -R10 ;  /* 0x000000011111e824 */ /* 0x000fe400078e0a0a */
[----:B------:R-:W-:Y:S01]  /*df60*/  IMAD.MOV R8, RZ, RZ, -R14 ;  /* 0x000000ffff087224 */ /* 0x000fe200078e0a0e */
[----:B------:R-:W-:Y:S01]  /*df70*/  STL.64 [R1+0x1298], R90 ;  /* 0x0012985a01007387 */ /* 0x000fe20000100a00 */
[----:B------:R-:W-:Y:S01]  /*df80*/  @!P0 IMAD.IADD R16, R16, 0x1, -R10 ;  /* 0x0000000110108824 */ /* 0x000fe200078e0a0a */
[----:B------:R-:W-:Y:S01]  /*df90*/  ISETP.GE.AND P4, PT, R26, RZ, PT ;  /* 0x000000ff1a00720c */ /* 0x000fe20003f86270 */
[----:B------:R-:W-:Y:S01]  /*dfa0*/  IMAD R9, R10, R8, R9 ;  /* 0x000000080a097224 */ /* 0x000fe200078e0209 */
[----:B------:R1:W-:Y:S01]  /*dfb0*/  STL [R1+0x140], R13 ;  /* 0x0001400d01007387 */ /* 0x0003e20000100800 */
[----:B------:R-:W-:Y:S01]  /*dfc0*/  IABS R18, R19 ;  /* 0x0000001300127213 */ /* 0x000fe20000000000 */
[----:B------:R-:W-:Y:S01]  /*dfd0*/  VIADD R21, R0, 0x3c ;  /* 0x0000003c00157836 */ /* 0x000fe20000000000 */
[----:B------:R-:W-:Y:S01]  /*dfe0*/  ISETP.GT.U32.AND P5, PT, R10, R15, PT ;  /* 0x0000000f0a00720c */ /* 0x000fe20003fa4070 */
[----:B------:R-:W-:Y:S01]  /*dff0*/  @!P3 IMAD.MOV R78, RZ, RZ, -R78 ;  /* 0x000000ffff4eb224 */ /* 0x000fe200078e0a4e */
[----:B------:R-:W-:Y:S01]  /*e000*/  ISETP.GE.AND P0, PT, R12, RZ, PT ;  /* 0x000000ff0c00720c */ /* 0x000fe20003f06270 */
[----:B------:R-:W-:Y:S01]  /*e010*/  VIADD R27, R0, 0x52 ;  /* 0x00000052001b7836 */ /* 0x000fe20000000000 */
[----:B0-----:R-:W0:Y:S01]  /*e020*/  LDC R93, c[0x0][0x3a0] ;  /* 0x0000e800ff5d7b82 */ /* 0x001e220000000800 */
[----:B-1----:R-:W-:Y:S01]  /*e030*/  IMAD.MOV.U32 R13, RZ, RZ, R17 ;  /* 0x000000ffff0d7224 */ /* 0x002fe200078e0011 */
[----:B------:R-:W-:Y:S01]  /*e040*/  ISETP.GT.U32.AND P3, PT, R10, R16, PT ;  /* 0x000000100a00720c */ /* 0x000fe20003f64070 */
[----:B------:R-:W-:Y:S01]  /*e050*/  IMAD.HI.U32 R12, R11, R18, RZ ;  /* 0x000000120b0c7227 */ /* 0x000fe200078e00ff */
[----:B------:R-:W-:-:S03]  /*e060*/  IABS R20, R21 ;  /* 0x0000001500147213 */ /* 0x000fc60000000000 */
[----:B------:R-:W-:Y:S01]  /*e070*/  @!P1 IMAD.MOV R13, RZ, RZ, -R13 ;  /* 0x000000ffff0d9224 */ /* 0x000fe200078e0a0d */
[----:B------:R-:W-:Y:S01]  /*e080*/  ISETP.GT.U32.AND P1, PT, R10, R9, PT ;  /* 0x000000090a00720c */ /* 0x000fe20003f24070 */
[----:B------:R-:W-:Y:S02]  /*e090*/  IMAD.MOV R12, RZ, RZ, -R12 ;  /* 0x000000ffff0c7224 */ /* 0x000fe400078e0a0c */
[----:B------:R-:W-:Y:S02]  /*e0a0*/  IMAD.MOV.U32 R14, RZ, RZ, R20 ;  /* 0x000000ffff0e7224 */ /* 0x000fe400078e0014 */
[----:B------:R-:W-:Y:S01]  /*e0b0*/  @!P4 IMAD.MOV R79, RZ, RZ, -R79 ;  /* 0x000000ffff4fc224 */ /* 0x000fe200078e0a4f */
[----:B------:R-:W-:Y:S01]  /*e0c0*/  ISETP.GE.AND P4, PT, R22, RZ, PT ;  /* 0x000000ff1600720c */ /* 0x000fe20003f86270 */
[----:B------:R-:W-:Y:S02]  /*e0d0*/  @!P5 IMAD.IADD R15, R15, 0x1, -R10 ;  /* 0x000000010f0fd824 */ /* 0x000fe400078e0a0a */
[----:B------:R-:W-:-:S02]  /*e0e0*/  IMAD R8, R10, R12, R18 ;  /* 0x0000000c0a087224 */ /* 0x000fc400078e0212 */
[----:B------:R-:W-:Y:S01]  /*e0f0*/  IMAD.HI.U32 R12, R11, R14, RZ ;  /* 0x0000000e0b0c7227 */ /* 0x000fe200078e00ff */
[----:B------:R-:W-:-:S03]  /*e100*/  ISETP.GT.U32.AND P5, PT, R10, R15, PT ;  /* 0x0000000f0a00720c */ /* 0x000fc60003fa4070 */
[--C-:B------:R-:W-:Y:S01]  /*e110*/  @!P3 IMAD.IADD R16, R16, 0x1, -R10.reuse ;  /* 0x000000011010b824 */ /* 0x100fe200078e0a0a */
[----:B------:R-:W-:Y:S01]  /*e120*/  ISETP.GT.U32.AND P3, PT, R10, R8, PT ;  /* 0x000000080a00720c */ /* 0x000fe20003f64070 */
[----:B------:R-:W-:Y:S02]  /*e130*/  @!P1 IMAD.IADD R9, R9, 0x1, -R10 ;  /* 0x0000000109099824 */ /* 0x000fe400078e0a0a */
[----:B------:R-:W-:Y:S02]  /*e140*/  IMAD.MOV R12, RZ, RZ, -R12 ;  /* 0x000000ffff0c7224 */ /* 0x000fe400078e0a0c */
[----:B------:R-:W-:Y:S01]  /*e150*/  VIADD R20, R0, 0x3e ;  /* 0x0000003e00147836 */ /* 0x000fe20000000000 */
[----:B------:R-:W-:Y:S01]  /*e160*/  ISETP.GT.U32.AND P1, PT, R10, R9, PT ;  /* 0x000000090a00720c */ /* 0x000fe20003f24070 */
[----:B------:R-:W-:Y:S02]  /*e170*/  VIADD R17, R0, 0x3d ;  /* 0x0000003d00117836 */ /* 0x000fe40000000000 */
[----:B------:R-:W-:-:S02]  /*e180*/  IMAD R14, R10, R12, R14 ;  /* 0x0000000c0a0e7224 */ /* 0x000fc400078e020e */
[----:B------:R-:W-:Y:S01]  /*e190*/  IMAD.MOV.U32 R77, RZ, RZ, R16 ;  /* 0x000000ffff4d7224 */ /* 0x000fe200078e0010 */
[----:B------:R-:W-:Y:S02]  /*e1a0*/  ISETP.GE.AND P6, PT, R23, RZ, PT ;  /* 0x000000ff1700720c */ /* 0x000fe40003fc6270 */
[----:B------:R-:W-:Y:S01]  /*e1b0*/  IABS R18, R20 ;  /* 0x0000001400127213 */ /* 0x000fe20000000000 */
[----:B------:R-:W-:Y:S01]  /*e1c0*/  @!P4 IMAD.MOV R77, RZ, RZ, -R77 ;  /* 0x000000ffff4dc224 */ /* 0x000fe200078e0a4d */
[----:B------:R-:W-:Y:S02]  /*e1d0*/  IABS R23, R17 ;  /* 0x0000001100177213 */ /* 0x000fe40000000000 */
[----:B------:R-:W-:Y:S01]  /*e1e0*/  ISETP.GT.U32.AND P4, PT, R10, R14, PT ;  /* 0x0000000e0a00720c */ /* 0x000fe20003f84070 */
[--C-:B------:R-:W-:Y:S01]  /*e1f0*/  @!P5 IMAD.IADD R15, R15, 0x1, -R10.reuse ;  /* 0x000000010f0fd824 */ /* 0x100fe200078e0a0a */
[----:B------:R-:W-:Y:S01]  /*e200*/  ISETP.GE.AND P5, PT, R19, RZ, PT ;  /* 0x000000ff1300720c */ /* 0x000fe20003fa6270 */
[----:B------:R-:W-:-:S02]  /*e210*/  @!P3 IMAD.IADD R8, R8, 0x1, -R10 ;  /* 0x000000010808b824 */ /* 0x000fc400078e0a0a */
[----:B------:R-:W-:-:S04]  /*e220*/  IMAD.HI.U32 R12, R11, R18, RZ ;  /* 0x000000120b0c7227 */ /* 0x000fc800078e00ff */
[----:B------:R-:W-:Y:S02]  /*e230*/  VIADD R22, R0, 0x40 ;  /* 0x0000004000167836 */ /* 0x000fe40000000000 */
[----:B------:R-:W-:Y:S01]  /*e240*/  IMAD.MOV.U32 R19, RZ, RZ, R23 ;  /* 0x000000ffff137224 */ /* 0x000fe200078e0017 */
[----:B------:R-:W-:Y:S01]  /*e250*/  ISETP.GT.U32.AND P3, PT, R10, R8, PT ;  /* 0x000000080a00720c */ /* 0x000fe20003f64070 */
[----:B------:R-:W-:Y:S02]  /*e260*/  IMAD.MOV.U32 R76, RZ, RZ, R15 ;  /* 0x000000ffff4c7224 */ /* 0x000fe400078e000f */
[----:B------:R-:W-:Y:S02]  /*e270*/  IMAD.MOV R15, RZ, RZ, -R12 ;  /* 0x000000ffff0f7224 */ /* 0x000fe400078e0a0c */
[----:B------:R-:W-:Y:S01]  /*e280*/  @!P1 IMAD.IADD R9, R9, 0x1, -R10 ;  /* 0x0000000109099824 */ /* 0x000fe200078e0a0a */
[----:B------:R-:W-:Y:S01]  /*e290*/  IABS R24, R22 ;  /* 0x0000001600187213 */ /* 0x000fe20000000000 */
[----:B------:R-:W-:-:S04]  /*e2a0*/  IMAD.HI.U32 R23, R11, R19, RZ ;  /* 0x000000130b177227 */ /* 0x000fc800078e00ff */
[----:B------:R-:W-:Y:S02]  /*e2b0*/  IMAD R15, R10, R15, R18 ;  /* 0x0000000f0a0f7224 */ /* 0x000fe400078e0212 */
[----:B------:R-:W-:Y:S02]  /*e2c0*/  IMAD.MOV.U32 R75, RZ, RZ, R9 ;  /* 0x000000ffff4b7224 */ /* 0x000fe400078e0009 */
[----:B------:R-:W-:Y:S02]  /*e2d0*/  IMAD.MOV R16, RZ, RZ, -R23 ;  /* 0x000000ffff107224 */ /* 0x000fe400078e0a17 */
[----:B------:R-:W-:Y:S02]  /*e2e0*/  @!P4 IMAD.IADD R14, R14, 0x1, -R10 ;  /* 0x000000010e0ec824 */ /* 0x000fe400078e0a0a */
[----:B------:R-:W-:Y:S02]  /*e2f0*/  IMAD.MOV.U32 R12, RZ, RZ, R24 ;  /* 0x000000ffff0c7224 */ /* 0x000fe400078e0018 */
[----:B------:R-:W-:Y:S01]  /*e300*/  @!P0 IMAD.MOV R75, RZ, RZ, -R75 ;  /* 0x000000ffff4b8224 */ /* 0x000fe200078e0a4b */
[C---:B------:R-:W-:Y:S01]  /*e310*/  ISETP.GT.U32.AND P0, PT, R10.reuse, R15, PT ;  /* 0x0000000f0a00720c */ /* 0x040fe20003f04070 */
[C---:B------:R-:W-:Y:S01]  /*e320*/  IMAD R16, R10.reuse, R16, R19 ;  /* 0x000000100a107224 */ /* 0x040fe200078e0213 */
[----:B------:R-:W-:Y:S01]  /*e330*/  ISETP.GT.U32.AND P4, PT, R10, R14, PT ;  /* 0x0000000e0a00720c */ /* 0x000fe20003f84070 */
[----:B------:R-:W-:-:S04]  /*e340*/  IMAD.HI.U32 R18, R11, R12, RZ ;  /* 0x0000000c0b127227 */ /* 0x000fc800078e00ff */
[----:B------:R-:W-:Y:S01]  /*e350*/  @!P3 IMAD.IADD R8, R8, 0x1, -R10 ;  /* 0x000000010808b824 */ /* 0x000fe200078e0a0a */
[----:B------:R-:W-:Y:S01]  /*e360*/  ISETP.GT.U32.AND P3, PT, R10, R16, PT ;  /* 0x000000100a00720c */ /* 0x000fe20003f64070 */
[----:B------:R-:W-:Y:S01]  /*e370*/  IMAD.MOV R9, RZ, RZ, -R18 ;  /* 0x000000ffff097224 */ /* 0x000fe200078e0a12 */
[----:B------:R-:W-:Y:S01]  /*e380*/  ISETP.GE.AND P1, PT, R17, RZ, PT ;  /* 0x000000ff1100720c */ /* 0x000fe20003f26270 */
[----:B------:R-:W-:Y:S02]  /*e390*/  VIADD R17, R0, 0x41 ;  /* 0x0000004100117836 */ /* 0x000fe40000000000 */
[----:B------:R-:W-:Y:S02]  /*e3a0*/  IMAD R12, R10, R9, R12 ;  /* 0x000000090a0c7224 */ /* 0x000fe400078e020c */
[--C-:B------:R-:W-:Y:S02]  /*e3b0*/  @!P0 IMAD.IADD R15, R15, 0x1, -R10.reuse ;  /* 0x000000010f0f8824 */ /* 0x100fe400078e0a0a */
[--C-:B------:R-:W-:Y:S01]  /*e3c0*/  @!P4 IMAD.IADD R14, R14, 0x1, -R10.reuse ;  /* 0x000000010e0ec824 */ /* 0x100fe200078e0a0a */
[----:B------:R-:W-:Y:S01]  /*e3d0*/  ISETP.GT.U32.AND P4, PT, R10, R12, PT ;  /* 0x0000000c0a00720c */ /* 0x000fe20003f84070 */
[----:B------:R-:W-:Y:S01]  /*e3e0*/  VIADD R18, R0, 0x42 ;  /* 0x0000004200127836 */ /* 0x000fe20000000000 */
[----:B------:R-:W-:Y:S01]  /*e3f0*/  IABS R9, R17 ;  /* 0x0000001100097213 */ /* 0x000fe20000000000 */
[----:B------:R-:W-:Y:S01]  /*e400*/  @!P3 IMAD.IADD R16, R16, 0x1, -R10 ;  /* 0x000000011010b824 */ /* 0x000fe200078e0a0a */
[----:B------:R-:W-:Y:S01]  /*e410*/  ISETP.GT.U32.AND P0, PT, R10, R15, PT ;  /* 0x0000000f0a00720c */ /* 0x000fe20003f04070 */
[----:B------:R-:W-:-:S02]  /*e420*/  IMAD.MOV.U32 R73, RZ, RZ, R14 ;  /* 0x000000ffff497224 */ /* 0x000fc400078e000e */
[----:B------:R-:W-:Y:S01]  /*e430*/  IMAD.MOV.U32 R74, RZ, RZ, R8 ;  /* 0x000000ffff4a7224 */ /* 0x000fe200078e0008 */
[----:B------:R-:W-:Y:S01]  /*e440*/  IABS R8, R18 ;  /* 0x0000001200087213 */ /* 0x000fe20000000000 */
[----:B------:R-:W-:Y:S01]  /*e450*/  IMAD.HI.U32 R14, R11, R9, RZ ;  /* 0x000000090b0e7227 */ /* 0x000fe200078e00ff */
[----:B------:R-:W-:-:S03]  /*e460*/  ISETP.GT.U32.AND P3, PT, R10, R16, PT ;  /* 0x000000100a00720c */ /* 0x000fc60003f64070 */
[----:B------:R-:W-:Y:S01]  /*e470*/  @!P5 IMAD.MOV R74, RZ, RZ, -R74 ;  /* 0x000000ffff4ad224 */ /* 0x000fe200078e0a4a */
[----:B------:R-:W-:Y:S01]  /*e480*/  ISETP.GE.AND P5, PT, R20, RZ, PT ;  /* 0x000000ff1400720c */ /* 0x000fe20003fa6270 */
[----:B------:R-:W-:Y:S02]  /*e490*/  IMAD.MOV R14, RZ, RZ, -R14 ;  /* 0x000000ffff0e7224 */ /* 0x000fe400078e0a0e */
[----:B------:R-:W-:Y:S01]  /*e4a0*/  @!P6 IMAD.MOV R76, RZ, RZ, -R76 ;  /* 0x000000ffff4ce224 */ /* 0x000fe200078e0a4c */
[----:B------:R-:W-:Y:S01]  /*e4b0*/  ISETP.GE.AND P6, PT, R21, RZ, PT ;  /* 0x000000ff1500720c */ /* 0x000fe20003fc6270 */
[----:B------:R-:W-:Y:S01]  /*e4c0*/  IMAD.HI.U32 R20, R11, R8, RZ ;  /* 0x000000080b147227 */ /* 0x000fe200078e00ff */
[----:B------:R-:W-:Y:S03]  /*e4d0*/  STL.64 [R1+0x12a0], R82 ;  /* 0x0012a05201007387 */ /* 0x000fe60000100a00 */
[----:B------:R-:W-:-:S02]  /*e4e0*/  VIADD R19, R0, 0x43 ;  /* 0x0000004300137836 */ /* 0x000fc40000000000 */
[----:B------:R-:W-:Y:S02]  /*e4f0*/  @!P4 IMAD.IADD R12, R12, 0x1, -R10 ;  /* 0x000000010c0cc824 */ /* 0x000fe400078e0a0a */
[C---:B------:R-:W-:Y:S01]  /*e500*/  IMAD R9, R10.reuse, R14, R9 ;  /* 0x0000000e0a097224 */ /* 0x040fe200078e0209 */
[----:B------:R-:W-:Y:S01]  /*e510*/  STL.64 [R1+0x12a8], R80 ;  /* 0x0012a85001007387 */ /* 0x000fe20000100a00 */
[----:B------:R-:W-:Y:S02]  /*e520*/  IMAD.MOV R20, RZ, RZ, -R20 ;  /* 0x000000ffff147224 */ /* 0x000fe400078e0a14 */
[----:B------:R-:W-:Y:S01]  /*e530*/  @!P0 IMAD.IADD R15, R15, 0x1, -R10 ;  /* 0x000000010f0f8824 */ /* 0x000fe200078e0a0a */
[----:B------:R-:W-:Y:S01]  /*e540*/  STL.64 [R1+0x12b0], R78 ;  /* 0x0012b04e01007387 */ /* 0x000fe20000100a00 */
[----:B------:R-:W-:Y:S02]  /*e550*/  IABS R21, R19 ;  /* 0x0000001300157213 */ /* 0x000fe40000000000 */
[C---:B------:R-:W-:Y:S01]  /*e560*/  ISETP.GT.U32.AND P4, PT, R10.reuse, R12, PT ;  /* 0x0000000c0a00720c */ /* 0x040fe20003f84070 */
[----:B------:R1:W-:Y:S01]  /*e570*/  STL [R1+0x138], R13 ;  /* 0x0001380d01007387 */ /* 0x0003e20000100800 */
[C---:B------:R-:W-:Y:S01]  /*e580*/  ISETP.GT.U32.AND P0, PT, R10.reuse, R9, PT ;  /* 0x000000090a00720c */ /* 0x040fe20003f04070 */
[----:B------:R-:W-:-:S02]  /*e590*/  IMAD R8, R10, R20, R8 ;  /* 0x000000140a087224 */ /* 0x000fc400078e0208 */
[----:B------:R-:W-:Y:S01]  /*e5a0*/  @!P3 IMAD.IADD R16, R16, 0x1, -R10 ;  /* 0x000000011010b824 */ /* 0x000fe200078e0a0a */
[----:B------:R-:W-:Y:S01]  /*e5b0*/  ISETP.GE.AND P3, PT, R17, RZ, PT ;  /* 0x000000ff1100720c */ /* 0x000fe20003f66270 */
[----:B------:R-:W-:Y:S02]  /*e5c0*/  IMAD.MOV.U32 R17, RZ, RZ, R21 ;  /* 0x000000ffff117224 */ /* 0x000fe400078e0015 */
[----:B-1----:R-:W-:Y:S02]  /*e5d0*/  IMAD.MOV.U32 R13, RZ, RZ, R15 ;  /* 0x000000ffff0d7224 */ /* 0x002fe400078e000f */
[----:B------:R-:W-:Y:S02]  /*e5e0*/  @!P6 IMAD.MOV R73, RZ, RZ, -R73 ;  /* 0x000000ffff49e224 */ /* 0x000fe400078e0a49 */
[----:B------:R-:W-:Y:S01]  /*e5f0*/  @!P5 IMAD.MOV R13, RZ, RZ, -R13 ;  /* 0x000000ffff0dd224 */ /* 0x000fe200078e0a0d */
[----:B------:R-:W-:Y:S01]  /*e600*/  ISETP.GT.U32.AND P5, PT, R10, R8, PT ;  /* 0x000000080a00720c */ /* 0x000fe20003fa4070 */
[----:B------:R-:W-:Y:S01]  /*e610*/  IMAD.MOV.U32 R72, RZ, RZ, R16 ;  /* 0x000000ffff487224 */ /* 0x000fe200078e0010 */
[----:B------:R-:W-:Y:S01]  /*e620*/  ISETP.GE.AND P6, PT, R22, RZ, PT ;  /* 0x000000ff1600720c */ /* 0x000fe20003fc6270 */
[----:B------:R-:W-:-:S04]  /*e630*/  IMAD.HI.U32 R16, R11, R17, RZ ;  /* 0x000000110b107227 */ /* 0x000fc800078e00ff */
[----:B------:R-:W-:Y:S02]  /*e640*/  IMAD.MOV R15, RZ, RZ, -R16 ;  /* 0x000000ffff0f7224 */ /* 0x000fe400078e0a10 */
[--C-:B------:R-:W-:Y:S02]  /*e650*/  @!P4 IMAD.IADD R12, R12, 0x1, -R10.reuse ;  /* 0x000000010c0cc824 */ /* 0x100fe400078e0a0a */
[----:B------:R-:W-:Y:S02]  /*e660*/  @!P0 IMAD.IADD R9, R9, 0x1, -R10 ;  /* 0x0000000109098824 */ /* 0x000fe400078e0a0a */
[----:B------:R-:W-:Y:S02]  /*e670*/  VIADD R14, R0, 0x44 ;  /* 0x00000044000e7836 */ /* 0x000fe40000000000 */
[C---:B------:R-:W-:Y:S02]  /*e680*/  IMAD R15, R10.reuse, R15, R17 ;  /* 0x0000000f0a0f7224 */ /* 0x040fe400078e0211 */
[----:B------:R-:W-:Y:S01]  /*e690*/  IMAD.MOV.U32 R71, RZ, RZ, R12 ;  /* 0x000000ffff477224 */ /* 0x000fe200078e000c */
[----:B------:R-:W-:Y:S01]  /*e6a0*/  ISETP.GT.U32.AND P0, PT, R10, R9, PT ;  /* 0x000000090a00720c */ /* 0x000fe20003f04070 */
[----:B------:R-:W-:Y:S01]  /*e6b0*/  @!P5 IMAD.IADD R8, R8, 0x1, -R10 ;  /* 0x000000010808d824 */ /* 0x000fe200078e0a0a */
[----:B------:R-:W-:Y:S01]  /*e6c0*/  IABS R16, R14 ;  /* 0x0000000e00107213 */ /* 0x000fe20000000000 */
[----:B------:R-:W-:Y:S01]  /*e6d0*/  @!P6 IMAD.MOV R71, RZ, RZ, -R71 ;  /* 0x000000ffff47e224 */ /* 0x000fe200078e0a47 */
[----:B------:R-:W-:Y:S01]  /*e6e0*/  ISETP.GT.U32.AND P6, PT, R10, R15, PT ;  /* 0x0000000f0a00720c */ /* 0x000fe20003fc4070 */
[----:B------:R-:W-:Y:S01]  /*e6f0*/  @!P1 IMAD.MOV R72, RZ, RZ, -R72 ;  /* 0x000000ffff489224 */ /* 0x000fe200078e0a48 */
[----:B------:R-:W-:Y:S01]  /*e700*/  ISETP.GE.AND P1, PT, R18, RZ, PT ;  /* 0x000000ff1200720c */ /* 0x000fe20003f26270 */
[----:B------:R-:W-:Y:S01]  /*e710*/  VIADD R18, R0, 0x45 ;  /* 0x0000004500127836 */ /* 0x000fe20000000000 */
[----:B------:R-:W-:Y:S01]  /*e720*/  ISETP.GE.AND P4, PT, R19, RZ, PT ;  /* 0x000000ff1300720c */ /* 0x000fe20003f86270 */
[----:B------:R-:W-:Y:S01]  /*e730*/  IMAD.HI.U32 R19, R11, R16, RZ ;  /* 0x000000100b137227 */ /* 0x000fe200078e00ff */
[----:B------:R-:W-:-:S02]  /*e740*/  ISETP.GT.U32.AND P5, PT, R10, R8, PT ;  /* 0x000000080a00720c */ /* 0x000fc40003fa4070 */
[----:B------:R-:W-:Y:S01]  /*e750*/  IABS R17, R18 ;  /* 0x0000001200117213 */ /* 0x000fe20000000000 */
[----:B------:R-:W-:Y:S02]  /*e760*/  IMAD.MOV R19, RZ, RZ, -R19 ;  /* 0x000000ffff137224 */ /* 0x000fe400078e0a13 */
[----:B------:R-:W-:Y:S02]  /*e770*/  VIADD R23, R0, 0x46 ;  /* 0x0000004600177836 */ /* 0x000fe40000000000 */
[----:B------:R-:W-:Y:S01]  /*e780*/  @!P0 IMAD.IADD R9, R9, 0x1, -R10 ;  /* 0x0000000109098824 */ /* 0x000fe200078e0a0a */
[----:B------:R-:W-:Y:S01]  /*e790*/  ISETP.GE.AND P0, PT, R14, RZ, PT ;  /* 0x000000ff0e00720c */ /* 0x000fe20003f06270 */
[----:B------:R-:W-:Y:S01]  /*e7a0*/  IMAD R14, R10, R19, R16 ;  /* 0x000000130a0e7224 */ /* 0x000fe200078e0210 */
[----:B------:R-:W-:Y:S01]  /*e7b0*/  IABS R12, R23 ;  /* 0x00000017000c7213 */ /* 0x000fe20000000000 */
[----:B------:R-:W-:-:S04]  /*e7c0*/  IMAD.HI.U32 R20, R11, R17, RZ ;  /* 0x000000110b147227 */ /* 0x000fc800078e00ff */
[--C-:B------:R-:W-:Y:S02]  /*e7d0*/  @!P6 IMAD.IADD R15, R15, 0x1, -R10.reuse ;  /* 0x000000010f0fe824 */ /* 0x100fe400078e0a0a */
[----:B------:R-:W-:Y:S01]  /*e7e0*/  @!P5 IMAD.IADD R8, R8, 0x1, -R10 ;  /* 0x000000010808d824 */ /* 0x000fe200078e0a0a */
[C---:B------:R-:W-:Y:S01]  /*e7f0*/  ISETP.GT.U32.AND P5, PT, R10.reuse, R14, PT ;  /* 0x0000000e0a00720c */ /* 0x040fe20003fa4070 */
[----:B------:R-:W-:Y:S01]  /*e800*/  IMAD.MOV R20, RZ, RZ, -R20 ;  /* 0x000000ffff147224 */ /* 0x000fe200078e0a14 */
[----:B------:R-:W-:Y:S01]  /*e810*/  ISETP.GT.U32.AND P6, PT, R10, R15, PT ;  /* 0x0000000f0a00720c */ /* 0x000fe20003fc4070 */
[----:B------:R-:W-:-:S04]  /*e820*/  IMAD.HI.U32 R19, R11, R12, RZ ;  /* 0x0000000c0b137227 */ /* 0x000fc800078e00ff */
[C---:B------:R-:W-:Y:S02]  /*e830*/  IMAD R17, R10.reuse, R20, R17 ;  /* 0x000000140a117224 */ /* 0x040fe400078e0211 */
[----:B------:R-:W-:Y:S02]  /*e840*/  IMAD.MOV.U32 R70, RZ, RZ, R9 ;  /* 0x000000ffff467224 */ /* 0x000fe400078e0009 */
[----:B------:R-:W-:Y:S02]  /*e850*/  IMAD.MOV R9, RZ, RZ, -R19 ;  /* 0x000000ffff097224 */ /* 0x000fe400078e0a13 */
[----:B------:R-:W-:Y:S01]  /*e860*/  @!P3 IMAD.MOV R70, RZ, RZ, -R70 ;  /* 0x000000ffff46b224 */ /* 0x000fe200078e0a46 */
[----:B------:R-:W-:Y:S01]  /*e870*/  ISETP.GT.U32.AND P3, PT, R10, R17, PT ;  /* 0x000000110a00720c */ /* 0x000fe20003f64070 */
[----:B------:R-:W-:Y:S02]  /*e880*/  VIADD R24, R0, 0x48 ;  /* 0x0000004800187836 */ /* 0x000fe40000000000 */
[----:B------:R-:W-:-:S02]  /*e890*/  IMAD R12, R10, R9, R12 ;  /* 0x000000090a0c7224 */ /* 0x000fc400078e020c */
[----:B------:R-:W-:Y:S01]  /*e8a0*/  IMAD.MOV.U32 R69, RZ, RZ, R8 ;  /* 0x000000ffff457224 */ /* 0x000fe200078e0008 */
[----:B------:R-:W-:Y:S01]  /*e8b0*/  IABS R16, R24 ;  /* 0x0000001800107213 */ /* 0x000fe20000000000 */
[--C-:B------:R-:W-:Y:S02]  /*e8c0*/  @!P5 IMAD.IADD R14, R14, 0x1, -R10.reuse ;  /* 0x000000010e0ed824 */ /* 0x100fe400078e0a0a */
[----:B------:R-:W-:Y:S01]  /*e8d0*/  @!P6 IMAD.IADD R15, R15, 0x1, -R10 ;  /* 0x000000010f0fe824 */ /* 0x000fe200078e0a0a */
[----:B------:R-:W-:Y:S01]  /*e8e0*/  ISETP.GT.U32.AND P6, PT, R10, R12, PT ;  /* 0x0000000c0a00720c */ /* 0x000fe20003fc4070 */
[----:B------:R-:W-:Y:S01]  /*e8f0*/  @!P1 IMAD.MOV R69, RZ, RZ, -R69 ;  /* 0x000000ffff459224 */ /* 0x000fe200078e0a45 */
[----:B------:R-:W-:Y:S01]  /*e900*/  ISETP.GE.AND P1, PT, R18, RZ, PT ;  /* 0x000000ff1200720c */ /* 0x000fe20003f26270 */
[----:B------:R-:W-:Y:S01]  /*e910*/  VIADD R22, R0, 0x49 ;  /* 0x0000004900167836 */ /* 0x000fe20000000000 */
[----:B------:R-:W-:Y:S01]  /*e920*/  ISETP.GT.U32.AND P5, PT, R10, R14, PT ;  /* 0x0000000e0a00720c */ /* 0x000fe20003fa4070 */
[----:B------:R-:W-:-:S04]  /*e930*/  IMAD.HI.U32 R18, R11, R16, RZ ;  /* 0x000000100b127227 */ /* 0x000fc800078e00ff */
[C---:B------:R-:W-:Y:S01]  /*e940*/  VIADD R21, R0.reuse, 0x4a ;  /* 0x0000004a00157836 */ /* 0x040fe20000000000 */
[----:B------:R-:W-:Y:S01]  /*e950*/  IABS R8, R22 ;  /* 0x0000001600087213 */ /* 0x000fe20000000000 */
[----:B------:R-:W-:Y:S02]  /*e960*/  @!P3 IMAD.IADD R17, R17, 0x1, -R10 ;  /* 0x000000011111b824 */ /* 0x000fe400078e0a0a */
[----:B------:R-:W-:Y:S01]  /*e970*/  IMAD.MOV R9, RZ, RZ, -R18 ;  /* 0x000000ffff097224 */ /* 0x000fe200078e0a12 */
[----:B------:R-:W-:Y:S01]  /*e980*/  IABS R18, R21 ;  /* 0x0000001500127213 */ /* 0x000fe20000000000 */
[----:B------:R-:W-:Y:S01]  /*e990*/  VIADD R20, R0, 0x4b ;  /* 0x0000004b00147836 */ /* 0x000fe20000000000 */
[C---:B------:R-:W-:Y:S01]  /*e9a0*/  ISETP.GT.U32.AND P3, PT, R10.reuse, R17, PT ;  /* 0x000000110a00720c */ /* 0x040fe20003f64070 */
[----:B------:R-:W-:Y:S02]  /*e9b0*/  IMAD R9, R10, R9, R16 ;  /* 0x000000090a097224 */ /* 0x000fe400078e0210 */
[----:B------:R-:W-:-:S04]  /*e9c0*/  IMAD.HI.U32 R19, R11, R8, RZ ;  /* 0x000000080b137227 */ /* 0x000fc800078e00ff */
[----:B------:R-:W-:Y:S02]  /*e9d0*/  @!P6 IMAD.IADD R12, R12, 0x1, -R10 ;  /* 0x000000010c0ce824 */ /* 0x000fe400078e0a0a */
[----:B------:R-:W-:Y:S01]  /*e9e0*/  IMAD.MOV.U32 R16, RZ, RZ, R18 ;  /* 0x000000ffff107224 */ /* 0x000fe200078e0012 */
[----:B------:R-:W-:Y:S01]  /*e9f0*/  IABS R25, R20 ;  /* 0x0000001400197213 */ /* 0x000fe20000000000 */
        /* <DEDUP_REMOVED lines=8> */
[----:B------:R-:W-:Y:S01]  /*ea80*/  @!P3 IMAD.IADD R17, R17, 0x1, -R10 ;  /* 0x000000011111b824 */ /* 0x000fe200078e0a0a */
[C---:B------:R-:W-:Y:S01]  /*ea90*/  ISETP.GT.U32.AND P3, PT, R10.reuse, R8, PT ;  /* 0x000000080a00720c */ /* 0x040fe20003f64070 */
[----:B------:R-:W-:Y:S02]  /*eaa0*/  IMAD R16, R10, R25, R16 ;  /* 0x000000190a107224 */ /* 0x000fe400078e0210 */
[----:B------:R-:W-:-:S02]  /*eab0*/  @!P5 IMAD.IADD R9, R9, 0x1, -R10 ;  /* 0x000000010909d824 */ /* 0x000fc400078e0a0a */
[----:B------:R-:W-:Y:S01]  /*eac0*/  @!P6 IMAD.IADD R12, R12, 0x1, -R10 ;  /* 0x000000010c0ce824 */ /* 0x000fe200078e0a0a */
[C---:B------:R-:W-:Y:S01]  /*ead0*/  ISETP.GT.U32.AND P6, PT, R10.reuse, R16, PT ;  /* 0x000000100a00720c */ /* 0x040fe20003fc4070 */
[----:B------:R-:W-:Y:S01]  /*eae0*/  IMAD.MOV.U32 R68, RZ, RZ, R15 ;  /* 0x000000ffff447224 */ /* 0x000fe200078e000f */
[----:B------:R-:W-:Y:S01]  /*eaf0*/  ISETP.GT.U32.AND P5, PT, R10, R9, PT ;  /* 0x000000090a00720c */ /* 0x000fe20003fa4070 */
[----:B------:R-:W-:Y:S01]  /*eb00*/  STL.64 [R1+0x12b8], R76 ;  /* 0x0012b84c01007387 */ /* 0x000fe20000100a00 */
[----:B------:R-:W-:-:S03]  /*eb10*/  IMAD.HI.U32 R26, R11, R18, RZ ;  /* 0x000000120b1a7227 */ /* 0x000fc600078e00ff */
[----:B------:R-:W-:Y:S01]  /*eb20*/  STL [R1+0x12c0], R75 ;  /* 0x0012c04b01007387 */ /* 0x000fe20000100800 */
[----:B------:R-:W-:Y:S01]  /*eb30*/  @!P4 IMAD.MOV R68, RZ, RZ, -R68 ;  /* 0x000000ffff44c224 */ /* 0x000fe200078e0a44 */
[----:B------:R-:W-:Y:S01]  /*eb40*/  ISETP.GE.AND P4, PT, R23, RZ, PT ;  /* 0x000000ff1700720c */ /* 0x000fe20003f86270 */
[----:B------:R-:W-:Y:S01]  /*eb50*/  @!P3 IMAD.IADD R8, R8, 0x1, -R10 ;  /* 0x000000010808b824 */ /* 0x000fe200078e0a0a */
[----:B------:R-:W-:Y:S01]  /*eb60*/  STL [R1+0x12d0], R75 ;  /* 0x0012d04b01007387 */ /* 0x000fe20000100800 */
[----:B------:R-:W-:-:S03]  /*eb70*/  IMAD.MOV R23, RZ, RZ, -R26 ;  /* 0x000000ffff177224 */ /* 0x000fc600078e0a1a */
[----:B------:R-:W-:Y:S01]  /*eb80*/  STL [R1+0x12f0], R75 ;  /* 0x0012f04b01007387 */ /* 0x000fe20000100800 */
[----:B------:R-:W-:-:S03]  /*eb90*/  IMAD.MOV.U32 R66, RZ, RZ, R14 ;  /* 0x000000ffff427224 */ /* 0x000fc600078e000e */
[----:B------:R-:W-:Y:S01]  /*eba0*/  STL [R1+0x1310], R75 ;  /* 0x0013104b01007387 */ /* 0x000fe20000100800 */
[----:B------:R-:W-:-:S03]  /*ebb0*/  IMAD R14, R10, R23, R18 ;  /* 0x000000170a0e7224 */ /* 0x000fc600078e0212 */
[----:B------:R-:W-:Y:S01]  /*ebc0*/  STL [R1+0x1330], R75 ;  /* 0x0013304b01007387 */ /* 0x000fe20000100800 */
[----:B------:R-:W-:-:S03]  /*ebd0*/  ISETP.GT.U32.AND P3, PT, R10, R8, PT ;  /* 0x000000080a00720c */ /* 0x000fc60003f64070 */
[----:B------:R-:W-:Y:S01]  /*ebe0*/  STL [R1+0x1350], R75 ;  /* 0x0013504b01007387 */ /* 0x000fe20000100800 */
[----:B------:R-:W-:-:S03]  /*ebf0*/  @!P6 IMAD.IADD R16, R16, 0x1, -R10 ;  /* 0x000000011010e824 */ /* 0x000fc600078e0a0a */
[----:B------:R-:W-:Y:S04]  /*ec00*/  STL [R1+0x1370], R75 ;  /* 0x0013704b01007387 */ /* 0x000fe80000100800 */
[----:B------:R-:W-:Y:S01]  /*ec10*/  STL [R1+0x1390], R75 ;  /* 0x0013904b01007387 */ /* 0x000fe20000100800 */
[----:B------:R-:W-:-:S03]  /*ec20*/  @!P5 IMAD.IADD R9, R9, 0x1, -R10 ;  /* 0x000000010909d824 */ /* 0x000fc600078e0a0a */
[----:B------:R-:W-:Y:S01]  /*ec30*/  STL [R1+0x13b0], R75 ;  /* 0x0013b04b01007387 */ /* 0x000fe20000100800 */
[----:B------:R-:W-:-:S03]  /*ec40*/  VIADD R18, R0, 0x4d ;  /* 0x0000004d00127836 */ /* 0x000fc60000000000 */
[----:B------:R-:W-:Y:S01]  /*ec50*/  STL [R1+0x13d0], R75 ;  /* 0x0013d04b01007387 */ /* 0x000fe20000100800 */
[----:B------:R-:W-:-:S03]  /*ec60*/  ISETP.GT.U32.AND P5, PT, R10, R14, PT ;  /* 0x0000000e0a00720c */ /* 0x000fc60003fa4070 */
[----:B------:R-:W-:Y:S01]  /*ec70*/  STL [R1+0x13f0], R75 ;  /* 0x0013f04b01007387 */ /* 0x000fe20000100800 */
[----:B------:R-:W-:-:S03]  /*ec80*/  ISETP.GT.U32.AND P6, PT, R10, R16, PT ;  /* 0x000000100a00720c */ /* 0x000fc60003fc4070 */
[----:B------:R-:W-:Y:S01]  /*ec90*/  STL [R1+0x1410], R75 ;  /* 0x0014104b01007387 */ /* 0x000fe20000100800 */
[----:B------:R-:W-:-:S03]  /*eca0*/  VIADD R19, R0, 0x4c ;  /* 0x0000004c00137836 */ /* 0x000fc60000000000 */
[----:B------:R-:W-:Y:S01]  /*ecb0*/  STL [R1+0x1430], R75 ;  /* 0x0014304b01007387 */ /* 0x000fe20000100800 */
[----:B------:R-:W-:-:S03]  /*ecc0*/  @!P0 IMAD.MOV R66, RZ, RZ, -R66 ;  /* 0x000000ffff428224 */ /* 0x000fc600078e0a42 */
[----:B------:R-:W-:Y:S01]  /*ecd0*/  STL [R1+0x12e0], R74 ;  /* 0x0012e04a01007387 */ /* 0x000fe20000100800 */
[----:B------:R-:W-:Y:S01]  /*ece0*/  ISETP.GE.AND P0, PT, R24, RZ, PT ;  /* 0x000000ff1800720c */ /* 0x000fe20003f06270 */
[----:B------:R-:W-:Y:S02]  /*ecf0*/  IMAD.MOV.U32 R65, RZ, RZ, R17 ;  /* 0x000000ffff417224 */ /* 0x000fe400078e0011 */
[----:B------:R-:W-:Y:S01]  /*ed00*/  STL [R1+0x1320], R74 ;  /* 0x0013204a01007387 */ /* 0x000fe20000100800 */
[----:B------:R-:W-:-:S03]  /*ed10*/  IABS R17, R18 ;  /* 0x0000001200117213 */ /* 0x000fc60000000000 */
[----:B------:R-:W-:Y:S01]  /*ed20*/  STL [R1+0x1360], R74 ;  /* 0x0013604a01007387 */ /* 0x000fe20000100800 */
[----:B------:R-:W-:-:S03]  /*ed30*/  IABS R15, R19 ;  /* 0x00000013000f7213 */ /* 0x000fc60000000000 */
[----:B------:R-:W-:Y:S01]  /*ed40*/  STL [R1+0x13a0], R74 ;  /* 0x0013a04a01007387 */ /* 0x000fe20000100800 */
[----:B------:R-:W-:-:S03]  /*ed50*/  @!P3 IMAD.IADD R8, R8, 0x1, -R10 ;  /* 0x000000010808b824 */ /* 0x000fc600078e0a0a */
[----:B------:R-:W-:Y:S01]  /*ed60*/  STL [R1+0x13e0], R74 ;  /* 0x0013e04a01007387 */ /* 0x000fe20000100800 */
[----:B------:R-:W-:-:S03]  /*ed70*/  ISETP.GE.AND P3, PT, R21, RZ, PT ;  /* 0x000000ff1500720c */ /* 0x000fc60003f66270 */
[----:B------:R-:W-:Y:S04]  /*ed80*/  STL [R1+0x1420], R74 ;  /* 0x0014204a01007387 */ /* 0x000fe80000100800 */
[----:B------:R-:W-:Y:S04]  /*ed90*/  STL.64 [R1+0x12c8], R72 ;  /* 0x0012c84801007387 */ /* 0x000fe80000100a00 */
[----:B------:R1:W-:Y:S01]  /*eda0*/  STL [R1+0x134], R13 ;  /* 0x0001340d01007387 */ /* 0x0003e20000100800 */
[----:B------:R-:W-:-:S04]  /*edb0*/  IMAD.HI.U32 R23, R11, R15, RZ ;  /* 0x0000000f0b177227 */ /* 0x000fc800078e00ff */
[----:B------:R-:W-:Y:S02]  /*edc0*/  @!P5 IMAD.IADD R14, R14, 0x1, -R10 ;  /* 0x000000010e0ed824 */ /* 0x000fe400078e0a0a */
[----:B-1----:R-:W-:Y:S02]  /*edd0*/  IMAD.MOV.U32 R13, RZ, RZ, R12 ;  /* 0x000000ffff0d7224 */ /* 0x002fe400078e000c */
[----:B------:R-:W-:-:S04]  /*ede0*/  IMAD.HI.U32 R12, R11, R17, RZ ;  /* 0x000000110b0c7227 */ /* 0x000fc800078e00ff */
[----:B------:R-:W-:Y:S02]  /*edf0*/  IMAD.MOV.U32 R64, RZ, RZ, R9 ;  /* 0x000000ffff407224 */ /* 0x000fe400078e0009 */
[----:B------:R-:W-:Y:S01]  /*ee00*/  @!P1 IMAD.MOV R65, RZ, RZ, -R65 ;  /* 0x000000ffff419224 */ /* 0x000fe200078e0a41 */
[----:B------:R-:W-:Y:S01]  /*ee10*/  ISETP.GE.AND P1, PT, R22, RZ, PT ;  /* 0x000000ff1600720c */ /* 0x000fe20003f26270 */
[----:B------:R-:W-:Y:S02]  /*ee20*/  IMAD.MOV R9, RZ, RZ, -R12 ;  /* 0x000000ffff097224 */ /* 0x000fe400078e0a0c */
[----:B------:R-:W-:Y:S02]  /*ee30*/  @!P6 IMAD.IADD R16, R16, 0x1, -R10 ;  /* 0x000000011010e824 */ /* 0x000fe400078e0a0a */
[----:B------:R-:W-:Y:S02]  /*ee40*/  IMAD.MOV R22, RZ, RZ, -R23 ;  /* 0x000000ffff167224 */ /* 0x000fe400078e0a17 */
[----:B------:R-:W-:Y:S01]  /*ee50*/  @!P0 IMAD.MOV R64, RZ, RZ, -R64 ;  /* 0x000000ffff408224 */ /* 0x000fe200078e0a40 */
[----:B------:R-:W-:Y:S01]  /*ee60*/  ISETP.GT.U32.AND P0, PT, R10, R14, PT ;  /* 0x0000000e0a00720c */ /* 0x000fe20003f04070 */
[----:B------:R-:W-:-:S02]  /*ee70*/  IMAD.MOV.U32 R63, RZ, RZ, R8 ;  /* 0x000000ffff3f7224 */ /* 0x000fc400078e0008 */
[C---:B------:R-:W-:Y:S02]  /*ee80*/  IMAD R8, R10.reuse, R9, R17 ;  /* 0x000000090a087224 */ /* 0x040fe400078e0211 */
[----:B------:R-:W-:Y:S02]  /*ee90*/  IMAD.MOV.U32 R62, RZ, RZ, R16 ;  /* 0x000000ffff3e7224 */ /* 0x000fe400078e0010 */
[C---:B------:R-:W-:Y:S02]  /*eea0*/  IMAD R15, R10.reuse, R22, R15 ;  /* 0x000000160a0f7224 */ /* 0x040fe400078e020f */
[----:B------:R-:W-:Y:S01]  /*eeb0*/  @!P3 IMAD.MOV R62, RZ, RZ, -R62 ;  /* 0x000000ffff3eb224 */ /* 0x000fe200078e0a3e */
[C---:B------:R-:W-:Y:S01]  /*eec0*/  ISETP.GT.U32.AND P3, PT, R10.reuse, R8, PT ;  /* 0x000000080a00720c */ /* 0x040fe20003f64070 */
[----:B------:R-:W-:Y:S01]  /*eed0*/  @!P4 IMAD.MOV R13, RZ, RZ, -R13 ;  /* 0x000000ffff0dc224 */ /* 0x000fe200078e0a0d */
[----:B------:R-:W-:Y:S01]  /*eee0*/  ISETP.GT.U32.AND P4, PT, R10, R15, PT ;  /* 0x0000000f0a00720c */ /* 0x000fe20003f84070 */
[----:B------:R-:W-:Y:S01]  /*eef0*/  VIADD R9, R0, 0x4e ;  /* 0x0000004e00097836 */ /* 0x000fe20000000000 */
[----:B------:R-:W-:Y:S01]  /*ef00*/  ISETP.GE.AND P5, PT, R20, RZ, PT ;  /* 0x000000ff1400720c */ /* 0x000fe20003fa6270 */
[----:B------:R-:W-:-:S03]  /*ef10*/  @!P0 IMAD.IADD R14, R14, 0x1, -R10 ;  /* 0x000000010e0e8824 */ /* 0x000fc600078e0a0a */
[----:B------:R-:W-:Y:S02]  /*ef20*/  ISETP.GE.AND P0, PT, R9, RZ, PT ;  /* 0x000000ff0900720c */ /* 0x000fe40003f06270 */
[----:B------:R-:W-:Y:S01]  /*ef30*/  IABS R9, R9 ;  /* 0x0000000900097213 */ /* 0x000fe20000000000 */
[----:B------:R-:W-:Y:S02]  /*ef40*/  VIADD R12, R0, 0x50 ;  /* 0x00000050000c7836 */ /* 0x000fe40000000000 */
[----:B------:R-:W-:Y:S02]  /*ef50*/  IMAD.MOV.U32 R61, RZ, RZ, R14 ;  /* 0x000000ffff3d7224 */ /* 0x000fe400078e000e */
[--C-:B------:R-:W-:Y:S02]  /*ef60*/  @!P3 IMAD.IADD R8, R8, 0x1, -R10.reuse ;  /* 0x000000010808b824 */ /* 0x100fe400078e0a0a */
[----:B------:R-:W-:Y:S02]  /*ef70*/  @!P4 IMAD.IADD R15, R15, 0x1, -R10 ;  /* 0x000000010f0fc824 */ /* 0x000fe400078e0a0a */
[----:B------:R-:W-:Y:S01]  /*ef80*/  IMAD.MOV.U32 R14, RZ, RZ, R9 ;  /* 0x000000ffff0e7224 */ /* 0x000fe200078e0009 */
[----:B------:R-:W-:Y:S01]  /*ef90*/  IABS R20, R12 ;  /* 0x0000000c00147213 */ /* 0x000fe20000000000 */
[----:B------:R-:W-:Y:S01]  /*efa0*/  @!P5 IMAD.MOV R61, RZ, RZ, -R61 ;  /* 0x000000ffff3dd224 */ /* 0x000fe200078e0a3d */
[----:B------:R-:W-:Y:S01]  /*efb0*/  ISETP.GE.AND P5, PT, R12, RZ, PT ;  /* 0x000000ff0c00720c */ /* 0x000fe20003fa6270 */
[----:B------:R-:W-:Y:S01]  /*efc0*/  IMAD.HI.U32 R12, R11, R14, RZ ;  /* 0x0000000e0b0c7227 */ /* 0x000fe200078e00ff */
[----:B------:R-:W-:-:S02]  /*efd0*/  ISETP.GT.U32.AND P3, PT, R10, R8, PT ;  /* 0x000000080a00720c */ /* 0x000fc40003f64070 */
[----:B------:R-:W-:Y:S01]  /*efe0*/  ISETP.GT.U32.AND P4, PT, R10, R15, PT ;  /* 0x0000000f0a00720c */ /* 0x000fe20003f84070 */
[----:B------:R-:W-:Y:S01]  /*eff0*/  IMAD.MOV R12, RZ, RZ, -R12 ;  /* 0x000000ffff0c7224 */ /* 0x000fe200078e0a0c */
[----:B------:R-:W-:Y:S01]  /*f000*/  ISETP.GE.AND P6, PT, R19, RZ, PT ;  /* 0x000000ff1300720c */ /* 0x000fe20003fc6270 */
[----:B------:R-:W-:-:S04]  /*f010*/  IMAD.HI.U32 R16, R11, R20, RZ ;  /* 0x000000140b107227 */ /* 0x000fc800078e00ff */
[----:B------:R-:W-:Y:S02]  /*f020*/  IMAD R14, R10, R12, R14 ;  /* 0x0000000c0a0e7224 */ /* 0x000fe400078e020e */
[----:B------:R-:W-:Y:S01]  /*f030*/  @!P1 IMAD.MOV R63, RZ, RZ, -R63 ;  /* 0x000000ffff3f9224 */ /* 0x000fe200078e0a3f */
[----:B------:R-:W-:Y:S01]  /*f040*/  ISETP.GE.AND P1, PT, R18, RZ, PT ;  /* 0x000000ff1200720c */ /* 0x000fe20003f26270 */
[----:B------:R-:W-:Y:S01]  /*f050*/  @!P3 IMAD.IADD R8, R8, 0x1, -R10 ;  /* 0x000000010808b824 */ /* 0x000fe200078e0a0a */
[----:B------:R-:W-:Y:S01]  /*f060*/  IABS R18, R27 ;  /* 0x0000001b00127213 */ /* 0x000fe20000000000 */
[----:B------:R-:W-:Y:S01]  /*f070*/  IMAD.MOV R16, RZ, RZ, -R16 ;  /* 0x000000ffff107224 */ /* 0x000fe200078e0a10 */
[----:B------:R-:W-:Y:S01]  /*f080*/  ISETP.GT.U32.AND P3, PT, R10, R14, PT ;  /* 0x0000000e0a00720c */ /* 0x000fe20003f64070 */
[C---:B------:R-:W-:Y:S02]  /*f090*/  VIADD R28, R0.reuse, 0x55 ;  /* 0x00000055001c7836 */ /* 0x040fe40000000000 */
[----:B------:R-:W-:-:S02]  /*f0a0*/  VIADD R9, R0, 0x51 ;  /* 0x0000005100097836 */ /* 0x000fc40000000000 */
[----:B------:R-:W-:Y:S02]  /*f0b0*/  @!P4 IMAD.IADD R15, R15, 0x1, -R10 ;  /* 0x000000010f0fc824 */ /* 0x000fe400078e0a0a */
[----:B------:R-:W-:Y:S01]  /*f0c0*/  VIADD R24, R0, 0x53 ;  /* 0x0000005300187836 */ /* 0x000fe20000000000 */
[----:B------:R-:W-:Y:S01]  /*f0d0*/  IABS R21, R28 ;  /* 0x0000001c00157213 */ /* 0x000fe20000000000 */
[----:B------:R-:W-:Y:S01]  /*f0e0*/  IMAD R20, R10, R16, R20 ;  /* 0x000000100a147224 */ /* 0x000fe200078e0214 */
[----:B------:R-:W-:Y:S01]  /*f0f0*/  IABS R19, R9 ;  /* 0x0000000900137213 */ /* 0x000fe20000000000 */
[----:B------:R-:W-:Y:S01]  /*f100*/  IMAD.HI.U32 R16, R11, R18, RZ ;  /* 0x000000120b107227 */ /* 0x000fe200078e00ff */
[----:B------:R-:W-:-:S03]  /*f110*/  IABS R12, R24 ;  /* 0x00000018000c7213 */ /* 0x000fc60000000000 */
[----:B------:R-:W-:Y:S01]  /*f120*/  IMAD.MOV.U32 R60, RZ, RZ, R15 ;  /* 0x000000ffff3c7224 */ /* 0x000fe200078e000f */
[----:B------:R-:W-:Y:S01]  /*f130*/  ISETP.GE.AND P4, PT, R9, RZ, PT ;  /* 0x000000ff0900720c */ /* 0x000fe20003f86270 */
[----:B------:R-:W-:Y:S02]  /*f140*/  IMAD.MOV R22, RZ, RZ, -R16 ;  /* 0x000000ffff167224 */ /* 0x000fe400078e0a10 */
[----:B------:R-:W-:Y:S01]  /*f150*/  @!P6 IMAD.MOV R60, RZ, RZ, -R60 ;  /* 0x000000ffff3ce224 */ /* 0x000fe200078e0a3c */
[----:B------:R-:W-:Y:S01]  /*f160*/  ISETP.GT.U32.AND P6, PT, R10, R20, PT ;  /* 0x000000140a00720c */ /* 0x000fe20003fc4070 */
[----:B------:R-:W-:Y:S02]  /*f170*/  IMAD.MOV.U32 R16, RZ, RZ, R21 ;  /* 0x000000ffff107224 */ /* 0x000fe400078e0015 */
[----:B------:R-:W-:-:S04]  /*f180*/  IMAD.HI.U32 R9, R11, R19, RZ ;  /* 0x000000130b097227 */ /* 0x000fc800078e00ff */
[----:B------:R-:W-:-:S04]  /*f190*/  IMAD.HI.U32 R21, R11, R12, RZ ;  /* 0x0000000c0b157227 */ /* 0x000fc800078e00ff */
[----:B------:R-:W-:Y:S02]  /*f1a0*/  @!P3 IMAD.IADD R14, R14, 0x1, -R10 ;  /* 0x000000010e0eb824 */ /* 0x000fe400078e0a0a */
[----:B------:R-:W-:Y:S02]  /*f1b0*/  IMAD.MOV R9, RZ, RZ, -R9 ;  /* 0x000000ffff097224 */ /* 0x000fe400078e0a09 */
[----:B------:R-:W-:Y:S01]  /*f1c0*/  IMAD.MOV R21, RZ, RZ, -R21 ;  /* 0x000000ffff157224 */ /* 0x000fe200078e0a15 */
[C---:B------:R-:W-:Y:S01]  /*f1d0*/  ISETP.GT.U32.AND P3, PT, R10.reuse, R14, PT ;  /* 0x0000000e0a00720c */ /* 0x040fe20003f64070 */
[C---:B------:R-:W-:Y:S02]  /*f1e0*/  IMAD R19, R10.reuse, R9, R19 ;  /* 0x000000090a137224 */ /* 0x040fe400078e0213 */
[----:B------:R-:W-:Y:S02]  /*f1f0*/  IMAD.MOV.U32 R58, RZ, RZ, R8 ;  /* 0x000000ffff3a7224 */ /* 0x000fe400078e0008 */
[----:B------:R-:W-:-:S02]  /*f200*/  IMAD R12, R10, R21, R12 ;  /* 0x000000150a0c7224 */ /* 0x000fc400078e020c */
[C---:B------:R-:W-:Y:S02]  /*f210*/  IMAD R18, R10.reuse, R22, R18 ;  /* 0x000000160a127224 */ /* 0x040fe400078e0212 */
[----:B------:R-:W-:Y:S01]  /*f220*/  @!P1 IMAD.MOV R58, RZ, RZ, -R58 ;  /* 0x000000ffff3a9224 */ /* 0x000fe200078e0a3a */
[----:B------:R-:W-:Y:S01]  /*f230*/  ISETP.GT.U32.AND P1, PT, R10, R19, PT ;  /* 0x000000130a00720c */ /* 0x000fe20003f24070 */
[----:B------:R-:W-:Y:S01]  /*f240*/  @!P6 IMAD.IADD R20, R20, 0x1, -R10 ;  /* 0x000000011414e824 */ /* 0x000fe200078e0a0a */
[----:B------:R-:W-:Y:S01]  /*f250*/  ISETP.GT.U32.AND P6, PT, R10, R12, PT ;  /* 0x0000000c0a00720c */ /* 0x000fe20003fc4070 */
[----:B------:R-:W-:-:S04]  /*f260*/  IMAD.HI.U32 R22, R11, R16, RZ ;  /* 0x000000100b167227 */ /* 0x000fc800078e00ff */
[C---:B------:R-:W-:Y:S01]  /*f270*/  VIADD R23, R0.reuse, 0x54 ;  /* 0x0000005400177836 */ /* 0x040fe20000000000 */
[----:B------:R-:W-:Y:S01]  /*f280*/  STL.64 [R1+0x12d8], R70 ;  /* 0x0012d84601007387 */ /* 0x000fe20000100a00 */
[----:B------:R-:W-:Y:S02]  /*f290*/  IMAD.MOV R8, RZ, RZ, -R22 ;  /* 0x000000ffff087224 */ /* 0x000fe400078e0a16 */
[----:B------:R-:W-:Y:S01]  /*f2a0*/  VIADD R22, R0, 0x56 ;  /* 0x0000005600167836 */ /* 0x000fe20000000000 */
[----:B------:R-:W-:Y:S01]  /*f2b0*/  STL.64 [R1+0x12e8], R68 ;  /* 0x0012e84401007387 */ /* 0x000fe20000100a00 */
[----:B------:R-:W-:Y:S01]  /*f2c0*/  IABS R17, R23 ;  /* 0x0000001700117213 */ /* 0x000fe20000000000 */
[----:B------:R-:W-:Y:S01]  /*f2d0*/  @!P3 IMAD.IADD R14, R14, 0x1, -R10 ;  /* 0x000000010e0eb824 */ /* 0x000fe200078e0a0a */
[----:B------:R-:W-:Y:S01]  /*f2e0*/  ISETP.GT.U32.AND P3, PT, R10, R18, PT ;  /* 0x000000120a00720c */ /* 0x000fe20003f64070 */
[----:B------:R-:W-:Y:S01]  /*f2f0*/  STL [R1+0x1300], R66 ;  /* 0x0013004201007387 */ /* 0x000fe20000100800 */
[----:B------:R-:W-:-:S03]  /*f300*/  IABS R15, R22 ;  /* 0x00000016000f7213 */ /* 0x000fc60000000000 */
[----:B------:R-:W-:Y:S01]  /*f310*/  STL [R1+0x1340], R66 ;  /* 0x0013404201007387 */ /* 0x000fe20000100800 */
[----:B------:R-:W-:-:S03]  /*f320*/  IMAD.MOV.U32 R9, RZ, RZ, R17 ;  /* 0x000000ffff097224 */ /* 0x000fc600078e0011 */
[----:B------:R-:W-:Y:S01]  /*f330*/  STL [R1+0x1380], R66 ;  /* 0x0013804201007387 */ /* 0x000fe20000100800 */
[----:B------:R-:W-:-:S03]  /*f340*/  @!P1 IMAD.IADD R19, R19, 0x1, -R10 ;  /* 0x0000000113139824 */ /* 0x000fc600078e0a0a */
[----:B------:R-:W-:Y:S01]  /*f350*/  STL [R1+0x13c0], R66 ;  /* 0x0013c04201007387 */ /* 0x000fe20000100800 */
[----:B------:R-:W-:-:S03]  /*f360*/  @!P6 IMAD.IADD R12, R12, 0x1, -R10 ;  /* 0x000000010c0ce824 */ /* 0x000fc600078e0a0a */
[----:B------:R-:W-:Y:S01]  /*f370*/  STL [R1+0x1400], R66 ;  /* 0x0014004201007387 */ /* 0x000fe20000100800 */
[----:B------:R-:W-:-:S03]  /*f380*/  ISETP.GT.U32.AND P1, PT, R10, R20, PT ;  /* 0x000000140a00720c */ /* 0x000fc60003f24070 */
[----:B------:R-:W-:Y:S01]  /*f390*/  STL [R1+0x1440], R66 ;  /* 0x0014404201007387 */ /* 0x000fe20000100800 */
[----:B------:R-:W-:-:S03]  /*f3a0*/  IMAD.HI.U32 R17, R11, R9, RZ ;  /* 0x000000090b117227 */ /* 0x000fc600078e00ff */
[----:B------:R1:W-:Y:S01]  /*f3b0*/  STL [R1+0x130], R13 ;  /* 0x0001300d01007387 */ /* 0x0003e20000100800 */
[----:B------:R-:W-:Y:S01]  /*f3c0*/  ISETP.GT.U32.AND P6, PT, R10, R12, PT ;  /* 0x0000000c0a00720c */ /* 0x000fe20003fc4070 */
[----:B------:R-:W-:Y:S02]  /*f3d0*/  IMAD.MOV R17, RZ, RZ, -R17 ;  /* 0x000000ffff117224 */ /* 0x000fe400078e0a11 */
[----:B-1----:R-:W-:Y:S02]  /*f3e0*/  IMAD.MOV.U32 R13, RZ, RZ, R14 ;  /* 0x000000ffff0d7224 */ /* 0x002fe400078e000e */
[----:B------:R-:W-:Y:S02]  /*f3f0*/  IMAD.MOV.U32 R14, RZ, RZ, R15 ;  /* 0x000000ffff0e7224 */ /* 0x000fe400078e000f */
[----:B------:R-:W-:Y:S02]  /*f400*/  @!P3 IMAD.IADD R18, R18, 0x1, -R10 ;  /* 0x000000011212b824 */ /* 0x000fe400078e0a0a */
[----:B------:R-:W-:Y:S01]  /*f410*/  IMAD.HI.U32 R29, R11, R14, RZ ;  /* 0x0000000e0b1d7227 */ /* 0x000fe200078e00ff */
[----:B------:R-:W-:-:S03]  /*f420*/  ISETP.GT.U32.AND P3, PT, R10, R19, PT ;  /* 0x000000130a00720c */ /* 0x000fc60003f64070 */
[C---:B------:R-:W-:Y:S02]  /*f430*/  IMAD R9, R10.reuse, R17, R9 ;  /* 0x000000110a097224 */ /* 0x040fe400078e0209 */
[----:B------:R-:W-:Y:S02]  /*f440*/  IMAD.MOV R29, RZ, RZ, -R29 ;  /* 0x000000ffff1d7224 */ /* 0x000fe400078e0a1d */
[----:B------:R-:W-:Y:S01]  /*f450*/  @!P0 IMAD.MOV R13, RZ, RZ, -R13 ;  /* 0x000000ffff0d8224 */ /* 0x000fe200078e0a0d */
[----:B------:R-:W-:Y:S01]  /*f460*/  ISETP.GT.U32.AND P0, PT, R10, R18, PT ;  /* 0x000000120a00720c */ /* 0x000fe20003f04070 */
[----:B------:R-:W-:Y:S01]  /*f470*/  @!P1 IMAD.IADD R20, R20, 0x1, -R10 ;  /* 0x0000000114149824 */ /* 0x000fe200078e0a0a */
[C---:B------:R-:W-:Y:S01]  /*f480*/  ISETP.GT.U32.AND P1, PT, R10.reuse, R9, PT ;  /* 0x000000090a00720c */ /* 0x040fe20003f24070 */
[----:B------:R-:W-:Y:S02]  /*f490*/  IMAD R14, R10, R29, R14 ;  /* 0x0000001d0a0e7224 */ /* 0x000fe400078e020e */
[----:B------:R-:W-:-:S02]  /*f4a0*/  VIADD R21, R0, 0x58 ;  /* 0x0000005800157836 */ /* 0x000fc40000000000 */
[----:B------:R-:W-:Y:S01]  /*f4b0*/  @!P6 IMAD.IADD R12, R12, 0x1, -R10 ;  /* 0x000000010c0ce824 */ /* 0x000fe200078e0a0a */
[C---:B------:R-:W-:Y:S01]  /*f4c0*/  ISETP.GT.U32.AND P6, PT, R10.reuse, R14, PT ;  /* 0x0000000e0a00720c */ /* 0x040fe20003fc4070 */
[----:B------:R-:W-:Y:S01]  /*f4d0*/  IMAD R8, R10, R8, R16 ;  /* 0x000000080a087224 */ /* 0x000fe200078e0210 */
[----:B------:R-:W-:Y:S01]  /*f4e0*/  IABS R17, R21 ;  /* 0x0000001500117213 */ /* 0x000fe20000000000 */
[----:B------:R-:W-:Y:S02]  /*f4f0*/  VIADD R26, R0, 0x59 ;  /* 0x00000059001a7836 */ /* 0x000fe40000000000 */
[--C-:B------:R-:W-:Y:S01]  /*f500*/  @!P3 IMAD.IADD R19, R19, 0x1, -R10.reuse ;  /* 0x000000011313b824 */ /* 0x100fe200078e0a0a */
[----:B------:R-:W-:Y:S01]  /*f510*/  ISETP.GT.U32.AND P3, PT, R10, R8, PT ;  /* 0x000000080a00720c */ /* 0x000fe20003f64070 */
[----:B------:R-:W-:Y:S02]  /*f520*/  VIADD R25, R0, 0x5a ;  /* 0x0000005a00197836 */ /* 0x000fe40000000000 */
[----:B------:R-:W-:Y:S01]  /*f530*/  @!P0 IMAD.IADD R18, R18, 0x1, -R10 ;  /* 0x0000000112128824 */ /* 0x000fe200078e0a0a */
[----:B------:R-:W-:Y:S01]  /*f540*/  ISETP.GE.AND P0, PT, R27, RZ, PT ;  /* 0x000000ff1b00720c */ /* 0x000fe20003f06270 */
[----:B------:R-:W-:Y:S01]  /*f550*/  IMAD.HI.U32 R27, R11, R17, RZ ;  /* 0x000000110b1b7227 */ /* 0x000fe200078e00ff */
[----:B------:R-:W-:-:S02]  /*f560*/  IABS R16, R26 ;  /* 0x0000001a00107213 */ /* 0x000fc40000000000 */
[----:B------:R-:W-:Y:S01]  /*f570*/  IABS R15, R25 ;  /* 0x00000019000f7213 */ /* 0x000fe20000000000 */
[----:B------:R-:W-:Y:S02]  /*f580*/  @!P1 IMAD.IADD R9, R9, 0x1, -R10 ;  /* 0x0000000109099824 */ /* 0x000fe400078e0a0a */
[----:B------:R-:W-:Y:S01]  /*f590*/  IMAD.MOV.U32 R56, RZ, RZ, R20 ;  /* 0x000000ffff387224 */ /* 0x000fe200078e0014 */
[----:B------:R-:W-:Y:S01]  /*f5a0*/  ISETP.GE.AND P1, PT, R24, RZ, PT ;  /* 0x000000ff1800720c */ /* 0x000fe20003f26270 */
[----:B------:R-:W-:Y:S02]  /*f5b0*/  IMAD.MOV R24, RZ, RZ, -R27 ;  /* 0x000000ffff187224 */ /* 0x000fe400078e0a1b */
[----:B------:R-:W-:Y:S02]  /*f5c0*/  IMAD.MOV.U32 R55, RZ, RZ, R19 ;  /* 0x000000ffff377224 */ /* 0x000fe400078e0013 */
[----:B------:R-:W-:Y:S02]  /*f5d0*/  @!P6 IMAD.IADD R14, R14, 0x1, -R10 ;  /* 0x000000010e0ee824 */ /* 0x000fe400078e0a0a */
[----:B------:R-:W-:Y:S01]  /*f5e0*/  @!P5 IMAD.MOV R56, RZ, RZ, -R56 ;  /* 0x000000ffff38d224 */ /* 0x000fe200078e0a38 */
[----:B------:R-:W-:Y:S01]  /*f5f0*/  ISETP.GT.U32.AND P5, PT, R10, R9, PT ;  /* 0x000000090a00720c */ /* 0x000fe20003fa4070 */
[----:B------:R-:W-:-:S04]  /*f600*/  IMAD.HI.U32 R29, R11, R16, RZ ;  /* 0x000000100b1d7227 */ /* 0x000fc800078e00ff */
[----:B------:R-:W-:-:S04]  /*f610*/  IMAD.HI.U32 R30, R11, R15, RZ ;  /* 0x0000000f0b1e7227 */ /* 0x000fc800078e00ff */
[C---:B------:R-:W-:Y:S02]  /*f620*/  IMAD R17, R10.reuse, R24, R17 ;  /* 0x000000180a117224 */ /* 0x040fe400078e0211 */
[----:B------:R-:W-:Y:S01]  /*f630*/  @!P4 IMAD.MOV R55, RZ, RZ, -R55 ;  /* 0x000000ffff37c224 */ /* 0x000fe200078e0a37 */
[----:B------:R-:W-:Y:S01]  /*f640*/  ISETP.GT.U32.AND P4, PT, R10, R14, PT ;  /* 0x0000000e0a00720c */ /* 0x000fe20003f84070 */
[----:B------:R-:W-:Y:S02]  /*f650*/  IMAD.MOV.U32 R54, RZ, RZ, R18 ;  /* 0x000000ffff367224 */ /* 0x000fe400078e0012 */
[----:B------:R-:W-:Y:S02]  /*f660*/  IMAD.MOV R27, RZ, RZ, -R29 ;  /* 0x000000ffff1b7224 */ /* 0x000fe400078e0a1d */
[----:B------:R-:W-:Y:S02]  /*f670*/  @!P3 IMAD.IADD R8, R8, 0x1, -R10 ;  /* 0x000000010808b824 */ /* 0x000fe400078e0a0a */
[----:B------:R-:W-:-:S02]  /*f680*/  IMAD.MOV R29, RZ, RZ, -R30 ;  /* 0x000000ffff1d7224 */ /* 0x000fc400078e0a1e */
[----:B------:R-:W-:Y:S02]  /*f690*/  VIADD R20, R0, 0x5b ;  /* 0x0000005b00147836 */ /* 0x000fe40000000000 */
[----:B------:R-:W-:Y:S01]  /*f6a0*/  @!P0 IMAD.MOV R54, RZ, RZ, -R54 ;  /* 0x000000ffff368224 */ /* 0x000fe200078e0a36 */
[C---:B------:R-:W-:Y:S01]  /*f6b0*/  ISETP.GT.U32.AND P0, PT, R10.reuse, R17, PT ;  /* 0x000000110a00720c */ /* 0x040fe20003f04070 */
[C---:B------:R-:W-:Y:S01]  /*f6c0*/  IMAD R15, R10.reuse, R29, R15 ;  /* 0x0000001d0a0f7224 */ /* 0x040fe200078e020f */
[C---:B------:R-:W-:Y:S01]  /*f6d0*/  ISETP.GT.U32.AND P6, PT, R10.reuse, R8, PT ;  /* 0x000000080a00720c */ /* 0x040fe20003fc4070 */
[C---:B------:R-:W-:Y:S01]  /*f6e0*/  IMAD R16, R10.reuse, R27, R16 ;  /* 0x0000001b0a107224 */ /* 0x040fe200078e0210 */
[----:B------:R-:W-:Y:S01]  /*f6f0*/  IABS R19, R20 ;  /* 0x0000001400137213 */ /* 0x000fe20000000000 */
[----:B------:R-:W-:Y:S02]  /*f700*/  IMAD.MOV.U32 R53, RZ, RZ, R12 ;  /* 0x000000ffff357224 */ /* 0x000fe400078e000c */
[----:B------:R-:W-:Y:S01]  /*f710*/  @!P5 IMAD.IADD R9, R9, 0x1, -R10 ;  /* 0x000000010909d824 */ /* 0x000fe200078e0a0a */
[----:B------:R-:W-:Y:S01]  /*f720*/  ISETP.GT.U32.AND P5, PT, R10, R15, PT ;  /* 0x0000000f0a00720c */ /* 0x000fe20003fa4070 */
[----:B------:R-:W-:-:S02]  /*f730*/  IMAD.MOV.U32 R12, RZ, RZ, R19 ;  /* 0x000000ffff0c7224 */ /* 0x000fc400078e0013 */
[----:B------:R-:W-:Y:S01]  /*f740*/  @!P1 IMAD.MOV R53, RZ, RZ, -R53 ;  /* 0x000000ffff359224 */ /* 0x000fe200078e0a35 */
[----:B------:R-:W-:Y:S01]  /*f750*/  ISETP.GT.U32.AND P1, PT, R10, R16, PT ;  /* 0x000000100a00720c */ /* 0x000fe20003f24070 */
[--C-:B------:R-:W-:Y:S01]  /*f760*/  @!P4 IMAD.IADD R14, R14, 0x1, -R10.reuse ;  /* 0x000000010e0ec824 */ /* 0x100fe200078e0a0a */
[----:B------:R-:W-:Y:S01]  /*f770*/  ISETP.GE.AND P3, PT, R23, RZ, PT ;  /* 0x000000ff1700720c */ /* 0x000fe20003f66270 */
[----:B------:R-:W-:Y:S01]  /*f780*/  IMAD.HI.U32 R23, R11, R12, RZ ;  /* 0x0000000c0b177227 */ /* 0x000fe200078e00ff */
[----:B------:R-:W-:Y:S01]  /*f790*/  ISETP.GE.AND P4, PT, R22, RZ, PT ;  /* 0x000000ff1600720c */ /* 0x000fe20003f86270 */
[----:B------:R-:W-:Y:S02]  /*f7a0*/  STL.64 [R1+0x12f8], R64 ;  /* 0x0012f84001007387 */ /* 0x000fe40000100a00 */
[--C-:B------:R-:W-:Y:S01]  /*f7b0*/  @!P0 IMAD.IADD R17, R17, 0x1, -R10.reuse ;  /* 0x0000000111118824 */ /* 0x100fe200078e0a0a */
[----:B------:R-:W-:Y:S01]  /*f7c0*/  ISETP.GE.AND P0, PT, R21, RZ, PT ;  /* 0x000000ff1500720c */ /* 0x000fe20003f06270 */
[----:B------:R-:W-:Y:S01]  /*f7d0*/  @!P6 IMAD.IADD R8, R8, 0x1, -R10 ;  /* 0x000000010808e824 */ /* 0x000fe200078e0a0a */
[----:B------:R-:W-:Y:S01]  /*f7e0*/  STL.64 [R1+0x1308], R62 ;  /* 0x0013083e01007387 */ /* 0x000fe20000100a00 */
[----:B------:R-:W-:-:S02]  /*f7f0*/  IMAD.MOV R21, RZ, RZ, -R23 ;  /* 0x000000ffff157224 */ /* 0x000fc400078e0a17 */
[----:B------:R-:W-:Y:S01]  /*f800*/  IMAD.MOV.U32 R49, RZ, RZ, R8 ;  /* 0x000000ffff317224 */ /* 0x000fe200078e0008 */
[----:B------:R-:W-:Y:S01]  /*f810*/  STL.64 [R1+0x1318], R60 ;  /* 0x0013183c01007387 */ /* 0x000fe20000100a00 */
[----:B------:R-:W-:Y:S02]  /*f820*/  @!P5 IMAD.IADD R15, R15, 0x1, -R10 ;  /* 0x000000010f0fd824 */ /* 0x000fe400078e0a0a */
[----:B------:R-:W-:Y:S01]  /*f830*/  IMAD R8, R10, R21, R12 ;  /* 0x000000150a087224 */ /* 0x000fe200078e020c */
[----:B------:R1:W-:Y:S01]  /*f840*/  STL [R1+0x12c], R13 ;  /* 0x00012c0d01007387 */ /* 0x0003e20000100800 */
[----:B------:R-:W-:Y:S01]  /*f850*/  @!P1 IMAD.IADD R16, R16, 0x1, -R10 ;  /* 0x0000000110109824 */ /* 0x000fe200078e0a0a */
[C---:B------:R-:W-:Y:S02]  /*f860*/  ISETP.GT.U32.AND P1, PT, R10.reuse, R17, PT ;  /* 0x000000110a00720c */ /* 0x040fe40003f24070 */
[----:B------:R-:W-:Y:S01]  /*f870*/  ISETP.GT.U32.AND P5, PT, R10, R15, PT ;  /* 0x0000000f0a00720c */ /* 0x000fe20003fa4070 */
[----:B-1----:R-:W-:-:S04]  /*f880*/  IMAD.MOV.U32 R13, RZ, RZ, R14 ;  /* 0x000000ffff0d7224 */ /* 0x002fc800078e000e */
[----:B------:R-:W-:Y:S01]  /*f890*/  @!P4 IMAD.MOV R13, RZ, RZ, -R13 ;  /* 0x000000ffff0dc224 */ /* 0x000fe200078e0a0d */
[----:B------:R-:W-:Y:S01]  /*f8a0*/  ISETP.GT.U32.AND P4, PT, R10, R8, PT ;  /* 0x000000080a00720c */ /* 0x000fe20003f84070 */
[----:B------:R-:W-:Y:S02]  /*f8b0*/  IMAD.MOV.U32 R51, RZ, RZ, R9 ;  /* 0x000000ffff337224 */ /* 0x000fe400078e0009 */
[----:B------:R-:W-:Y:S02]  /*f8c0*/  VIADD R18, R0, 0x5c ;  /* 0x0000005c00127836 */ /* 0x000fe40000000000 */
[----:B------:R-:W-:Y:S01]  /*f8d0*/  @!P3 IMAD.MOV R51, RZ, RZ, -R51 ;  /* 0x000000ffff33b224 */ /* 0x000fe200078e0a33 */
[----:B------:R-:W-:Y:S01]  /*f8e0*/  ISETP.GT.U32.AND P3, PT, R10, R16, PT ;  /* 0x000000100a00720c */ /* 0x000fe20003f64070 */
[--C-:B------:R-:W-:Y:S01]  /*f8f0*/  @!P1 IMAD.IADD R17, R17, 0x1, -R10.reuse ;  /* 0x0000000111119824 */ /* 0x100fe200078e0a0a */
[----:B------:R-:W-:Y:S01]  /*f900*/  ISETP.GE.AND P6, PT, R28, RZ, PT ;  /* 0x000000ff1c00720c */ /* 0x000fe20003fc6270 */
[--C-:B------:R-:W-:Y:S01]  /*f910*/  @!P5 IMAD.IADD R15, R15, 0x1, -R10.reuse ;  /* 0x000000010f0fd824 */ /* 0x100fe200078e0a0a */
[----:B------:R-:W-:Y:S01]  /*f920*/  ISETP.GE.AND P1, PT, R25, RZ, PT ;  /* 0x000000ff1900720c */ /* 0x000fe20003f26270 */
[----:B------:R-:W-:Y:S01]  /*f930*/  IMAD.MOV.U32 R47, RZ, RZ, R17 ;  /* 0x000000ffff2f7224 */ /* 0x000fe200078e0011 */
[----:B------:R-:W-:Y:S01]  /*f940*/  IABS R19, R18 ;  /* 0x0000001200137213 */ /* 0x000fe20000000000 */
[----:B------:R-:W-:Y:S01]  /*f950*/  @!P4 IMAD.IADD R8, R8, 0x1, -R10 ;  /* 0x000000010808c824 */ /* 0x000fe200078e0a0a */
[----:B------:R-:W-:Y:S01]  /*f960*/  ISETP.GE.AND P5, PT, R18, RZ, PT ;  /* 0x000000ff1200720c */ /* 0x000fe20003fa6270 */
[----:B------:R-:W-:-:S02]  /*f970*/  VIADD R18, R0, 0x5d ;  /* 0x0000005d00127836 */ /* 0x000fc40000000000 */
[----:B------:R-:W-:Y:S01]  /*f980*/  @!P0 IMAD.MOV R47, RZ, RZ, -R47 ;  /* 0x000000ffff2f8224 */ /* 0x000fe200078e0a2f */
[----:B------:R-:W-:Y:S01]  /*f990*/  ISETP.GT.U32.AND P4, PT, R10, R8, PT ;  /* 0x000000080a00720c */ /* 0x000fe20003f84070 */
[----:B------:R-:W-:Y:S01]  /*f9a0*/  @!P3 IMAD.IADD R16, R16, 0x1, -R10 ;  /* 0x000000011010b824 */ /* 0x000fe200078e0a0a */
[----:B------:R-:W-:Y:S01]  /*f9b0*/  ISETP.GE.AND P0, PT, R18, RZ, PT ;  /* 0x000000ff1200720c */ /* 0x000fe20003f06270 */
[----:B------:R-:W-:Y:S01]  /*f9c0*/  VIADD R12, R0, 0x5e ;  /* 0x0000005e000c7836 */ /* 0x000fe20000000000 */
[----:B------:R-:W-:Y:S01]  /*f9d0*/  IABS R18, R18 ;  /* 0x0000001200127213 */ /* 0x000fe20000000000 */
[----:B------:R-:W-:Y:S02]  /*f9e0*/  IMAD.MOV.U32 R45, RZ, RZ, R15 ;  /* 0x000000ffff2d7224 */ /* 0x000fe400078e000f */
[----:B------:R-:W-:Y:S01]  /*f9f0*/  @!P6 IMAD.MOV R49, RZ, RZ, -R49 ;  /* 0x000000ffff31e224 */ /* 0x000fe200078e0a31 */
[----:B------:R-:W-:Y:S01]  /*fa00*/  ISETP.GE.AND P6, PT, R26, RZ, PT ;  /* 0x000000ff1a00720c */ /* 0x000fe20003fc6270 */
[----:B------:R-:W-:-:S02]  /*fa10*/  IMAD.MOV.U32 R46, RZ, RZ, R16 ;  /* 0x000000ffff2e7224 */ /* 0x000fc400078e0010 */
[----:B------:R-:W-:Y:S01]  /*fa20*/  IMAD.HI.U32 R14, R11, R19, RZ ;  /* 0x000000130b0e7227 */ /* 0x000fe200078e00ff */
[----:B------:R-:W-:-:S03]  /*fa30*/  ISETP.GE.AND P3, PT, R20, RZ, PT ;  /* 0x000000ff1400720c */ /* 0x000fc60003f66270 */
[----:B------:R-:W-:Y:S02]  /*fa40*/  IMAD.MOV.U32 R16, RZ, RZ, R18 ;  /* 0x000000ffff107224 */ /* 0x000fe400078e0012 */
[----:B------:R-:W-:Y:S01]  /*fa50*/  @!P1 IMAD.MOV R45, RZ, RZ, -R45 ;  /* 0x000000ffff2d9224 */ /* 0x000fe200078e0a2d */
[----:B------:R-:W-:Y:S01]  /*fa60*/  ISETP.GE.AND P1, PT, R12, RZ, PT ;  /* 0x000000ff0c00720c */ /* 0x000fe20003f26270 */
[----:B------:R-:W-:Y:S01]  /*fa70*/  VIADD R9, R0, 0x60 ;  /* 0x0000006000097836 */ /* 0x000fe20000000000 */
[----:B------:R-:W-:Y:S01]  /*fa80*/  IABS R12, R12 ;  /* 0x0000000c000c7213 */ /* 0x000fe20000000000 */
[----:B------:R-:W-:Y:S02]  /*fa90*/  IMAD.MOV R14, RZ, RZ, -R14 ;  /* 0x000000ffff0e7224 */ /* 0x000fe400078e0a0e */
[----:B------:R-:W-:Y:S01]  /*faa0*/  IMAD.HI.U32 R17, R11, R16, RZ ;  /* 0x000000100b117227 */ /* 0x000fe200078e00ff */
[----:B------:R-:W-:-:S03]  /*fab0*/  IABS R15, R9 ;  /* 0x00000009000f7213 */ /* 0x000fc60000000000 */
[----:B------:R-:W-:Y:S01]  /*fac0*/  @!P4 IMAD.IADD R8, R8, 0x1, -R10 ;  /* 0x000000010808c824 */ /* 0x000fe200078e0a0a */
[----:B------:R-:W-:Y:S01]  /*fad0*/  ISETP.GE.AND P4, PT, R9, RZ, PT ;  /* 0x000000ff0900720c */ /* 0x000fe20003f86270 */
[----:B------:R-:W-:Y:S02]  /*fae0*/  IMAD.MOV.U32 R9, RZ, RZ, R12 ;  /* 0x000000ffff097224 */ /* 0x000fe400078e000c */
[C---:B------:R-:W-:Y:S02]  /*faf0*/  IMAD R14, R10.reuse, R14, R19 ;  /* 0x0000000e0a0e7224 */ /* 0x040fe400078e0213 */
[----:B------:R-:W-:Y:S02]  /*fb00*/  IMAD.MOV R12, RZ, RZ, -R17 ;  /* 0x000000ffff0c7224 */ /* 0x000fe400078e0a11 */
[----:B------:R-:W-:Y:S01]  /*fb10*/  @!P6 IMAD.MOV R46, RZ, RZ, -R46 ;  /* 0x000000ffff2ee224 */ /* 0x000fe200078e0a2e */
[C---:B------:R-:W-:Y:S01]  /*fb20*/  ISETP.GT.U32.AND P6, PT, R10.reuse, R14, PT ;  /* 0x0000000e0a00720c */ /* 0x040fe20003fc4070 */
[----:B------:R-:W-:-:S02]  /*fb30*/  IMAD R12, R10, R12, R16 ;  /* 0x0000000c0a0c7224 */ /* 0x000fc400078e0210 */
[----:B------:R-:W-:Y:S02]  /*fb40*/  IMAD.MOV.U32 R43, RZ, RZ, R8 ;  /* 0x000000ffff2b7224 */ /* 0x000fe400078e0008 */
[----:B------:R-:W-:-:S04]  /*fb50*/  IMAD.HI.U32 R17, R11, R9, RZ ;  /* 0x000000090b117227 */ /* 0x000fc800078e00ff */
[----:B------:R-:W-:Y:S01]  /*fb60*/  @!P3 IMAD.MOV R43, RZ, RZ, -R43 ;  /* 0x000000ffff2bb224 */ /* 0x000fe200078e0a2b */
[----:B------:R-:W-:Y:S01]  /*fb70*/  ISETP.GT.U32.AND P3, PT, R10, R12, PT ;  /* 0x0000000c0a00720c */ /* 0x000fe20003f64070 */
[----:B------:R-:W-:-:S04]  /*fb80*/  IMAD.HI.U32 R20, R11, R15, RZ ;  /* 0x0000000f0b147227 */ /* 0x000fc800078e00ff */
[----:B------:R-:W-:Y:S02]  /*fb90*/  IMAD.MOV R8, RZ, RZ, -R17 ;  /* 0x000000ffff087224 */ /* 0x000fe400078e0a11 */
[----:B------:R-:W-:Y:S02]  /*fba0*/  IMAD.MOV R16, RZ, RZ, -R20 ;  /* 0x000000ffff107224 */ /* 0x000fe400078e0a14 */
[----:B------:R-:W-:Y:S02]  /*fbb0*/  IMAD R9, R10, R8, R9 ;  /* 0x000000080a097224 */ /* 0x000fe400078e0209 */
[----:B------:R-:W-:Y:S02]  /*fbc0*/  VIADD R19, R0, 0x61 ;  /* 0x0000006100137836 */ /* 0x000fe40000000000 */
[--C-:B------:R-:W-:Y:S02]  /*fbd0*/  @!P6 IMAD.IADD R14, R14, 0x1, -R10.reuse ;  /* 0x000000010e0ee824 */ /* 0x100fe400078e0a0a */
[----:B------:R-:W-:Y:S01]  /*fbe0*/  IMAD R8, R10, R16, R15 ;  /* 0x000000100a087224 */ /* 0x000fe200078e020f */
[----:B------:R-:W-:Y:S01]  /*fbf0*/  IABS R18, R19 ;  /* 0x0000001300127213 */ /* 0x000fe20000000000 */
[----:B------:R-:W-:Y:S01]  /*fc00*/  @!P3 IMAD.IADD R12, R12, 0x1, -R10 ;  /* 0x000000010c0cb824 */ /* 0x000fe200078e0a0a */
[----:B------:R-:W-:-:S02]  /*fc10*/  ISETP.GT.U32.AND P6, PT, R10, R14, PT ;  /* 0x0000000e0a00720c */ /* 0x000fc40003fc4070 */
[----:B------:R-:W-:Y:S01]  /*fc20*/  ISETP.GT.U32.AND P3, PT, R10, R8, PT ;  /* 0x000000080a00720c */ /* 0x000fe20003f64070 */
[----:B------:R-:W-:-:S04]  /*fc30*/  IMAD.HI.U32 R21, R11, R18, RZ ;  /* 0x000000120b157227 */ /* 0x000fc800078e00ff */
[C---:B------:R-:W-:Y:S02]  /*fc40*/  VIADD R26, R0.reuse, 0x65 ;  /* 0x00000065001a7836 */ /* 0x040fe40000000000 */
[----:B------:R-:W-:Y:S02]  /*fc50*/  IMAD.MOV R17, RZ, RZ, -R21 ;  /* 0x000000ffff117224 */ /* 0x000fe400078e0a15 */
[----:B------:R-:W-:Y:S01]  /*fc60*/  VIADD R23, R0, 0x62 ;  /* 0x0000006200177836 */ /* 0x000fe20000000000 */
[----:B------:R-:W-:Y:S01]  /*fc70*/  IABS R20, R26 ;  /* 0x0000001a00147213 */ /* 0x000fe20000000000 */
[----:B------:R-:W-:Y:S02]  /*fc80*/  IMAD R18, R10, R17, R18 ;  /* 0x000000110a127224 */ /* 0x000fe400078e0212 */
[--C-:B------:R-:W-:Y:S01]  /*fc90*/  @!P6 IMAD.IADD R14, R14, 0x1, -R10.reuse ;  /* 0x000000010e0ee824 */ /* 0x100fe200078e0a0a */
[----:B------:R-:W-:Y:S01]  /*fca0*/  IABS R17, R23 ;  /* 0x0000001700117213 */ /* 0x000fe20000000000 */
[----:B------:R-:W-:-:S02]  /*fcb0*/  @!P3 IMAD.IADD R8, R8, 0x1, -R10 ;  /* 0x000000010808b824 */ /* 0x000fc400078e0a0a */
[----:B------:R-:W-:Y:S02]  /*fcc0*/  IMAD.MOV.U32 R42, RZ, RZ, R14 ;  /* 0x000000ffff2a7224 */ /* 0x000fe400078e000e */
[----:B------:R-:W-:Y:S01]  /*fcd0*/  IMAD.MOV.U32 R14, RZ, RZ, R20 ;  /* 0x000000ffff0e7224 */ /* 0x000fe200078e0014 */
[C---:B------:R-:W-:Y:S01]  /*fce0*/  ISETP.GT.U32.AND P3, PT, R10.reuse, R8, PT ;  /* 0x000000080a00720c */ /* 0x040fe20003f64070 */
[----:B------:R-:W-:Y:S01]  /*fcf0*/  IMAD.HI.U32 R20, R11, R17, RZ ;  /* 0x000000110b147227 */ /* 0x000fe200078e00ff */
[----:B------:R-:W-:-:S03]  /*fd00*/  ISETP.GT.U32.AND P6, PT, R10, R9, PT ;  /* 0x000000090a00720c */ /* 0x000fc60003fc4070 */
[----:B------:R-:W-:Y:S02]  /*fd10*/  VIADD R27, R0, 0x64 ;  /* 0x00000064001b7836 */ /* 0x000fe40000000000 */
[----:B------:R-:W-:-:S03]  /*fd20*/  IMAD.MOV R20, RZ, RZ, -R20 ;  /* 0x000000ffff147224 */ /* 0x000fc600078e0a14 */
[----:B------:R-:W-:Y:S01]  /*fd30*/  IABS R15, R27 ;  /* 0x0000001b000f7213 */ /* 0x000fe20000000000 */
[----:B------:R-:W-:Y:S02]  /*fd40*/  IMAD R17, R10, R20, R17 ;  /* 0x000000140a117224 */ /* 0x000fe400078e0211 */
[----:B------:R-:W-:Y:S02]  /*fd50*/  @!P3 IMAD.IADD R8, R8, 0x1, -R10 ;  /* 0x000000010808b824 */ /* 0x000fe400078e0a0a */
[----:B------:R-:W-:Y:S01]  /*fd60*/  IMAD.HI.U32 R22, R11, R15, RZ ;  /* 0x0000000f0b167227 */ /* 0x000fe200078e00ff */
[----:B------:R-:W-:-:S03]  /*fd70*/  ISETP.GT.U32.AND P3, PT, R10, R17, PT ;  /* 0x000000110a00720c */ /* 0x000fc60003f64070 */
[----:B------:R-:W-:Y:S02]  /*fd80*/  @!P6 IMAD.IADD R9, R9, 0x1, -R10 ;  /* 0x000000010909e824 */ /* 0x000fe400078e0a0a */
[----:B------:R-:W-:Y:S01]  /*fd90*/  IMAD.MOV R22, RZ, RZ, -R22 ;  /* 0x000000ffff167224 */ /* 0x000fe200078e0a16 */
[C---:B------:R-:W-:Y:S01]  /*fda0*/  ISETP.GT.U32.AND P6, PT, R10.reuse, R12, PT ;  /* 0x0000000c0a00720c */ /* 0x040fe20003fc4070 */
[----:B------:R-:W-:Y:S01]  /*fdb0*/  @!P5 IMAD.MOV R42, RZ, RZ, -R42 ;  /* 0x000000ffff2ad224 */ /* 0x000fe200078e0a2a */
[C---:B------:R-:W-:Y:S01]  /*fdc0*/  ISETP.GT.U32.AND P5, PT, R10.reuse, R9, PT ;  /* 0x000000090a00720c */ /* 0x040fe20003fa4070 */
[----:B------:R-:W-:Y:S02]  /*fdd0*/  IMAD R15, R10, R22, R15 ;  /* 0x000000160a0f7224 */ /* 0x000fe400078e020f */
[----:B------:R-:W-:Y:S02]  /*fde0*/  VIADD R28, R0, 0x63 ;  /* 0x00000063001c7836 */ /* 0x000fe40000000000 */
[----:B------:R-:W-:Y:S01]  /*fdf0*/  @!P3 IMAD.IADD R17, R17, 0x1, -R10 ;  /* 0x000000011111b824 */ /* 0x000fe200078e0a0a */
[----:B------:R-:W-:Y:S01]  /*fe00*/  ISETP.GT.U32.AND P3, PT, R10, R15, PT ;  /* 0x0000000f0a00720c */ /* 0x000fe20003f64070 */
[----:B------:R-:W-:Y:S01]  /*fe10*/  VIADD R25, R0, 0x68 ;  /* 0x0000006800197836 */ /* 0x000fe20000000000 */
[----:B------:R-:W-:-:S03]  /*fe20*/  IABS R16, R28 ;  /* 0x0000001c00107213 */ /* 0x000fc60000000000 */
[--C-:B------:R-:W-:Y:S01]  /*fe30*/  @!P6 IMAD.IADD R12, R12, 0x1, -R10.reuse ;  /* 0x000000010c0ce824 */ /* 0x100fe200078e0a0a */
[----:B------:R-:W-:Y:S01]  /*fe40*/  ISETP.GT.U32.AND P6, PT, R10, R18, PT ;  /* 0x000000120a00720c */ /* 0x000fe20003fc4070 */
[----:B------:R-:W-:Y:S01]  /*fe50*/  @!P5 IMAD.IADD R9, R9, 0x1, -R10 ;  /* 0x000000010909d824 */ /* 0x000fe200078e0a0a */
[----:B------:R-:W-:Y:S01]  /*fe60*/  ISETP.GE.AND P5, PT, R19, RZ, PT ;  /* 0x000000ff1300720c */ /* 0x000fe20003fa6270 */
[----:B------:R-:W-:Y:S01]  /*fe70*/  IMAD.HI.U32 R21, R11, R16, RZ ;  /* 0x000000100b157227 */ /* 0x000fe200078e00ff */
[----:B------:R-:W-:-:S03]  /*fe80*/  IABS R19, R25 ;  /* 0x0000001900137213 */ /* 0x000fc60000000000 */
[----:B------:R-:W-:Y:S02]  /*fe90*/  IMAD.MOV R21, RZ, RZ, -R21 ;  /* 0x000000ffff157224 */ /* 0x000fe400078e0a15 */
[----:B------:R-:W-:Y:S01]  /*fea0*/  @!P3 IMAD.IADD R15, R15, 0x1, -R10 ;  /* 0x000000010f0fb824 */ /* 0x000fe200078e0a0a */
[----:B------:R-:W-:Y:S01]  /*feb0*/  ISETP.GT.U32.AND P3, PT, R10, R17, PT ;  /* 0x000000110a00720c */ /* 0x000fe20003f64070 */
[----:B------:R-:W-:Y:S02]  /*fec0*/  IMAD.MOV.U32 R40, RZ, RZ, R8 ;  /* 0x000000ffff287224 */ /* 0x000fe400078e0008 */
[----:B------:R-:W-:-:S04]  /*fed0*/  IMAD.HI.U32 R30, R11, R19, RZ ;  /* 0x000000130b1e7227 */ /* 0x000fc800078e00ff */
[C---:B------:R-:W-:Y:S02]  /*fee0*/  IMAD R16, R10.reuse, R21, R16 ;  /* 0x000000150a107224 */ /* 0x040fe400078e0210 */
[----:B------:R-:W-:Y:S01]  /*fef0*/  @!P4 IMAD.MOV R40, RZ, RZ, -R40 ;  /* 0x000000ffff28c224 */ /* 0x000fe200078e0a28 */
[----:B------:R-:W-:Y:S01]  /*ff00*/  ISETP.GT.U32.AND P4, PT, R10, R15, PT ;  /* 0x0000000f0a00720c */ /* 0x000fe20003f84070 */
[----:B------:R-:W-:Y:S02]  /*ff10*/  VIADD R29, R0, 0x6a ;  /* 0x0000006a001d7836 */ /* 0x000fe40000000000 */
[----:B------:R-:W-:Y:S02]  /*ff20*/  IMAD.MOV R30, RZ, RZ, -R30 ;  /* 0x000000ffff1e7224 */ /* 0x000fe400078e0a1e */
[----:B------:R-:W-:Y:S01]  /*ff30*/  @!P6 IMAD.IADD R18, R18, 0x1, -R10 ;  /* 0x000000011212e824 */ /* 0x000fe200078e0a0a */
[----:B------:R-:W-:Y:S01]  /*ff40*/  ISETP.GT.U32.AND P6, PT, R10, R16, PT ;  /* 0x000000100a00720c */ /* 0x000fe20003fc4070 */
[----:B------:R-:W-:Y:S01]  /*ff50*/  IMAD.MOV.U32 R41, RZ, RZ, R12 ;  /* 0x000000ffff297224 */ /* 0x000fe200078e000c */
[----:B------:R-:W-:Y:S01]  /*ff60*/  IABS R21, R29 ;  /* 0x0000001d00157213 */ /* 0x000fe20000000000 */
[----:B------:R-:W-:-:S04]  /*ff70*/  IMAD.HI.U32 R24, R11, R14, RZ ;  /* 0x0000000e0b187227 */ /* 0x000fc800078e00ff */
[C---:B------:R-:W-:Y:S02]  /*ff80*/  IMAD R12, R10.reuse, R30, R19 ;  /* 0x0000001e0a0c7224 */ /* 0x040fe400078e0213 */
[----:B------:R-:W-:Y:S02]  /*ff90*/  IMAD.MOV R24, RZ, RZ, -R24 ;  /* 0x000000ffff187224 */ /* 0x000fe400078e0a18 */
[----:B------:R-:W-:Y:S01]  /*ffa0*/  @!P3 IMAD.IADD R17, R17, 0x1, -R10 ;  /* 0x000000011111b824 */ /* 0x000fe200078e0a0a */
[----:B------:R-:W-:Y:S01]  /*ffb0*/  ISETP.GT.U32.AND P3, PT, R10, R12, PT ;  /* 0x0000000c0a00720c */ /* 0x000fe20003f64070 */
[----:B------:R-:W-:-:S04]  /*ffc0*/  IMAD.HI.U32 R32, R11, R21, RZ ;  /* 0x000000150b207227 */ /* 0x000fc800078e00ff */
[----:B------:R-:W-:Y:S02]  /*ffd0*/  IMAD R14, R10, R24, R14 ;  /* 0x000000180a0e7224 */ /* 0x000fe400078e020e */
[----:B------:R-:W-:Y:S01]  /*ffe0*/  @!P4 IMAD.IADD R15, R15, 0x1, -R10 ;  /* 0x000000010f0fc824 */ /* 0x000fe200078e0a0a */
[----:B------:R-:W-:Y:S01]  /*fff0*/  ISETP.GE.AND P4, PT, R23, RZ, PT ;  /* 0x000000ff1700720c */ /* 0x000fe20003f86270 */
[----:B------:R-:W-:Y:S02]  /*10000*/  IMAD.MOV R32, RZ, RZ, -R32 ;  /* 0x000000ffff207224 */ /* 0x000fe400078e0a20 */
[----:B------:R-:W-:Y:S01]  /*10010*/  @!P6 IMAD.IADD R16, R16, 0x1, -R10 ;  /* 0x000000011010e824 */ /* 0x000fe200078e0a0a */
[C---:B------:R-:W-:Y:S01]  /*10020*/  ISETP.GT.U32.AND P6, PT, R10.reuse, R14, PT ;  /* 0x0000000e0a00720c */ /* 0x040fe20003fc4070 */
[----:B------:R-:W-:Y:S02]  /*10030*/  IMAD R8, R10, R32, R21 ;  /* 0x000000200a087224 */ /* 0x000fe400078e0215 */
[----:B------:R-:W-:-:S02]  /*10040*/  VIADD R21, R0, 0x6b ;  /* 0x0000006b00157836 */ /* 0x000fc40000000000 */
[C---:B------:R-:W-:Y:S02]  /*10050*/  VIADD R24, R0.reuse, 0x69 ;  /* 0x0000006900187836 */ /* 0x040fe40000000000 */
[----:B------:R-:W-:Y:S01]  /*10060*/  VIADD R67, R0, 0x66 ;  /* 0x0000006600437836 */ /* 0x000fe20000000000 */
[----:B------:R-:W-:Y:S01]  /*10070*/  IABS R19, R21 ;  /* 0x0000001500137213 */ /* 0x000fe20000000000 */
[----:B------:R-:W-:Y:S02]  /*10080*/  @!P3 IMAD.IADD R12, R12, 0x1, -R10 ;  /* 0x000000010c0cb824 */ /* 0x000fe400078e0a0a */
[----:B------:R-:W-:Y:S01]  /*10090*/  IMAD.MOV.U32 R38, RZ, RZ, R17 ;  /* 0x000000ffff267224 */ /* 0x000fe200078e0011 */
[----:B------:R-:W-:Y:S01]  /*100a0*/  IABS R20, R24 ;  /* 0x0000001800147213 */ /* 0x000fe20000000000 */
[----:B------:R-:W-:Y:S01]  /*100b0*/  IMAD.MOV.U32 R89, RZ, RZ, R9 ;  /* 0x000000ffff597224 */ /* 0x000fe200078e0009 */
[----:B------:R-:W-:Y:S01]  /*100c0*/  IABS R22, R67 ;  /* 0x0000004300167213 */ /* 0x000fe20000000000 */
[----:B------:R-:W-:Y:S01]  /*100d0*/  @!P4 IMAD.MOV R38, RZ, RZ, -R38 ;  /* 0x000000ffff26c224 */ /* 0x000fe200078e0a26 */
[----:B------:R-:W-:Y:S01]  /*100e0*/  ISETP.GE.AND P3, PT, R27, RZ, PT ;  /* 0x000000ff1b00720c */ /* 0x000fe20003f66270 */
[----:B------:R-:W-:Y:S01]  /*100f0*/  @!P1 IMAD.MOV R89, RZ, RZ, -R89 ;  /* 0x000000ffff599224 */ /* 0x000fe200078e0a59 */
[C---:B------:R-:W-:Y:S01]  /*10100*/  ISETP.GT.U32.AND P4, PT, R10.reuse, R12, PT ;  /* 0x0000000c0a00720c */ /* 0x040fe20003f84070 */
[----:B------:R-:W-:Y:S01]  /*10110*/  IMAD.HI.U32 R27, R11, R19, RZ ;  /* 0x000000130b1b7227 */ /* 0x000fe200078e00ff */
[----:B------:R-:W-:-:S03]  /*10120*/  ISETP.GT.U32.AND P1, PT, R10, R16, PT ;  /* 0x000000100a00720c */ /* 0x000fc60003f24070 */
[----:B------:R-:W-:Y:S01]  /*10130*/  @!P0 IMAD.MOV R41, RZ, RZ, -R41 ;  /* 0x000000ffff298224 */ /* 0x000fe200078e0a29 */
[----:B------:R-:W-:Y:S01]  /*10140*/  ISETP.GT.U32.AND P0, PT, R10, R18, PT ;  /* 0x000000120a00720c */ /* 0x000fe20003f04070 */
[----:B------:R-:W-:-:S04]  /*10150*/  IMAD.HI.U32 R33, R11, R20, RZ ;  /* 0x000000140b217227 */ /* 0x000fc800078e00ff */
[----:B------:R-:W-:Y:S02]  /*10160*/  @!P6 IMAD.IADD R14, R14, 0x1, -R10 ;  /* 0x000000010e0ee824 */ /* 0x000fe400078e0a0a */
[----:B------:R-:W-:-:S04]  /*10170*/  IMAD.HI.U32 R31, R11, R22, RZ ;  /* 0x000000160b1f7227 */ /* 0x000fc800078e00ff */
[----:B------:R-:W-:Y:S01]  /*10180*/  IMAD.MOV R27, RZ, RZ, -R27 ;  /* 0x000000ffff1b7224 */ /* 0x000fe200078e0a1b */
[C---:B------:R-:W-:Y:S01]  /*10190*/  ISETP.GT.U32.AND P6, PT, R10.reuse, R14, PT ;  /* 0x0000000e0a00720c */ /* 0x040fe20003fc4070 */
[----:B------:R-:W-:Y:S02]  /*101a0*/  IMAD.MOV R33, RZ, RZ, -R33 ;  /* 0x000000ffff217224 */ /* 0x000fe400078e0a21 */
[----:B------:R-:W-:Y:S02]  /*101b0*/  IMAD.MOV R31, RZ, RZ, -R31 ;  /* 0x000000ffff1f7224 */ /* 0x000fe400078e0a1f */
[C---:B------:R-:W-:Y:S02]  /*101c0*/  IMAD R17, R10.reuse, R27, R19 ;  /* 0x0000001b0a117224 */ /* 0x040fe400078e0213 */
[C---:B------:R-:W-:Y:S02]  /*101d0*/  IMAD R9, R10.reuse, R33, R20 ;  /* 0x000000210a097224 */ /* 0x040fe400078e0214 */
[----:B------:R-:W-:-:S02]  /*101e0*/  IMAD R22, R10, R31, R22 ;  /* 0x0000001f0a167224 */ /* 0x000fc400078e0216 */
[--C-:B------:R-:W-:Y:S01]  /*101f0*/  @!P4 IMAD.IADD R12, R12, 0x1, -R10.reuse ;  /* 0x000000010c0cc824 */ /* 0x100fe200078e0a0a */
[----:B------:R-:W-:Y:S01]  /*10200*/  ISETP.GT.U32.AND P4, PT, R10, R17, PT ;  /* 0x000000110a00720c */ /* 0x000fe20003f84070 */
[--C-:B------:R-:W-:Y:S01]  /*10210*/  @!P1 IMAD.IADD R16, R16, 0x1, -R10.reuse ;  /* 0x0000000110109824 */ /* 0x100fe200078e0a0a */
[----:B------:R-:W-:Y:S01]  /*10220*/  ISETP.GT.U32.AND P1, PT, R10, R9, PT ;  /* 0x000000090a00720c */ /* 0x000fe20003f24070 */
[--C-:B------:R-:W-:Y:S01]  /*10230*/  @!P0 IMAD.IADD R18, R18, 0x1, -R10.reuse ;  /* 0x0000000112128824 */ /* 0x100fe200078e0a0a */
[----:B------:R-:W-:Y:S01]  /*10240*/  ISETP.GT.U32.AND P0, PT, R10, R22, PT ;  /* 0x000000160a00720c */ /* 0x000fe20003f04070 */
[----:B------:R-:W-:Y:S01]  /*10250*/  @!P6 IMAD.IADD R14, R14, 0x1, -R10 ;  /* 0x000000010e0ee824 */ /* 0x000fe200078e0a0a */
[----:B------:R-:W-:Y:S01]  /*10260*/  ISETP.GT.U32.AND P6, PT, R10, R8, PT ;  /* 0x000000080a00720c */ /* 0x000fe20003fc4070 */
[----:B------:R-:W-:-:S05]  /*10270*/  VIADD R20, R0, 0x6c ;  /* 0x0000006c00147836 */ /* 0x000fca0000000000 */
[----:B------:R-:W-:Y:S01]  /*10280*/  IABS R23, R20 ;  /* 0x0000001400177213 */ /* 0x000fe20000000000 */
[--C-:B------:R-:W-:Y:S02]  /*10290*/  @!P4 IMAD.IADD R17, R17, 0x1, -R10.reuse ;  /* 0x000000011111c824 */ /* 0x100fe400078e0a0a */
[--C-:B------:R-:W-:Y:S01]  /*102a0*/  @!P1 IMAD.IADD R9, R9, 0x1, -R10.reuse ;  /* 0x0000000109099824 */ /* 0x100fe200078e0a0a */
[----:B------:R-:W-:Y:S01]  /*102b0*/  ISETP.GE.AND P1, PT, R26, RZ, PT ;  /* 0x000000ff1a00720c */ /* 0x000fe20003f26270 */
[----:B------:R-:W-:Y:S01]  /*102c0*/  @!P0 IMAD.IADD R22, R22, 0x1, -R10 ;  /* 0x0000000116168824 */ /* 0x000fe200078e0a0a */
[----:B------:R-:W-:Y:S01]  /*102d0*/  ISETP.GE.AND P0, PT, R28, RZ, PT ;  /* 0x000000ff1c00720c */ /* 0x000fe20003f06270 */
[----:B------:R-:W-:Y:S01]  /*102e0*/  IMAD.MOV.U32 R37, RZ, RZ, R16 ;  /* 0x000000ffff257224 */ /* 0x000fe200078e0010 */
[----:B------:R-:W-:Y:S01]  /*102f0*/  ISETP.GT.U32.AND P4, PT, R10, R17, PT ;  /* 0x000000110a00720c */ /* 0x000fe20003f84070 */
[----:B------:R-:W-:-:S04]  /*10300*/  IMAD.HI.U32 R16, R11, R23, RZ ;  /* 0x000000170b107227 */ /* 0x000fc800078e00ff */
[----:B------:R-:W-:Y:S01]  /*10310*/  @!P6 IMAD.IADD R8, R8, 0x1, -R10 ;  /* 0x000000010808e824 */ /* 0x000fe200078e0a0a */
[C---:B------:R-:W-:Y:S01]  /*10320*/  ISETP.GT.U32.AND P6, PT, R10.reuse, R9, PT ;  /* 0x000000090a00720c */ /* 0x040fe20003fc4070 */
[----:B------:R-:W-:Y:S02]  /*10330*/  IMAD.MOV R16, RZ, RZ, -R16 ;  /* 0x000000ffff107224 */ /* 0x000fe400078e0a10 */
[----:B------:R-:W-:Y:S02]  /*10340*/  IMAD.MOV.U32 R36, RZ, RZ, R15 ;  /* 0x000000ffff247224 */ /* 0x000fe400078e000f */
[----:B------:R-:W-:Y:S02]  /*10350*/  IMAD.MOV.U32 R35, RZ, RZ, R14 ;  /* 0x000000ffff237224 */ /* 0x000fe400078e000e */
[----:B------:R-:W-:Y:S02]  /*10360*/  IMAD R16, R10, R16, R23 ;  /* 0x000000100a107224 */ /* 0x000fe400078e0217 */
[----:B------:R-:W-:Y:S01]  /*10370*/  @!P3 IMAD.MOV R36, RZ, RZ, -R36 ;  /* 0x000000ffff24b224 */ /* 0x000fe200078e0a24 */
[----:B------:R-:W-:Y:S01]  /*10380*/  ISETP.GE.AND P3, PT, R25, RZ, PT ;  /* 0x000000ff1900720c */ /* 0x000fe20003f66270 */
[----:B------:R-:W-:Y:S01]  /*10390*/  @!P1 IMAD.MOV R35, RZ, RZ, -R35 ;  /* 0x000000ffff239224 */ /* 0x000fe200078e0a23 */
[----:B------:R-:W-:Y:S01]  /*103a0*/  ISETP.GE.AND P1, PT, R24, RZ, PT ;  /* 0x000000ff1800720c */ /* 0x000fe20003f26270 */
[----:B------:R-:W-:Y:S01]  /*103b0*/  @!P0 IMAD.MOV R37, RZ, RZ, -R37 ;  /* 0x000000ffff258224 */ /* 0x000fe200078e0a25 */
[C---:B------:R-:W-:Y:S01]  /*103c0*/  ISETP.GT.U32.AND P0, PT, R10.reuse, R8, PT ;  /* 0x000000080a00720c */ /* 0x040fe20003f04070 */
[--C-:B------:R-:W-:Y:S01]  /*103d0*/  @!P4 IMAD.IADD R17, R17, 0x1, -R10.reuse ;  /* 0x000000011111c824 */ /* 0x100fe200078e0a0a */
[----:B------:R-:W-:Y:S01]  /*103e0*/  ISETP.GT.U32.AND P4, PT, R10, R16, PT ;  /* 0x000000100a00720c */ /* 0x000fe20003f84070 */
[----:B------:R-:W-:-:S02]  /*103f0*/  @!P6 IMAD.IADD R9, R9, 0x1, -R10 ;  /* 0x000000010909e824 */ /* 0x000fc400078e0a0a */
[C---:B------:R-:W-:Y:S02]  /*10400*/  VIADD R14, R0.reuse, 0x6d ;  /* 0x0000006d000e7836 */ /* 0x040fe40000000000 */
[----:B------:R-:W-:Y:S02]  /*10410*/  IMAD.MOV.U32 R34, RZ, RZ, R12 ;  /* 0x000000ffff227224 */ /* 0x000fe400078e000c */
[C---:B------:R-:W-:Y:S02]  /*10420*/  VIADD R15, R0.reuse, 0x70 ;  /* 0x00000070000f7836 */ /* 0x040fe40000000000 */
[----:B------:R-:W-:Y:S01]  /*10430*/  IMAD.MOV.U32 R33, RZ, RZ, R9 ;  /* 0x000000ffff217224 */ /* 0x000fe200078e0009 */
[----:B------:R-:W-:Y:S01]  /*10440*/  IABS R9, R14 ;  /* 0x0000000e00097213 */ /* 0x000fe20000000000 */
[----:B------:R-:W-:Y:S02]  /*10450*/  IMAD.MOV.U32 R39, RZ, RZ, R18 ;  /* 0x000000ffff277224 */ /* 0x000fe400078e0012 */
[----:B------:R-:W-:-:S02]  /*10460*/  VIADD R57, R0, 0x6e ;  /* 0x0000006e00397836 */ /* 0x000fc40000000000 */
[----:B------:R-:W-:Y:S01]  /*10470*/  @!P3 IMAD.MOV R34, RZ, RZ, -R34 ;  /* 0x000000ffff22b224 */ /* 0x000fe200078e0a22 */
[----:B------:R-:W-:Y:S01]  /*10480*/  ISETP.GE.AND P3, PT, R14, RZ, PT ;  /* 0x000000ff0e00720c */ /* 0x000fe20003f66270 */
[----:B------:R-:W-:Y:S01]  /*10490*/  @!P1 IMAD.MOV R33, RZ, RZ, -R33 ;  /* 0x000000ffff219224 */ /* 0x000fe200078e0a21 */
[----:B------:R-:W-:Y:S01]  /*104a0*/  ISETP.GE.AND P1, PT, R15, RZ, PT ;  /* 0x000000ff0f00720c */ /* 0x000fe20003f26270 */
[--C-:B------:R-:W-:Y:S01]  /*104b0*/  @!P0 IMAD.IADD R8, R8, 0x1, -R10.reuse ;  /* 0x0000000108088824 */ /* 0x100fe200078e0a0a */
[----:B------:R-:W-:Y:S01]  /*104c0*/  IABS R14, R15 ;  /* 0x0000000f000e7213 */ /* 0x000fe20000000000 */
[----:B------:R-:W-:Y:S02]  /*104d0*/  IMAD.MOV.U32 R15, RZ, RZ, R9 ;  /* 0x000000ffff0f7224 */ /* 0x000fe400078e0009 */
[----:B------:R-:W-:Y:S01]  /*104e0*/  @!P4 IMAD.IADD R16, R16, 0x1, -R10 ;  /* 0x000000011010c824 */ /* 0x000fe200078e0a0a */
[----:B------:R-:W-:Y:S01]  /*104f0*/  IABS R24, R57 ;  /* 0x0000003900187213 */ /* 0x000fe20000000000 */
[----:B------:R-:W-:Y:S01]  /*10500*/  @!P5 IMAD.MOV R39, RZ, RZ, -R39 ;  /* 0x000000ffff27d224 */ /* 0x000fe200078e0a27 */
[C---:B------:R-:W-:Y:S01]  /*10510*/  ISETP.GT.U32.AND P5, PT, R10.reuse, R22, PT ;  /* 0x000000160a00720c */ /* 0x040fe20003fa4070 */
[----:B------:R-:W-:Y:S01]  /*10520*/  IMAD.MOV.U32 R32, RZ, RZ, R8 ;  /* 0x000000ffff207224 */ /* 0x000fe200078e0008 */
[----:B------:R-:W-:Y:S01]  /*10530*/  ISETP.GE.AND P6, PT, R21, RZ, PT ;  /* 0x000000ff1500720c */ /* 0x000fe20003fc6270 */
[----:B------:R-:W-:Y:S01]  /*10540*/  IMAD.HI.U32 R8, R11, R15, RZ ;  /* 0x0000000f0b087227 */ /* 0x000fe200078e00ff */
[----:B------:R-:W-:-:S03]  /*10550*/  ISETP.GT.U32.AND P4, PT, R10, R16, PT ;  /* 0x000000100a00720c */ /* 0x000fc60003f84070 */
[----:B------:R-:W-:-:S04]  /*10560*/  IMAD.HI.U32 R19, R11, R24, RZ ;  /* 0x000000180b137227 */ /* 0x000fc800078e00ff */
[----:B------:R-:W-:Y:S02]  /*10570*/  IMAD.MOV R8, RZ, RZ, -R8 ;  /* 0x000000ffff087224 */ /* 0x000fe400078e0a08 */
[----:B------:R-:W-:Y:S01]  /*10580*/  IMAD.MOV R21, RZ, RZ, -R19 ;  /* 0x000000ffff157224 */ /* 0x000fe200078e0a13 */
[----:B------:R-:W-:Y:S01]  /*10590*/  ISETP.GE.AND P0, PT, R20, RZ, PT ;  /* 0x000000ff1400720c */ /* 0x000fe20003f06270 */
[----:B------:R-:W-:Y:S02]  /*105a0*/  IMAD R15, R10, R8, R15 ;  /* 0x000000080a0f7224 */ /* 0x000fe400078e020f */
[----:B------:R-:W-:Y:S02]  /*105b0*/  IMAD.MOV.U32 R31, RZ, RZ, R17 ;  /* 0x000000ffff1f7224 */ /* 0x000fe400078e0011 */
[----:B------:R-:W-:-:S04]  /*105c0*/  IMAD.HI.U32 R18, R11, R14, RZ ;  /* 0x0000000e0b127227 */ /* 0x000fc800078e00ff */
[----:B------:R-:W-:Y:S01]  /*105d0*/  @!P5 IMAD.IADD R22, R22, 0x1, -R10 ;  /* 0x000000011616d824 */ /* 0x000fe200078e0a0a */
[----:B------:R-:W-:Y:S01]  /*105e0*/  ISETP.GE.AND P5, PT, R29, RZ, PT ;  /* 0x000000ff1d00720c */ /* 0x000fe20003fa6270 */
[C---:B------:R-:W-:Y:S02]  /*105f0*/  IMAD R24, R10.reuse, R21, R24 ;  /* 0x000000150a187224 */ /* 0x040fe400078e0218 */
[----:B------:R-:W-:Y:S01]  /*10600*/  @!P6 IMAD.MOV R31, RZ, RZ, -R31 ;  /* 0x000000ffff1fe224 */ /* 0x000fe200078e0a1f */
[----:B------:R-:W-:Y:S01]  /*10610*/  ISETP.GT.U32.AND P6, PT, R10, R15, PT ;  /* 0x0000000f0a00720c */ /* 0x000fe20003fc4070 */
[----:B------:R-:W-:Y:S02]  /*10620*/  IMAD.MOV R8, RZ, RZ, -R18 ;  /* 0x000000ffff087224 */ /* 0x000fe400078e0a12 */
[----:B------:R-:W-:Y:S01]  /*10630*/  @!P4 IMAD.IADD R16, R16, 0x1, -R10 ;  /* 0x000000011010c824 */ /* 0x000fe200078e0a0a */
[C---:B------:R-:W-:Y:S01]  /*10640*/  ISETP.GT.U32.AND P4, PT, R10.reuse, R24, PT ;  /* 0x000000180a00720c */ /* 0x040fe20003f84070 */
[----:B------:R-:W-:-:S02]  /*10650*/  IMAD R14, R10, R8, R14 ;  /* 0x000000080a0e7224 */ /* 0x000fc400078e020e */
[----:B------:R-:W-:Y:S02]  /*10660*/  IMAD.MOV.U32 R30, RZ, RZ, R16 ;  /* 0x000000ffff1e7224 */ /* 0x000fe400078e0010 */
[----:B------:R-:W-:Y:S02]  /*10670*/  VIADD R12, R0, 0x71 ;  /* 0x00000071000c7836 */ /* 0x000fe40000000000 */
[----:B------:R-:W-:Y:S01]  /*10680*/  @!P0 IMAD.MOV R30, RZ, RZ, -R30 ;  /* 0x000000ffff1e8224 */ /* 0x000fe200078e0a1e */
[----:B------:R-:W-:Y:S01]  /*10690*/  ISETP.GT.U32.AND P0, PT, R10, R14, PT ;  /* 0x0000000e0a00720c */ /* 0x000fe20003f04070 */
[----:B------:R-:W-:Y:S02]  /*106a0*/  VIADD R27, R0, 0x72 ;  /* 0x00000072001b7836 */ /* 0x000fe40000000000 */
[----:B------:R-:W-:Y:S01]  /*106b0*/  @!P5 IMAD.MOV R32, RZ, RZ, -R32 ;  /* 0x000000ffff20d224 */ /* 0x000fe200078e0a20 */
[----:B------:R-:W-:Y:S01]  /*106c0*/  ISETP.GE.AND P5, PT, R12, RZ, PT ;  /* 0x000000ff0c00720c */ /* 0x000fe20003fa6270 */
[--C-:B------:R-:W-:Y:S01]  /*106d0*/  @!P6 IMAD.IADD R15, R15, 0x1, -R10.reuse ;  /* 0x000000010f0fe824 */ /* 0x100fe200078e0a0a */
[----:B------:R-:W-:Y:S01]  /*106e0*/  IABS R12, R12 ;  /* 0x0000000c000c7213 */ /* 0x000fe20000000000 */
[----:B------:R-:W-:Y:S01]  /*106f0*/  @!P4 IMAD.IADD R24, R24, 0x1, -R10 ;  /* 0x000000011818c824 */ /* 0x000fe200078e0a0a */
[----:B------:R-:W-:Y:S01]  /*10700*/  IABS R9, R27 ;  /* 0x0000001b00097213 */ /* 0x000fe20000000000 */
[----:B------:R-:W-:Y:S01]  /*10710*/  VIADD R26, R0, 0x73 ;  /* 0x00000073001a7836 */ /* 0x000fe20000000000 */
[C---:B------:R-:W-:Y:S01]  /*10720*/  ISETP.GT.U32.AND P6, PT, R10.reuse, R15, PT ;  /* 0x0000000f0a00720c */ /* 0x040fe20003fc4070 */
[----:B------:R-:W-:Y:S01]  /*10730*/  IMAD.HI.U32 R20, R11, R12, RZ ;  /* 0x0000000c0b147227 */ /* 0x000fe200078e00ff */
[----:B------:R-:W-:-:S03]  /*10740*/  ISETP.GT.U32.AND P4, PT, R10, R24, PT ;  /* 0x000000180a00720c */ /* 0x000fc60003f84070 */
[----:B------:R-:W-:Y:S01]  /*10750*/  IMAD.HI.U32 R23, R11, R9, RZ ;  /* 0x000000090b177227 */ /* 0x000fe200078e00ff */
[----:B------:R-:W-:-:S03]  /*10760*/  IABS R8, R26 ;  /* 0x0000001a00087213 */ /* 0x000fc60000000000 */
[----:B------:R-:W-:Y:S02]  /*10770*/  IMAD.MOV R18, RZ, RZ, -R20 ;  /* 0x000000ffff127224 */ /* 0x000fe400078e0a14 */
[----:B------:R-:W-:Y:S02]  /*10780*/  @!P0 IMAD.IADD R14, R14, 0x1, -R10 ;  /* 0x000000010e0e8824 */ /* 0x000fe400078e0a0a */
[----:B------:R-:W-:Y:S02]  /*10790*/  IMAD.MOV R19, RZ, RZ, -R23 ;  /* 0x000000ffff137224 */ /* 0x000fe400078e0a17 */
[C---:B------:R-:W-:Y:S01]  /*107a0*/  IMAD R12, R10.reuse, R18, R12 ;  /* 0x000000120a0c7224 */ /* 0x040fe200078e020c */
[----:B------:R-:W-:Y:S01]  /*107b0*/  ISETP.GT.U32.AND P0, PT, R10, R14, PT ;  /* 0x0000000e0a00720c */ /* 0x000fe20003f04070 */
[----:B------:R-:W-:-:S04]  /*107c0*/  IMAD.HI.U32 R16, R11, R8, RZ ;  /* 0x000000080b107227 */ /* 0x000fc800078e00ff */
[C---:B------:R-:W-:Y:S02]  /*107d0*/  IMAD R9, R10.reuse, R19, R9 ;  /* 0x000000130a097224 */ /* 0x040fe400078e0209 */
[----:B------:R-:W-:Y:S01]  /*107e0*/  @!P6 IMAD.IADD R15, R15, 0x1, -R10 ;  /* 0x000000010f0fe824 */ /* 0x000fe200078e0a0a */
[----:B------:R-:W-:Y:S01]  /*107f0*/  ISETP.GT.U32.AND P6, PT, R10, R12, PT ;  /* 0x0000000c0a00720c */ /* 0x000fe20003fc4070 */
[----:B------:R-:W-:Y:S02]  /*10800*/  IMAD.MOV R16, RZ, RZ, -R16 ;  /* 0x000000ffff107224 */ /* 0x000fe400078e0a10 */
[----:B------:R-:W-:Y:S01]  /*10810*/  @!P4 IMAD.IADD R24, R24, 0x1, -R10 ;  /* 0x000000011818c824 */ /* 0x000fe200078e0a0a */
[C---:B------:R-:W-:Y:S01]  /*10820*/  ISETP.GT.U32.AND P4, PT, R10.reuse, R9, PT ;  /* 0x000000090a00720c */ /* 0x040fe20003f84070 */
[----:B------:R-:W-:Y:S02]  /*10830*/  IMAD R8, R10, R16, R8 ;  /* 0x000000100a087224 */ /* 0x000fe400078e0208 */
[----:B------:R-:W-:-:S02]  /*10840*/  VIADD R52, R0, 0x75 ;  /* 0x0000007500347836 */ /* 0x000fc40000000000 */
[----:B------:R-:W-:Y:S02]  /*10850*/  VIADD R48, R0, 0x74 ;  /* 0x0000007400307836 */ /* 0x000fe40000000000 */
[--C-:B------:R-:W-:Y:S01]  /*10860*/  @!P0 IMAD.IADD R14, R14, 0x1, -R10.reuse ;  /* 0x000000010e0e8824 */ /* 0x100fe200078e0a0a */
[----:B------:R-:W-:Y:S01]  /*10870*/  ISETP.GT.U32.AND P0, PT, R10, R8, PT ;  /* 0x000000080a00720c */ /* 0x000fe20003f04070 */
[--C-:B------:R-:W-:Y:S01]  /*10880*/  @!P6 IMAD.IADD R12, R12, 0x1, -R10.reuse ;  /* 0x000000010c0ce824 */ /* 0x100fe200078e0a0a */
[----:B------:R-:W-:Y:S01]  /*10890*/  IABS R17, R52 ;  /* 0x0000003400117213 */ /* 0x000fe20000000000 */
[----:B------:R-:W-:Y:S01]  /*108a0*/  STL.64 [R1+0x1328], R54 ;  /* 0x0013283601007387 */ /* 0x000fe20000100a00 */
[----:B------:R-:W-:Y:S01]  /*108b0*/  IABS R18, R48 ;  /* 0x0000003000127213 */ /* 0x000fe20000000000 */
[----:B------:R-:W-:Y:S02]  /*108c0*/  @!P4 IMAD.IADD R9, R9, 0x1, -R10 ;  /* 0x000000010909c824 */ /* 0x000fe400078e0a0a */
[----:B------:R1:W-:Y:S01]  /*108d0*/  STL [R1+0x128], R13 ;  /* 0x0001280d01007387 */ /* 0x0003e20000100800 */
[----:B------:R-:W-:Y:S01]  /*108e0*/  IMAD.HI.U32 R20, R11, R17, RZ ;  /* 0x000000110b147227 */ /* 0x000fe200078e00ff */
[----:B------:R-:W-:-:S03]  /*108f0*/  ISETP.GT.U32.AND P6, PT, R10, R12, PT ;  /* 0x0000000c0a00720c */ /* 0x000fc60003fc4070 */
[----:B------:R-:W-:-:S04]  /*10900*/  IMAD.HI.U32 R19, R11, R18, RZ ;  /* 0x000000120b137227 */ /* 0x000fc800078e00ff */
[C---:B-1----:R-:W-:Y:S02]  /*10910*/  VIADD R13, R0.reuse, 0x76 ;  /* 0x00000076000d7836 */ /* 0x042fe40000000000 */
[----:B------:R-:W-:Y:S01]  /*10920*/  VIADD R44, R0, 0x78 ;  /* 0x00000078002c7836 */ /* 0x000fe20000000000 */
[----:B------:R-:W-:Y:S01]  /*10930*/  ISETP.GT.U32.AND P4, PT, R10, R9, PT ;  /* 0x000000090a00720c */ /* 0x000fe20003f84070 */
[----:B------:R-:W-:Y:S01]  /*10940*/  IMAD.MOV R20, RZ, RZ, -R20 ;  /* 0x000000ffff147224 */ /* 0x000fe200078e0a14 */
[----:B------:R-:W-:Y:S01]  /*10950*/  IABS R23, R13 ;  /* 0x0000000d00177213 */ /* 0x000fe20000000000 */
[----:B------:R-:W-:Y:S01]  /*10960*/  VIADD R50, R0, 0x79 ;  /* 0x0000007900327836 */ /* 0x000fe20000000000 */
[----:B------:R-:W-:Y:S01]  /*10970*/  IABS R16, R44 ;  /* 0x0000002c00107213 */ /* 0x000fe20000000000 */
[----:B------:R-:W-:Y:S02]  /*10980*/  IMAD.MOV R19, RZ, RZ, -R19 ;  /* 0x000000ffff137224 */ /* 0x000fe400078e0a13 */
[----:B------:R-:W-:-:S02]  /*10990*/  @!P0 IMAD.IADD R8, R8, 0x1, -R10 ;  /* 0x0000000108088824 */ /* 0x000fc400078e0a0a */
[C---:B------:R-:W-:Y:S01]  /*109a0*/  IMAD R17, R10.reuse, R20, R17 ;  /* 0x000000140a117224 */ /* 0x040fe200078e0211 */
[----:B------:R-:W-:Y:S01]  /*109b0*/  IABS R20, R50 ;  /* 0x0000003200147213 */ /* 0x000fe20000000000 */
[----:B------:R-:W-:Y:S01]  /*109c0*/  IMAD.HI.U32 R21, R11, R23, RZ ;  /* 0x000000170b157227 */ /* 0x000fe200078e00ff */
[----:B------:R-:W-:-:S03]  /*109d0*/  ISETP.GT.U32.AND P0, PT, R10, R8, PT ;  /* 0x000000080a00720c */ /* 0x000fc60003f04070 */
[----:B------:R-:W-:Y:S02]  /*109e0*/  IMAD R18, R10, R19, R18 ;  /* 0x000000130a127224 */ /* 0x000fe400078e0212 */
[----:B------:R-:W-:Y:S02]  /*109f0*/  VIADD R59, R0, 0x7a ;  /* 0x0000007a003b7836 */ /* 0x000fe40000000000 */
[----:B------:R-:W-:-:S04]  /*10a00*/  IMAD.HI.U32 R19, R11, R16, RZ ;  /* 0x000000100b137227 */ /* 0x000fc800078e00ff */
[----:B------:R-:W-:Y:S02]  /*10a10*/  IMAD.MOV R21, RZ, RZ, -R21 ;  /* 0x000000ffff157224 */ /* 0x000fe400078e0a15 */
[----:B------:R-:W-:Y:S02]  /*10a20*/  VIADD R88, R0, 0x7b ;  /* 0x0000007b00587836 */ /* 0x000fe40000000000 */
[----:B------:R-:W-:Y:S01]  /*10a30*/  IMAD.HI.U32 R25, R11, R20, RZ ;  /* 0x000000140b197227 */ /* 0x000fe200078e00ff */
[----:B------:R-:W-:-:S03]  /*10a40*/  IABS R28, R59 ;  /* 0x0000003b001c7213 */ /* 0x000fc60000000000 */
[--C-:B------:R-:W-:Y:S01]  /*10a50*/  @!P6 IMAD.IADD R12, R12, 0x1, -R10.reuse ;  /* 0x000000010c0ce824 */ /* 0x100fe200078e0a0a */
[C---:B------:R-:W-:Y:S01]  /*10a60*/  ISETP.GT.U32.AND P6, PT, R10.reuse, R18, PT ;  /* 0x000000120a00720c */ /* 0x040fe20003fc4070 */
[----:B------:R-:W-:Y:S02]  /*10a70*/  IMAD.MOV R29, RZ, RZ, -R19 ;  /* 0x000000ffff1d7224 */ /* 0x000fe400078e0a13 */
[C---:B------:R-:W-:Y:S01]  /*10a80*/  IMAD R23, R10.reuse, R21, R23 ;  /* 0x000000150a177224 */ /* 0x040fe200078e0217 */
[----:B------:R-:W-:Y:S01]  /*10a90*/  IABS R21, R88 ;  /* 0x0000005800157213 */ /* 0x000fe20000000000 */
[----:B------:R-:W-:Y:S01]  /*10aa0*/  @!P4 IMAD.IADD R9, R9, 0x1, -R10 ;  /* 0x000000010909c824 */ /* 0x000fe200078e0a0a */
[C---:B------:R-:W-:Y:S01]  /*10ab0*/  ISETP.GT.U32.AND P4, PT, R10.reuse, R17, PT ;  /* 0x000000110a00720c */ /* 0x040fe20003f84070 */
[----:B------:R-:W-:Y:S02]  /*10ac0*/  IMAD.MOV R25, RZ, RZ, -R25 ;  /* 0x000000ffff197224 */ /* 0x000fe400078e0a19 */
[----:B------:R-:W-:-:S02]  /*10ad0*/  IMAD R16, R10, R29, R16 ;  /* 0x0000001d0a107224 */ /* 0x000fc400078e0210 */
[----:B------:R-:W-:Y:S02]  /*10ae0*/  IMAD.MOV.U32 R19, RZ, RZ, R28 ;  /* 0x000000ffff137224 */ /* 0x000fe400078e001c */
[----:B------:R-:W-:Y:S02]  /*10af0*/  IMAD R20, R10, R25, R20 ;  /* 0x000000190a147224 */ /* 0x000fe400078e0214 */
[----:B------:R-:W-:-:S04]  /*10b00*/  IMAD.HI.U32 R25, R11, R21, RZ ;  /* 0x000000150b197227 */ /* 0x000fc800078e00ff */
[----:B------:R-:W-:Y:S01]  /*10b10*/  @!P0 IMAD.IADD R8, R8, 0x1, -R10 ;  /* 0x0000000108088824 */ /* 0x000fe200078e0a0a */
[----:B------:R-:W-:Y:S01]  /*10b20*/  ISETP.GT.U32.AND P0, PT, R10, R16, PT ;  /* 0x000000100a00720c */ /* 0x000fe20003f04070 */
[----:B------:R-:W-:-:S04]  /*10b30*/  IMAD.HI.U32 R28, R11, R19, RZ ;  /* 0x000000130b1c7227 */ /* 0x000fc800078e00ff */
[----:B------:R-:W-:Y:S02]  /*10b40*/  VIADD R87, R0, 0x7c ;  /* 0x0000007c00577836 */ /* 0x000fe40000000000 */
[----:B------:R-:W-:Y:S02]  /*10b50*/  IMAD.MOV R25, RZ, RZ, -R25 ;  /* 0x000000ffff197224 */ /* 0x000fe400078e0a19 */
[----:B------:R-:W-:Y:S01]  /*10b60*/  @!P6 IMAD.IADD R18, R18, 0x1, -R10 ;  /* 0x000000011212e824 */ /* 0x000fe200078e0a0a */
[----:B------:R-:W-:Y:S01]  /*10b70*/  ISETP.GT.U32.AND P6, PT, R10, R20, PT ;  /* 0x000000140a00720c */ /* 0x000fe20003fc4070 */
[----:B------:R-:W-:Y:S02]  /*10b80*/  IMAD.MOV R28, RZ, RZ, -R28 ;  /* 0x000000ffff1c7224 */ /* 0x000fe400078e0a1c */
[----:B------:R-:W-:Y:S02]  /*10b90*/  VIADD R86, R0, 0x7d ;  /* 0x0000007d00567836 */ /* 0x000fe40000000000 */
[----:B------:R-:W-:Y:S01]  /*10ba0*/  IMAD R21, R10, R25, R21 ;  /* 0x000000190a157224 */ /* 0x000fe200078e0215 */
[----:B------:R-:W-:Y:S01]  /*10bb0*/  IABS R25, R87 ;  /* 0x0000005700197213 */ /* 0x000fe20000000000 */
[----:B------:R-:W-:-:S02]  /*10bc0*/  @!P4 IMAD.IADD R17, R17, 0x1, -R10 ;  /* 0x000000011111c824 */ /* 0x000fc400078e0a0a */
[C---:B------:R-:W-:Y:S01]  /*10bd0*/  IMAD R19, R10.reuse, R28, R19 ;  /* 0x0000001c0a137224 */ /* 0x040fe200078e0213 */
[----:B------:R-:W-:Y:S01]  /*10be0*/  IABS R28, R86 ;  /* 0x00000056001c7213 */ /* 0x000fe20000000000 */
[----:B------:R-:W-:Y:S01]  /*10bf0*/  IMAD.MOV.U32 R29, RZ, RZ, R15 ;  /* 0x000000ffff1d7224 */ /* 0x000fe200078e000f */
[----:B------:R-:W-:Y:S01]  /*10c00*/  ISETP.GT.U32.AND P4, PT, R10, R17, PT ;  /* 0x000000110a00720c */ /* 0x000fe20003f84070 */
[----:B------:R-:W-:Y:S02]  /*10c10*/  IMAD.MOV.U32 R15, RZ, RZ, R25 ;  /* 0x000000ffff0f7224 */ /* 0x000fe400078e0019 */
[----:B------:R-:W-:Y:S01]  /*10c20*/  @!P0 IMAD.IADD R16, R16, 0x1, -R10 ;  /* 0x0000000110108824 */ /* 0x000fe200078e0a0a */
[C---:B------:R-:W-:Y:S01]  /*10c30*/  ISETP.GT.U32.AND P0, PT, R10.reuse, R23, PT ;  /* 0x000000170a00720c */ /* 0x040fe20003f04070 */
[----:B------:R-:W-:Y:S02]  /*10c40*/  IMAD.MOV.U32 R25, RZ, RZ, R28 ;  /* 0x000000ffff197224 */ /* 0x000fe400078e001c */
[----:B------:R-:W-:Y:S01]  /*10c50*/  @!P3 IMAD.MOV R29, RZ, RZ, -R29 ;  /* 0x000000ffff1db224 */ /* 0x000fe200078e0a1d */
[----:B------:R-:W-:Y:S01]  /*10c60*/  ISETP.GT.U32.AND P3, PT, R10, R18, PT ;  /* 0x000000120a00720c */ /* 0x000fe20003f64070 */
[----:B------:R-:W-:-:S04]  /*10c70*/  IMAD.HI.U32 R84, R11, R15, RZ ;  /* 0x0000000f0b547227 */ /* 0x000fc800078e00ff */
[----:B------:R-:W-:Y:S02]  /*10c80*/  IMAD.MOV.U32 R28, RZ, RZ, R14 ;  /* 0x000000ffff1c7224 */ /* 0x000fe400078e000e */
[----:B------:R-:W-:Y:S01]  /*10c90*/  @!P6 IMAD.IADD R20, R20, 0x1, -R10 ;  /* 0x000000011414e824 */ /* 0x000fe200078e0a0a */
[----:B------:R-:W-:Y:S01]  /*10ca0*/  ISETP.GT.U32.AND P6, PT, R10, R16, PT ;  /* 0x000000100a00720c */ /* 0x000fe20003fc4070 */
[----:B------:R-:W-:-:S04]  /*10cb0*/  IMAD.HI.U32 R85, R11, R25, RZ ;  /* 0x000000190b557227 */ /* 0x000fc800078e00ff */
[----:B------:R-:W-:Y:S02]  /*10cc0*/  IMAD.MOV R14, RZ, RZ, -R84 ;  /* 0x000000ffff0e7224 */ /* 0x000fe400078e0a54 */
[----:B------:R-:W-:Y:S01]  /*10cd0*/  @!P1 IMAD.MOV R28, RZ, RZ, -R28 ;  /* 0x000000ffff1c9224 */ /* 0x000fe200078e0a1c */
[C---:B------:R-:W-:Y:S01]  /*10ce0*/  ISETP.GT.U32.AND P1, PT, R10.reuse, R20, PT ;  /* 0x000000140a00720c */ /* 0x040fe20003f24070 */
[----:B------:R-:W-:Y:S02]  /*10cf0*/  IMAD.MOV R84, RZ, RZ, -R85 ;  /* 0x000000ffff547224 */ /* 0x000fe400078e0a55 */
[C---:B------:R-:W-:Y:S02]  /*10d00*/  IMAD R15, R10.reuse, R14, R15 ;  /* 0x0000000e0a0f7224 */ /* 0x040fe400078e020f */
[----:B------:R-:W-:Y:S01]  /*10d10*/  @!P4 IMAD.IADD R17, R17, 0x1, -R10 ;  /* 0x000000011111c824 */ /* 0x000fe200078e0a0a */
[C---:B------:R-:W-:Y:S01]  /*10d20*/  ISETP.GT.U32.AND P4, PT, R10.reuse, R21, PT ;  /* 0x000000150a00720c */ /* 0x040fe20003f84070 */
        /* <DEDUP_REMOVED lines=8> */
[----:B------:R-:W-:-:S03]  /*10db0*/  ISETP.GE.AND P1, PT, R27, RZ, PT ;  /* 0x000000ff1b00720c */ /* 0x000fc60003f26270 */
[----:B------:R-:W-:-:S04]  /*10dc0*/  @!P4 IMAD.IADD R21, R21, 0x1, -R10 ;  /* 0x000000011515c824 */ /* 0x000fc800078e0a0a */
[--C-:B------:R-:W-:Y:S01]  /*10dd0*/  @!P0 IMAD.IADD R15, R15, 0x1, -R10.reuse ;  /* 0x000000010f0f8824 */ /* 0x100fe200078e0a0a */
[----:B------:R-:W-:Y:S01]  /*10de0*/  ISETP.GT.U32.AND P0, PT, R10, R21, PT ;  /* 0x000000150a00720c */ /* 0x000fe20003f04070 */
[--C-:B------:R-:W-:Y:S01]  /*10df0*/  @!P3 IMAD.IADD R19, R19, 0x1, -R10.reuse ;  /* 0x000000011313b824 */ /* 0x100fe200078e0a0a */
[----:B------:R-:W-:Y:S01]  /*10e00*/  ISETP.GE.AND P3, PT, R26, RZ, PT ;  /* 0x000000ff1a00720c */ /* 0x000fe20003f66270 */
[----:B------:R-:W-:Y:S01]  /*10e10*/  IMAD.MOV.U32 R26, RZ, RZ, R9 ;  /* 0x000000ffff1a7224 */ /* 0x000fe200078e0009 */
[----:B------:R-:W-:Y:S01]  /*10e20*/  IABS R25, R0 ;  /* 0x0000000000197213 */ /* 0x000fe20000000000 */
[----:B------:R-:W-:Y:S01]  /*10e30*/  @!P6 IMAD.IADD R14, R14, 0x1, -R10 ;  /* 0x000000010e0ee824 */ /* 0x000fe200078e0a0a */
[C---:B------:R-:W-:Y:S01]  /*10e40*/  ISETP.GT.U32.AND P6, PT, R10.reuse, R15, PT ;  /* 0x0000000f0a00720c */ /* 0x040fe20003fc4070 */
[----:B------:R-:W-:Y:S01]  /*10e50*/  @!P1 IMAD.MOV R26, RZ, RZ, -R26 ;  /* 0x000000ffff1a9224 */ /* 0x000fe200078e0a1a */
[----:B------:R-:W-:Y:S01]  /*10e60*/  STL.64 [R1+0x1338], R46 ;  /* 0x0013382e01007387 */ /* 0x000fe20000100a00 */
[----:B------:R-:W-:Y:S01]  /*10e70*/  IMAD.HI.U32 R84, R11, R25, RZ ;  /* 0x000000190b547227 */ /* 0x000fe200078e00ff */
[----:B------:R-:W-:-:S02]  /*10e80*/  ISETP.GT.U32.AND P1, PT, R10, R14, PT ;  /* 0x0000000e0a00720c */ /* 0x000fc40003f24070 */
[----:B------:R-:W-:Y:S01]  /*10e90*/  STL.64 [R1+0x1348], R42 ;  /* 0x0013482a01007387 */ /* 0x000fe20000100a00 */
[----:B0-----:R-:W-:Y:S02]  /*10ea0*/  VIADD R9, R93, 0xfffffffe ;  /* 0xfffffffe5d097836 */ /* 0x001fe40000000000 */
[----:B------:R-:W-:Y:S01]  /*10eb0*/  IMAD.MOV.U32 R27, RZ, RZ, R12 ;  /* 0x000000ffff1b7224 */ /* 0x000fe200078e000c */
[----:B------:R-:W-:Y:S01]  /*10ec0*/  STL [R1+0xfc8], R89 ;  /* 0x000fc85901007387 */ /* 0x000fe20000100800 */
[----:B------:R-:W-:Y:S02]  /*10ed0*/  IMAD.MOV R12, RZ, RZ, -R84 ;  /* 0x000000ffff0c7224 */ /* 0x000fe400078e0a54 */
[----:B------:R-:W-:Y:S01]  /*10ee0*/  @!P0 IMAD.IADD R21, R21, 0x1, -R10 ;  /* 0x0000000115158824 */ /* 0x000fe200078e0a0a */
[----:B------:R-:W-:Y:S01]  /*10ef0*/  STL.64 [R1+0x1358], R40 ;  /* 0x0013582801007387 */ /* 0x000fe20000100a00 */
[----:B------:R-:W-:-:S03]  /*10f00*/  ISETP.GE.U32.AND P0, PT, R9, 0x7fffff7f, PT ;  /* 0x7fffff7f0900780c */ /* 0x000fc60003f06070 */
[----:B------:R-:W-:Y:S01]  /*10f10*/  STL.64 [R1+0x1368], R38 ;  /* 0x0013682601007387 */ /* 0x000fe20000100a00 */
[----:B------:R-:W-:-:S03]  /*10f20*/  IMAD R12, R10, R12, R25 ;  /* 0x0000000c0a0c7224 */ /* 0x000fc600078e0219 */
[----:B------:R-:W-:Y:S01]  /*10f30*/  STL.64 [R1+0x1378], R36 ;  /* 0x0013782401007387 */ /* 0x000fe20000100a00 */
[----:B------:R-:W-:-:S03]  /*10f40*/  IMAD.MOV.U32 R25, RZ, RZ, R8 ;  /* 0x000000ffff197224 */ /* 0x000fc600078e0008 */
[----:B------:R-:W-:Y:S01]  /*10f50*/  STL [R1+0xfd4], R22 ;  /* 0x000fd41601007387 */ /* 0x000fe20000100800 */
[----:B------:R-:W-:Y:S01]  /*10f60*/  @!P6 IMAD.IADD R15, R15, 0x1, -R10 ;  /* 0x000000010f0fe824 */ /* 0x000fe200078e0a0a */
[----:B------:R-:W-:Y:S02]  /*10f70*/  SHF.R.S32.HI R8, RZ, 0x1f, R6 ;  /* 0x0000001fff087819 */ /* 0x000fe40000011406 */
[----:B------:R-:W-:Y:S01]  /*10f80*/  STL.64 [R1+0x1388], R34 ;  /* 0x0013882201007387 */ /* 0x000fe20000100a00 */
[----:B------:R-:W-:-:S03]  /*10f90*/  @!P1 IMAD.IADD R14, R14, 0x1, -R10 ;  /* 0x000000010e0e9824 */ /* 0x000fc600078e0a0a */
[----:B------:R0:W-:Y:S01]  /*10fa0*/  STL.64 [R1+0x1398], R32 ;  /* 0x0013982001007387 */ /* 0x0001e20000100a00 */
[-C--:B------:R-:W-:Y:S02]  /*10fb0*/  IADD3 R13, P1, PT, R4, R6.reuse, RZ ;  /* 0x00000006040d7210 */ /* 0x080fe40007f3e0ff */
[----:B------:R-:W-:Y:S02]  /*10fc0*/  PRMT R85, RZ, 0x7610, R85 ;  /* 0x00007610ff557816 */ /* 0x000fe40000000055 */
[----:B0-----:R-:W-:Y:S01]  /*10fd0*/  IADD3 R32, P6, PT, R2, R6, RZ ;  /* 0x0000000602207210 */ /* 0x001fe20007fde0ff */
[----:B------:R-:W-:-:S04]  /*10fe0*/  IMAD.X R22, R8, 0x1, R5, P1 ;  /* 0x0000000108167824 */ /* 0x000fc800008e0605 */
[----:B------:R-:W-:Y:S02]  /*10ff0*/  IMAD.X R33, R8, 0x1, R3, P6 ;  /* 0x0000000108217824 */ /* 0x000fe400030e0603 */
[----:B------:R-:W-:Y:S02]  /*11000*/  @!P0 IMAD.MOV.U32 R8, RZ, RZ, R32 ;  /* 0x000000ffff088224 */ /* 0x000fe400078e0020 */
[----:B------:R-:W-:Y:S01]  /*11010*/  @!P0 IMAD.MOV.U32 R9, RZ, RZ, R33 ;  /* 0x000000ffff098224 */ /* 0x000fe200078e0021 */
[----:B------:R-:W-:-:S04]  /*11020*/  PRMT R84, RZ, 0x7610, R84 ;  /* 0x00007610ff547816 */ /* 0x000fc80000000054 */
[----:B------:R0:W2:Y:S02]  /*11030*/  @!P0 LDG.E.U8 R85, desc[UR20][R8.64] ;  /* 0x0000001408558981 */ /* 0x0000a4000c1e1100 */
[----:B0-----:R-:W-:Y:S02]  /*11040*/  @!P0 IMAD.MOV.U32 R8, RZ, RZ, R13 ;  /* 0x000000ffff088224 */ /* 0x001fe400078e000d */
[----:B------:R-:W-:-:S05]  /*11050*/  @!P0 IMAD.MOV.U32 R9, RZ, RZ, R22 ;  /* 0x000000ffff098224 */ /* 0x000fca00078e0016 */
[----:B------:R0:W2:Y:S01]  /*11060*/  @!P0 LDG.E.U8 R84, desc[UR20][R8.64] ;  /* 0x0000001408548981 */ /* 0x0000a2000c1e1100 */
[----:B------:R-:W1:Y:S01]  /*11070*/  S2R R89, SR_TID.X ;  /* 0x0000000000597919 */ /* 0x000e620000002100 */
[----:B------:R-:W-:Y:S02]  /*11080*/  ISETP.GT.U32.AND P6, PT, R10, R12, PT ;  /* 0x0000000c0a00720c */ /* 0x000fe40003fc4070 */
[----:B------:R-:W-:Y:S01]  /*11090*/  ISETP.GE.AND P0, PT, R44, RZ, PT ;  /* 0x000000ff2c00720c */ /* 0x000fe20003f06270 */
[----:B------:R-:W-:Y:S01]  /*110a0*/  @!P3 IMAD.MOV R25, RZ, RZ, -R25 ;  /* 0x000000ffff19b224 */ /* 0x000fe200078e0a19 */
[----:B------:R-:W-:-:S09]  /*110b0*/  ISETP.GE.AND P3, PT, R48, RZ, PT ;  /* 0x000000ff3000720c */ /* 0x000fd20003f66270 */
[----:B------:R-:W-:-:S05]  /*110c0*/  @!P6 IMAD.IADD R12, R12, 0x1, -R10 ;  /* 0x000000010c0ce824 */ /* 0x000fca00078e0a0a */
[----:B------:R-:W-:Y:S01]  /*110d0*/  ISETP.GT.U32.AND P6, PT, R10, R12, PT ;  /* 0x0000000c0a00720c */ /* 0x000fe20003fc4070 */
[----:B------:R-:W-:Y:S01]  /*110e0*/  @!P0 IMAD.MOV R16, RZ, RZ, -R16 ;  /* 0x000000ffff108224 */ /* 0x000fe200078e0a10 */
[----:B------:R-:W-:Y:S01]  /*110f0*/  ISETP.GE.AND P0, PT, R0, RZ, PT ;  /* 0x000000ff0000720c */ /* 0x000fe20003f06270 */
[----:B------:R-:W-:Y:S01]  /*11100*/  @!P3 IMAD.MOV R18, RZ, RZ, -R18 ;  /* 0x000000ffff12b224 */ /* 0x000fe200078e0a12 */
[----:B------:R-:W-:Y:S02]  /*11110*/  ISETP.GE.AND P1, PT, R52, RZ, PT ;  /* 0x000000ff3400720c */ /* 0x000fe40003f26270 */
[----:B-1----:R-:W-:-:S05]  /*11120*/  LOP3.LUT R89, R89, 0x7f, RZ, 0xc0, !PT ;  /* 0x0000007f59597812 */ /* 0x002fca00078ec0ff */
[----:B0-----:R-:W-:Y:S02]  /*11130*/  IMAD R8, R89, R7, RZ ;  /* 0x0000000759087224 */ /* 0x001fe400078e02ff */
[----:B------:R-:W-:Y:S02]  /*11140*/  VIADD R44, R93, 0xffffff97 ;  /* 0xffffff975d2c7836 */ /* 0x000fe40000000000 */
[----:B------:R-:W-:Y:S01]  /*11150*/  IMAD R48, R6, 0x68, RZ ;  /* 0x0000006806307824 */ /* 0x000fe200078e02ff */
[----:B------:R-:W-:Y:S01]  /*11160*/  IADD3 R9, P3, PT, R8, UR14, RZ ;  /* 0x0000000e08097c10 */ /* 0x000fe2000ff7e0ff */
[----:B------:R-:W-:Y:S01]  /*11170*/  STL.64 [R1+0x13a8], R30 ;  /* 0x0013a81e01007387 */ /* 0x000fe20000100a00 */
[----:B------:R-:W-:Y:S01]  /*11180*/  @!P5 IMAD.MOV R27, RZ, RZ, -R27 ;  /* 0x000000ffff1bd224 */ /* 0x000fe200078e0a1b */
[----:B------:R-:W-:Y:S01]  /*11190*/  ISETP.GT.U32.AND P4, PT, R10, R19, PT ;  /* 0x000000130a00720c */ /* 0x000fe20003f84070 */
[----:B------:R-:W-:Y:S01]  /*111a0*/  @!P6 IMAD.IADD R12, R12, 0x1, -R10 ;  /* 0x000000010c0ce824 */ /* 0x000fe200078e0a0a */
[----:B------:R-:W-:Y:S01]  /*111b0*/  STL [R1+0xfcc], R24 ;  /* 0x000fcc1801007387 */ /* 0x000fe20000100800 */
[----:B------:R-:W-:Y:S01]  /*111c0*/  LEA.HI.X.SX32 R8, R8, UR15, 0x1, P3 ;  /* 0x0000000f08087c11 */ /* 0x000fe200098f0eff */
[----:B------:R-:W-:Y:S01]  /*111d0*/  IMAD R52, R6, 0x70, RZ ;  /* 0x0000007006347824 */ /* 0x000fe200078e02ff */
[----:B------:R-:W-:Y:S01]  /*111e0*/  ISETP.GE.U32.AND P3, PT, R44, 0x7fffff18, PT ;  /* 0x7fffff182c00780c */ /* 0x000fe20003f66070 */
[----:B------:R0:W-:Y:S01]  /*111f0*/  STL.64 [R1+0x13b8], R28 ;  /* 0x0013b81c01007387 */ /* 0x0001e20000100a00 */
[----:B------:R-:W-:Y:S01]  /*11200*/  SHF.R.S32.HI R44, RZ, 0x1f, R48 ;  /* 0x0000001fff2c7819 */ /* 0x000fe20000011430 */
[----:B------:R-:W-:-:S02]  /*11210*/  @!P0 IMAD.MOV R12, RZ, RZ, -R12 ;  /* 0x000000ffff0c8224 */ /* 0x000fc400078e0a0c */
[----:B------:R-:W-:Y:S01]  /*11220*/  @!P1 IMAD.MOV R17, RZ, RZ, -R17 ;  /* 0x000000ffff119224 */ /* 0x000fe200078e0a11 */
[----:B------:R-:W-:Y:S01]  /*11230*/  STL [R1+0xfd0], R23 ;  /* 0x000fd01701007387 */ /* 0x000fe20000100800 */
[----:B------:R-:W-:Y:S01]  /*11240*/  ISETP.GE.AND P1, PT, R50, RZ, PT ;  /* 0x000000ff3200720c */ /* 0x000fe20003f26270 */
[----:B------:R-:W-:Y:S02]  /*11250*/  @!P4 IMAD.IADD R19, R19, 0x1, -R10 ;  /* 0x000000011313c824 */ /* 0x000fe400078e0a0a */
[C---:B------:R-:W-:Y:S02]  /*11260*/  IMAD R61, R6.reuse, 0x65, RZ ;  /* 0x00000065063d7824 */ /* 0x040fe400078e02ff */
[----:B------:R-:W-:Y:S01]  /*11270*/  IMAD R36, R6, 0x6b, RZ ;  /* 0x0000006b06247824 */ /* 0x000fe200078e02ff */
[----:B0-----:R-:W-:Y:S01]  /*11280*/  IADD3 R29, P6, PT, R48, R2, RZ ;  /* 0x00000002301d7210 */ /* 0x001fe20007fde0ff */
[----:B------:R-:W-:Y:S01]  /*11290*/  STL [R1+0x1190], R11 ;  /* 0x0011900b01007387 */ /* 0x000fe20000100800 */
[----:B------:R-:W-:-:S02]  /*112a0*/  IMAD R50, R6, 0x78, RZ ;  /* 0x0000007806327824 */ /* 0x000fc400078e02ff */
[----:B------:R-:W-:Y:S01]  /*112b0*/  IMAD R64, R6, 0x6c, RZ ;  /* 0x0000006c06407824 */ /* 0x000fe200078e02ff */
[----:B------:R0:W-:Y:S01]  /*112c0*/  STL.64 [R1+0x13c8], R26 ;  /* 0x0013c81a01007387 */ /* 0x0001e20000100a00 */
[----:B------:R-:W-:Y:S01]  /*112d0*/  IMAD.X R30, R44, 0x1, R3, P6 ;  /* 0x000000012c1e7824 */ /* 0x000fe200030e0603 */
[----:B------:R-:W-:Y:S01]  /*112e0*/  IADD3 R24, P6, PT, R52, R2, RZ ;  /* 0x0000000234187210 */ /* 0x000fe20007fde0ff */
[C---:B------:R-:W-:Y:S01]  /*112f0*/  IMAD R40, R6.reuse, 0x73, RZ ;  /* 0x0000007306287824 */ /* 0x040fe200078e02ff */
[----:B------:R1:W-:Y:S01]  /*11300*/  STL.64 [R1+0x13d8], R14 ;  /* 0x0013d80e01007387 */ /* 0x0003e20000100a00 */
[C---:B------:R-:W-:Y:S01]  /*11310*/  IMAD R70, R6.reuse, 0x74, RZ ;  /* 0x0000007406467824 */ /* 0x040fe200078e02ff */
[----:B------:R-:W-:Y:S01]  /*11320*/  ISETP.GE.AND P5, PT, R67, RZ, PT ;  /* 0x000000ff4300720c */ /* 0x000fe20003fa6270 */
[C---:B------:R-:W-:Y:S01]  /*11330*/  IMAD R46, R6.reuse, 0x7b, RZ ;  /* 0x0000007b062e7824 */ /* 0x040fe200078e02ff */
[----:B------:R-:W-:Y:S01]  /*11340*/  STL [R1+0x2c8], R32 ;  /* 0x0002c82001007387 */ /* 0x000fe20000100800 */
[----:B------:R-:W-:Y:S01]  /*11350*/  IMAD R76, R6, 0x7c, RZ ;  /* 0x0000007c064c7824 */ /* 0x000fe200078e02ff */
[----:B------:R-:W-:Y:S01]  /*11360*/  PRMT R66, RZ, 0x7610, R66 ;  /* 0x00007610ff427816 */ /* 0x000fe20000000042 */
[----:B------:R-:W3:Y:S01]  /*11370*/  LDCU UR15, c[0x0][0x3b0] ;  /* 0x00007600ff0f77ac */ /* 0x000ee20008000800 */
[----:B0-----:R-:W-:-:S02]  /*11380*/  IADD3 R27, P0, PT, R48, R4, RZ ;  /* 0x00000004301b7210 */ /* 0x001fc40007f1e0ff */
[----:B------:R-:W-:Y:S01]  /*11390*/  SHF.R.S32.HI R48, RZ, 0x1f, R52 ;  /* 0x0000001fff307819 */ /* 0x000fe20000011434 */
[----:B------:R-:W-:Y:S01]  /*113a0*/  STL [R1+0x2d8], R13 ;  /* 0x0002d80d01007387 */ /* 0x000fe20000100800 */
[----:B------:R-:W-:Y:S01]  /*113b0*/  PRMT R75, RZ, 0x7610, R75 ;  /* 0x00007610ff4b7816 */ /* 0x000fe2000000004b */
[----:B------:R-:W-:Y:S01]  /*113c0*/  IMAD.X R28, R44, 0x1, R5, P0 ;  /* 0x000000012c1c7824 */ /* 0x000fe200000e0605 */
[----:B------:R-:W-:Y:S01]  /*113d0*/  SHF.R.S32.HI R44, RZ, 0x1f, R50 ;  /* 0x0000001fff2c7819 */ /* 0x000fe20000011432 */
[----:B------:R-:W-:Y:S01]  /*113e0*/  STL [R1+0x2c4], R33 ;  /* 0x0002c42101007387 */ /* 0x000fe20000100800 */
[--C-:B------:R-:W-:Y:S01]  /*113f0*/  IMAD.X R26, R48, 0x1, R3.reuse, P6 ;  /* 0x00000001301a7824 */ /* 0x100fe200030e0603 */
[----:B-1----:R-:W-:Y:S01]  /*11400*/  IADD3 R14, P6, PT, R50, R2, RZ ;  /* 0x00000002320e7210 */ /* 0x002fe20007fde0ff */
[----:B------:R-:W0:Y:S01]  /*11410*/  LDCU UR14, c[0x0][0x3b0] ;  /* 0x00007600ff0e77ac */ /* 0x000e220008000800 */
[----:B------:R1:W-:Y:S03]  /*11420*/  STL [R1+0x2cc], R22 ;  /* 0x0002cc1601007387 */ /* 0x0003e60000100800 */
[----:B------:R-:W-:Y:S01]  /*11430*/  IMAD.X R15, R44, 0x1, R3, P6 ;  /* 0x000000012c0f7824 */ /* 0x000fe200030e0603 */
[----:B------:R-:W-:-:S02]  /*11440*/  IADD3 R11, P6, PT, R50, R4, RZ ;  /* 0x00000004320b7210 */ /* 0x000fc40007fde0ff */
[----:B-1----:R-:W-:-:S05]  /*11450*/  IADD3 R22, P0, PT, R52, R4, RZ ;  /* 0x0000000434167210 */ /* 0x002fca0007f1e0ff */
[--C-:B------:R-:W-:Y:S02]  /*11460*/  IMAD.X R23, R48, 0x1, R5.reuse, P0 ;  /* 0x0000000130177824 */ /* 0x100fe400000e0605 */
[----:B------:R-:W-:Y:S01]  /*11470*/  VIADD R48, R93, 0xffffff8f ;  /* 0xffffff8f5d307836 */ /* 0x000fe20000000000 */
[----:B------:R-:W-:Y:S01]  /*11480*/  ISETP.GE.AND P0, PT, R59, RZ, PT ;  /* 0x000000ff3b00720c */ /* 0x000fe20003f06270 */
[----:B------:R-:W-:Y:S01]  /*11490*/  IMAD.X R13, R44, 0x1, R5, P6 ;  /* 0x000000012c0d7824 */ /* 0x000fe200030e0605 */
[----:B------:R-:W-:Y:S02]  /*114a0*/  PRMT R59, RZ, 0x7610, R59 ;  /* 0x00007610ff3b7816 */ /* 0x000fe4000000003b */
[----:B------:R-:W-:Y:S02]  /*114b0*/  ISETP.GE.U32.AND P6, PT, R48, 0x7fffff10, PT ;  /* 0x7fffff103000780c */ /* 0x000fe40003fc6070 */
[----:B------:R-:W-:Y:S02]  /*114c0*/  ISETP.GE.AND P4, PT, R57, RZ, PT ;  /* 0x000000ff3900720c */ /* 0x000fe40003f86270 */
[----:B------:R-:W-:-:S02]  /*114d0*/  PRMT R57, RZ, 0x7610, R57 ;  /* 0x00007610ff397816 */ /* 0x000fc40000000039 */
[----:B------:R-:W-:Y:S02]  /*114e0*/  PRMT R52, RZ, 0x7610, R52 ;  /* 0x00007610ff347816 */ /* 0x000fe40000000034 */
[----:B------:R-:W-:Y:S01]  /*114f0*/  PRMT R50, RZ, 0x7610, R50 ;  /* 0x00007610ff327816 */ /* 0x000fe20000000032 */
[----:B--2---:R-:W-:Y:S04]  /*11500*/  STL.64 [R1+0x13e8], R84 ;  /* 0x0013e85401007387 */ /* 0x004fe80000100a00 */
[----:B------:R-:W-:Y:S04]  /*11510*/  STL [R1+0xf5c], R7 ;  /* 0x000f5c0701007387 */ /* 0x000fe80000100800 */
[----:B------:R-:W-:Y:S04]  /*11520*/  STL [R1+0xfdc], R7 ;  /* 0x000fdc0701007387 */ /* 0x000fe80000100800 */
[----:B------:R-:W-:Y:S04]  /*11530*/  STL.64 [R1+0x13f8], R16 ;  /* 0x0013f81001007387 */ /* 0x000fe80000100a00 */
[----:B------:R-:W-:Y:S04]  /*11540*/  STL [R1+0x1198], R0 ;  /* 0x0011980001007387 */ /* 0x000fe80000100800 */
[----:B------:R-:W-:Y:S04]  /*11550*/  STL [R1+0x11b8], R0 ;  /* 0x0011b80001007387 */ /* 0x000fe80000100800 */
[----:B------:R-:W-:Y:S04]  /*11560*/  STL [R1+0x11cc], R0 ;  /* 0x0011cc0001007387 */ /* 0x000fe80000100800 */
[----:B------:R-:W-:Y:S04]  /*11570*/  STL [R1+0x11e0], R0 ;  /* 0x0011e00001007387 */ /* 0x000fe80000100800 */
[----:B------:R-:W-:Y:S04]  /*11580*/  STL [R1+0x11f4], R0 ;  /* 0x0011f40001007387 */ /* 0x000fe80000100800 */
[----:B------:R-:W-:Y:S04]  /*11590*/  STL [R1+0x1204], R0 ;  /* 0x0012040001007387 */ /* 0x000fe80000100800 */
[----:B------:R1:W-:Y:S02]  /*115a0*/  STL.64 [R1+0x1408], R8 ;  /* 0x0014080801007387 */ /* 0x0003e40000100a00 */
[----:B-1----:R-:W-:-:S02]  /*115b0*/  @!P3 IMAD.MOV.U32 R8, RZ, RZ, R29 ;  /* 0x000000ffff08b224 */ /* 0x002fc400078e001d */
[----:B------:R-:W-:-:S05]  /*115c0*/  @!P3 IMAD.MOV.U32 R9, RZ, RZ, R30 ;  /* 0x000000ffff09b224 */ /* 0x000fca00078e001e */
[----:B------:R1:W2:Y:S02]  /*115d0*/  @!P3 LDG.E.U8 R59, desc[UR20][R8.64] ;  /* 0x00000014083bb981 */ /* 0x0002a4000c1e1100 */
[----:B-1----:R-:W-:Y:S02]  /*115e0*/  @!P3 IMAD.MOV.U32 R8, RZ, RZ, R27 ;  /* 0x000000ffff08b224 */ /* 0x002fe400078e001b */
[----:B------:R-:W-:-:S05]  /*115f0*/  @!P3 IMAD.MOV.U32 R9, RZ, RZ, R28 ;  /* 0x000000ffff09b224 */ /* 0x000fca00078e001c */
[----:B------:R1:W4:Y:S02]  /*11600*/  @!P3 LDG.E.U8 R57, desc[UR20][R8.64] ;  /* 0x000000140839b981 */ /* 0x000324000c1e1100 */
[----:B-1----:R-:W-:Y:S02]  /*11610*/  @!P6 IMAD.MOV.U32 R8, RZ, RZ, R24 ;  /* 0x000000ffff08e224 */ /* 0x002fe400078e0018 */
[----:B------:R-:W-:-:S05]  /*11620*/  @!P6 IMAD.MOV.U32 R9, RZ, RZ, R26 ;  /* 0x000000ffff09e224 */ /* 0x000fca00078e001a */
[----:B------:R1:W3:Y:S02]  /*11630*/  @!P6 LDG.E.U8 R52, desc[UR20][R8.64] ;  /* 0x000000140834e981 */ /* 0x0002e4000c1e1100 */
[----:B-1----:R-:W-:Y:S02]  /*11640*/  @!P6 IMAD.MOV.U32 R8, RZ, RZ, R22 ;  /* 0x000000ffff08e224 */ /* 0x002fe400078e0016 */
[----:B------:R-:W-:-:S05]  /*11650*/  @!P6 IMAD.MOV.U32 R9, RZ, RZ, R23 ;  /* 0x000000ffff09e224 */ /* 0x000fca00078e0017 */
[----:B------:R1:W3:Y:S01]  /*11660*/  @!P6 LDG.E.U8 R50, desc[UR20][R8.64] ;  /* 0x000000140832e981 */ /* 0x0002e2000c1e1100 */
[----:B------:R-:W-:-:S05]  /*11670*/  VIADD R44, R93, 0xffffff87 ;  /* 0xffffff875d2c7836 */ /* 0x000fca0000000000 */
[----:B------:R-:W-:Y:S01]  /*11680*/  ISETP.GE.U32.AND P3, PT, R44, 0x7fffff08, PT ;  /* 0x7fffff082c00780c */ /* 0x000fe20003f66070 */
[----:B------:R-:W-:Y:S04]  /*11690*/  STL [R1+0x1178], R10 ;  /* 0x0011780a01007387 */ /* 0x000fe80000100800 */
[----:B------:R-:W-:Y:S04]  /*116a0*/  STL [R1+0x1194], R10 ;  /* 0x0011940a01007387 */ /* 0x000fe80000100800 */
[----:B------:R-:W-:Y:S01]  /*116b0*/  STL [R1+0xd28], R29 ;  /* 0x000d281d01007387 */ /* 0x000fe20000100800 */
[----:B------:R-:W-:-:S03]  /*116c0*/  PRMT R48, RZ, 0x7610, R48 ;  /* 0x00007610ff307816 */ /* 0x000fc60000000030 */
[----:B------:R-:W-:Y:S01]  /*116d0*/  STL [R1+0xd30], R27 ;  /* 0x000d301b01007387 */ /* 0x000fe20000100800 */
[----:B-1----:R-:W-:-:S03]  /*116e0*/  @!P3 IMAD.MOV.U32 R8, RZ, RZ, R14 ;  /* 0x000000ffff08b224 */ /* 0x002fc600078e000e */
[----:B------:R-:W-:Y:S01]  /*116f0*/  STL [R1+0xd24], R30 ;  /* 0x000d241e01007387 */ /* 0x000fe20000100800 */
[----:B------:R-:W-:-:S03]  /*11700*/  @!P3 IMAD.MOV.U32 R9, RZ, RZ, R15 ;  /* 0x000000ffff09b224 */ /* 0x000fc600078e000f */
[----:B------:R-:W-:Y:S04]  /*11710*/  STL [R1+0xd88], R24 ;  /* 0x000d881801007387 */ /* 0x000fe80000100800 */
[----:B------:R-:W-:Y:S04]  /*11720*/  STL [R1+0xd2c], R28 ;  /* 0x000d2c1c01007387 */ /* 0x000fe80000100800 */
[----:B------:R-:W-:Y:S04]  /*11730*/  STL [R1+0xd90], R22 ;  /* 0x000d901601007387 */ /* 0x000fe80000100800 */
[----:B------:R-:W-:Y:S04]  /*11740*/  STL [R1+0xd84], R26 ;  /* 0x000d841a01007387 */ /* 0x000fe80000100800 */
[----:B------:R-:W-:Y:S01]  /*11750*/  STL [R1+0xde8], R14 ;  /* 0x000de80e01007387 */ /* 0x000fe20000100800 */
[----:B------:R-:W-:-:S03]  /*11760*/  VIADD R44, R93, 0xffffff96 ;  /* 0xffffff965d2c7836 */ /* 0x000fc60000000000 */
[----:B------:R-:W-:Y:S04]  /*11770*/  STL [R1+0xd8c], R23 ;  /* 0x000d8c1701007387 */ /* 0x000fe80000100800 */
[----:B------:R-:W-:Y:S04]  /*11780*/  STL [R1+0xde4], R15 ;  /* 0x000de40f01007387 */ /* 0x000fe80000100800 */
[----:B------:R-:W-:Y:S04]  /*11790*/  STL [R1+0xdf0], R11 ;  /* 0x000df00b01007387 */ /* 0x000fe80000100800 */
[----:B------:R1:W3:Y:S04]  /*117a0*/  @!P3 LDG.E.U8 R48, desc[UR20][R8.64] ;  /* 0x000000140830b981 */ /* 0x0002e8000c1e1100 */
[----:B------:R0:W-:Y:S01]  /*117b0*/  STL [R1+0xdec], R13 ;  /* 0x000dec0d01007387 */ /* 0x0001e20000100800 */
[----:B------:R-:W-:Y:S01]  /*117c0*/  ISETP.GE.U32.AND P6, PT, R44, 0x7fffff17, PT ;  /* 0x7fffff172c00780c */ /* 0x000fe20003fc6070 */
[----:B-1----:R-:W-:-:S02]  /*117d0*/  @!P3 IMAD.MOV.U32 R9, RZ, RZ, R13 ;  /* 0x000000ffff09b224 */ /* 0x002fc400078e000d */
[C---:B0-----:R-:W-:Y:S02]  /*117e0*/  IMAD R13, R6.reuse, 0x64, RZ ;  /* 0x00000064060d7824 */ /* 0x041fe400078e02ff */
[----:B------:R-:W-:Y:S01]  /*117f0*/  @!P1 IMAD.MOV R20, RZ, RZ, -R20 ;  /* 0x000000ffff149224 */ /* 0x000fe200078e0a14 */
[----:B------:R-:W-:Y:S01]  /*11800*/  SHF.R.S32.HI R81, RZ, 0x1f, R61 ;  /* 0x0000001fff517819 */ /* 0x000fe2000001143d */
[----:B------:R-:W-:Y:S01]  /*11810*/  @!P0 IMAD.MOV R19, RZ, RZ, -R19 ;  /* 0x000000ffff138224 */ /* 0x000fe200078e0a13 */
[----:B------:R-:W-:Y:S02]  /*11820*/  SHF.R.S32.HI R44, RZ, 0x1f, R13 ;  /* 0x0000001fff2c7819 */ /* 0x000fe4000001140d */
[-C--:B------:R-:W-:Y:S01]  /*11830*/  IADD3 R54, P1, PT, R13, R2.reuse, RZ ;  /* 0x000000020d367210 */ /* 0x080fe20007f3e0ff */
[----:B------:R-:W-:Y:S01]  /*11840*/  IMAD R14, R6, 0x6a, RZ ;  /* 0x0000006a060e7824 */ /* 0x000fe200078e02ff */
[----:B------:R-:W-:-:S03]  /*11850*/  IADD3 R78, P0, PT, R61, R2, RZ ;  /* 0x000000023d4e7210 */ /* 0x000fc60007f1e0ff */
[--C-:B------:R-:W-:Y:S01]  /*11860*/  IMAD.X R55, R44, 0x1, R3.reuse, P1 ;  /* 0x000000012c377824 */ /* 0x100fe200008e0603 */
[----:B------:R-:W-:Y:S01]  /*11870*/  SHF.R.S32.HI R15, RZ, 0x1f, R14 ;  /* 0x0000001fff0f7819 */ /* 0x000fe2000001140e */
[----:B------:R-:W-:Y:S01]  /*11880*/  IMAD.X R79, R81, 0x1, R3, P0 ;  /* 0x00000001514f7824 */ /* 0x000fe200000e0603 */
[-C--:B------:R-:W-:Y:S01]  /*11890*/  IADD3 R84, P0, PT, R14, R2.reuse, RZ ;  /* 0x000000020e547210 */ /* 0x080fe20007f1e0ff */
[----:B------:R-:W-:Y:S01]  /*118a0*/  @!P3 IMAD.MOV.U32 R8, RZ, RZ, R11 ;  /* 0x000000ffff08b224 */ /* 0x000fe200078e000b */
[----:B------:R-:W-:Y:S01]  /*118b0*/  SHF.R.S32.HI R37, RZ, 0x1f, R36 ;  /* 0x0000001fff257819 */ /* 0x000fe20000011424 */
[----:B------:R-:W-:Y:S01]  /*118c0*/  IMAD R11, R6, 0x6d, RZ ;  /* 0x0000006d060b7824 */ /* 0x000fe200078e02ff */
[----:B------:R-:W-:Y:S01]  /*118d0*/  SHF.R.S32.HI R65, RZ, 0x1f, R64 ;  /* 0x0000001fff417819 */ /* 0x000fe20000011440 */
[----:B------:R-:W-:Y:S01]  /*118e0*/  IMAD.X R85, R15, 0x1, R3, P0 ;  /* 0x000000010f557824 */ /* 0x000fe200000e0603 */
[----:B------:R-:W-:Y:S01]  /*118f0*/  IADD3 R62, P0, PT, R64, R2, RZ ;  /* 0x00000002403e7210 */ /* 0x000fe20007f1e0ff */
[----:B------:R-:W-:Y:S01]  /*11900*/  IMAD R28, R6, 0x72, RZ ;  /* 0x00000072061c7824 */ /* 0x000fe200078e02ff */
[----:B------:R-:W-:-:S03]  /*11910*/  SHF.R.S32.HI R91, RZ, 0x1f, R11 ;  /* 0x0000001fff5b7819 */ /* 0x000fc6000001140b */
[----:B------:R-:W-:Y:S01]  /*11920*/  IMAD.X R63, R65, 0x1, R3, P0 ;  /* 0x00000001413f7824 */ /* 0x000fe200000e0603 */
[----:B------:R-:W-:Y:S01]  /*11930*/  SHF.R.S32.HI R29, RZ, 0x1f, R28 ;  /* 0x0000001fff1d7819 */ /* 0x000fe2000001141c */
[C---:B------:R-:W-:Y:S01]  /*11940*/  IMAD R10, R6.reuse, 0x75, RZ ;  /* 0x00000075060a7824 */ /* 0x040fe200078e02ff */
[----:B------:R-:W-:Y:S02]  /*11950*/  SHF.R.S32.HI R41, RZ, 0x1f, R40 ;  /* 0x0000001fff297819 */ /* 0x000fe40000011428 */
[----:B------:R-:W-:Y:S01]  /*11960*/  PRMT R67, RZ, 0x7610, R67 ;  /* 0x00007610ff437816 */ /* 0x000fe20000000043 */
[C---:B------:R-:W-:Y:S01]  /*11970*/  IMAD R16, R6.reuse, 0x79, RZ ;  /* 0x0000007906107824 */ /* 0x040fe200078e02ff */
[----:B------:R-:W-:Y:S01]  /*11980*/  SHF.R.S32.HI R71, RZ, 0x1f, R70 ;  /* 0x0000001fff477819 */ /* 0x000fe20000011446 */
[----:B------:R-:W-:Y:S01]  /*11990*/  IMAD R32, R6, 0x7a, RZ ;  /* 0x0000007a06207824 */ /* 0x000fe200078e02ff */
[----:B------:R-:W-:Y:S02]  /*119a0*/  SHF.R.S32.HI R22, RZ, 0x1f, R10 ;  /* 0x0000001fff167819 */ /* 0x000fe4000001140a */
[----:B------:R0:W3:Y:S01]  /*119b0*/  @!P3 LDG.E.U8 R67, desc[UR20][R8.64] ;  /* 0x000000140843b981 */ /* 0x0000e2000c1e1100 */
[----:B------:R-:W-:-:S02]  /*119c0*/  SHF.R.S32.HI R17, RZ, 0x1f, R16 ;  /* 0x0000001fff117819 */ /* 0x000fc40000011410 */
[----:B------:R-:W-:Y:S01]  /*119d0*/  SHF.R.S32.HI R33, RZ, 0x1f, R32 ;  /* 0x0000001fff217819 */ /* 0x000fe20000011420 */
[C---:B------:R-:W-:Y:S01]  /*119e0*/  IMAD R24, R6.reuse, 0x7d, RZ ;  /* 0x0000007d06187824 */ /* 0x040fe200078e02ff */
[----:B------:R-:W-:Y:S02]  /*119f0*/  SHF.R.S32.HI R47, RZ, 0x1f, R46 ;  /* 0x0000001fff2f7819 */ /* 0x000fe4000001142e */
[----:B------:R-:W-:Y:S02]  /*11a00*/  SHF.R.S32.HI R77, RZ, 0x1f, R76 ;  /* 0x0000001fff4d7819 */ /* 0x000fe4000001144c */
[----:B------:R-:W-:Y:S01]  /*11a10*/  SHF.R.S32.HI R92, RZ, 0x1f, R24 ;  /* 0x0000001fff5c7819 */ /* 0x000fe20000011418 */
[----:B--2---:R1:W-:Y:S04]  /*11a20*/  STL.64 [R1+0x1418], R58 ;  /* 0x0014183a01007387 */ /* 0x0043e80000100a00 */
[----:B----4-:R-:W-:Y:S01]  /*11a30*/  STL.64 [R1+0x1428], R56 ;  /* 0x0014283801007387 */ /* 0x010fe20000100a00 */
[----:B-1----:R-:W-:-:S03]  /*11a40*/  IMAD R58, R6, 0x71, RZ ;  /* 0x00000071063a7824 */ /* 0x002fc600078e02ff */
[----:B---3--:R1:W-:Y:S02]  /*11a50*/  STL.64 [R1+0x1438], R52 ;  /* 0x0014383401007387 */ /* 0x0083e40000100a00 */
[----:B-1----:R-:W-:Y:S02]  /*11a60*/  IMAD R52, R6, 0x69, RZ ;  /* 0x0000006906347824 */ /* 0x002fe400078e02ff */
[----:B------:R1:W-:Y:S03]  /*11a70*/  STL.64 [R1+0x1448], R50 ;  /* 0x0014483201007387 */ /* 0x0003e60000100a00 */
[----:B------:R-:W-:Y:S02]  /*11a80*/  SHF.R.S32.HI R53, RZ, 0x1f, R52 ;  /* 0x0000001fff357819 */ /* 0x000fe40000011434 */
[----:B-1----:R-:W-:-:S05]  /*11a90*/  IADD3 R50, P1, PT, R52, R2, RZ ;  /* 0x0000000234327210 */ /* 0x002fca0007f3e0ff */
[--C-:B------:R-:W-:Y:S01]  /*11aa0*/  IMAD.X R51, R53, 0x1, R3.reuse, P1 ;  /* 0x0000000135337824 */ /* 0x100fe200008e0603 */
[-C--:B------:R-:W-:Y:S02]  /*11ab0*/  IADD3 R34, P1, PT, R36, R2.reuse, RZ ;  /* 0x0000000224227210 */ /* 0x080fe40007f3e0ff */
[----:B------:R-:W-:Y:S02]  /*11ac0*/  SHF.R.S32.HI R59, RZ, 0x1f, R58 ;  /* 0x0000001fff3b7819 */ /* 0x000fe4000001143a */
[-C--:B------:R-:W-:Y:S01]  /*11ad0*/  IADD3 R56, P0, PT, R58, R2.reuse, RZ ;  /* 0x000000023a387210 */ /* 0x080fe20007f1e0ff */
[--C-:B------:R-:W-:Y:S01]  /*11ae0*/  IMAD.X R35, R37, 0x1, R3.reuse, P1 ;  /* 0x0000000125237824 */ /* 0x100fe200008e0603 */
[----:B------:R-:W-:Y:S01]  /*11af0*/  IADD3 R82, P1, PT, R11, R2, RZ ;  /* 0x000000020b527210 */ /* 0x000fe20007f3e0ff */
[----:B------:R-:W2:Y:S02]  /*11b00*/  @!P6 LDG.E.U8 R66, desc[UR20][R50.64] ;  /* 0x000000143242e981 */ /* 0x000ea4000c1e1100 */
[----:B------:R-:W-:-:S02]  /*11b10*/  IMAD.X R57, R59, 0x1, R3, P0 ;  /* 0x000000013b397824 */ /* 0x000fc400000e0603 */
[----:B------:R-:W-:Y:S01]  /*11b20*/  IMAD.X R83, R91, 0x1, R3, P1 ;  /* 0x000000015b537824 */ /* 0x000fe200008e0603 */
[-C--:B------:R-:W-:Y:S02]  /*11b30*/  IADD3 R26, P1, PT, R28, R2.reuse, RZ ;  /* 0x000000021c1a7210 */ /* 0x080fe40007f3e0ff */
[----:B------:R-:W-:-:S03]  /*11b40*/  IADD3 R38, P0, PT, R40, R2, RZ ;  /* 0x0000000228267210 */ /* 0x000fc60007f1e0ff */
[--C-:B------:R-:W-:Y:S01]  /*11b50*/  IMAD.X R27, R29, 0x1, R3.reuse, P1 ;  /* 0x000000011d1b7824 */ /* 0x100fe200008e0603 */
[-C--:B------:R-:W-:Y:S01]  /*11b60*/  IADD3 R68, P1, PT, R70, R2.reuse, RZ ;  /* 0x0000000246447210 */ /* 0x080fe20007f3e0ff */
[----:B------:R-:W-:Y:S01]  /*11b70*/  IMAD.X R39, R41, 0x1, R3, P0 ;  /* 0x0000000129277824 */ /* 0x000fe200000e0603 */
[----:B------:R-:W-:-:S03]  /*11b80*/  IADD3 R23, P0, PT, R10, R2, RZ ;  /* 0x000000020a177210 */ /* 0x000fc60007f1e0ff */
[--C-:B------:R-:W-:Y:S01]  /*11b90*/  IMAD.X R69, R71, 0x1, R3.reuse, P1 ;  /* 0x0000000147457824 */ /* 0x100fe200008e0603 */
[-C--:B0-----:R-:W-:Y:S01]  /*11ba0*/  IADD3 R8, P1, PT, R16, R2.reuse, RZ ;  /* 0x0000000210087210 */ /* 0x081fe20007f3e0ff */
[----:B------:R-:W-:Y:S01]  /*11bb0*/  IMAD.X R90, R22, 0x1, R3, P0 ;  /* 0x00000001165a7824 */ /* 0x000fe200000e0603 */
[----:B------:R-:W-:-:S03]  /*11bc0*/  IADD3 R30, P0, PT, R32, R2, RZ ;  /* 0x00000002201e7210 */ /* 0x000fc60007f1e0ff */
[--C-:B------:R-:W-:Y:S01]  /*11bd0*/  IMAD.X R9, R17, 0x1, R3.reuse, P1 ;  /* 0x0000000111097824 */ /* 0x100fe200008e0603 */
[-C--:B------:R-:W-:Y:S01]  /*11be0*/  IADD3 R42, P1, PT, R46, R2.reuse, RZ ;  /* 0x000000022e2a7210 */ /* 0x080fe20007f3e0ff */
[----:B------:R-:W-:Y:S01]  /*11bf0*/  IMAD.X R31, R33, 0x1, R3, P0 ;  /* 0x00000001211f7824 */ /* 0x000fe200000e0603 */
[----:B------:R-:W-:-:S03]  /*11c00*/  IADD3 R72, P0, PT, R76, R2, RZ ;  /* 0x000000024c487210 */ /* 0x000fc60007f1e0ff */
[--C-:B------:R-:W-:Y:S01]  /*11c10*/  IMAD.X R43, R47, 0x1, R3.reuse, P1 ;  /* 0x000000012f2b7824 */ /* 0x100fe200008e0603 */
[----:B------:R-:W-:Y:S01]  /*11c20*/  IADD3 R24, P1, PT, R24, R2, RZ ;  /* 0x0000000218187210 */ /* 0x000fe20007f3e0ff */
[----:B------:R-:W-:Y:S01]  /*11c30*/  IMAD.X R73, R77, 0x1, R3, P0 ;  /* 0x000000014d497824 */ /* 0x000fe200000e0603 */
[----:B------:R-:W-:-:S03]  /*11c40*/  IADD3 R60, P0, PT, R13, R4, RZ ;  /* 0x000000040d3c7210 */ /* 0x000fc60007f1e0ff */
[----:B------:R-:W-:Y:S01]  /*11c50*/  IMAD.X R13, R92, 0x1, R3, P1 ;  /* 0x000000015c0d7824 */ /* 0x000fe200008e0603 */
[-C--:B------:R-:W-:Y:S01]  /*11c60*/  IADD3 R80, P1, PT, R61, R4.reuse, RZ ;  /* 0x000000043d507210 */ /* 0x080fe20007f3e0ff */
[----:B------:R-:W-:Y:S01]  /*11c70*/  IMAD.X R61, R44, 0x1, R5, P0 ;  /* 0x000000012c3d7824 */ /* 0x000fe200000e0605 */
[----:B------:R-:W-:-:S05]  /*11c80*/  IADD3 R52, P0, PT, R52, R4, RZ ;  /* 0x0000000434347210 */ /* 0x000fca0007f1e0ff */
[----:B------:R-:W-:-:S05]  /*11c90*/  IMAD.X R53, R53, 0x1, R5, P0 ;  /* 0x0000000135357824 */ /* 0x000fca00000e0605 */
[----:B------:R-:W3:Y:S04]  /*11ca0*/  @!P6 LDG.E.U8 R75, desc[UR20][R52.64] ;  /* 0x00000014344be981 */ /* 0x000ee8000c1e1100 */
        /* <DEDUP_REMOVED lines=18> */
[----:B------:R-:W-:Y:S01]  /*11dd0*/  STL [R1+0xda4], R27 ;  /* 0x000da41b01007387 */ /* 0x000fe20000100800 */
[----:B------:R-:W-:-:S03]  /*11de0*/  IMAD.X R81, R81, 0x1, R5, P1 ;  /* 0x0000000151517824 */ /* 0x000fc600008e0605 */
[----:B------:R-:W-:Y:S01]  /*11df0*/  STL [R1+0xdc8], R68 ;  /* 0x000dc84401007387 */ /* 0x000fe20000100800 */
[----:B------:R-:W-:-:S03]  /*11e00*/  IADD3 R14, P1, PT, R14, R4, RZ ;  /* 0x000000040e0e7210 */ /* 0x000fc60007f3e0ff */
[----:B------:R-:W-:Y:S04]  /*11e10*/  STL [R1+0xdb4], R39 ;  /* 0x000db42701007387 */ /* 0x000fe80000100800 */
[----:B------:R-:W-:Y:S01]  /*11e20*/  STL [R1+0xdd8], R23 ;  /* 0x000dd81701007387 */ /* 0x000fe20000100800 */
[----:B------:R-:W-:-:S03]  /*11e30*/  IADD3 R36, P0, PT, R36, R4, RZ ;  /* 0x0000000424247210 */ /* 0x000fc60007f1e0ff */
[----:B------:R-:W-:Y:S04]  /*11e40*/  STL [R1+0xdc4], R69 ;  /* 0x000dc44501007387 */ /* 0x000fe80000100800 */
[----:B------:R-:W-:Y:S04]  /*11e50*/  STL [R1+0xdf8], R8 ;  /* 0x000df80801007387 */ /* 0x000fe80000100800 */
[----:B------:R-:W-:Y:S01]  /*11e60*/  STL [R1+0xdd4], R90 ;  /* 0x000dd45a01007387 */ /* 0x000fe20000100800 */
[----:B------:R-:W-:-:S03]  /*11e70*/  IMAD.X R15, R15, 0x1, R5, P1 ;  /* 0x000000010f0f7824 */ /* 0x000fc600008e0605 */
[----:B------:R-:W-:Y:S01]  /*11e80*/  STL [R1+0xe08], R30 ;  /* 0x000e081e01007387 */ /* 0x000fe20000100800 */
[----:B------:R-:W-:-:S03]  /*11e90*/  IADD3 R64, P1, PT, R64, R4, RZ ;  /* 0x0000000440407210 */ /* 0x000fc60007f3e0ff */
[----:B------:R-:W-:Y:S01]  /*11ea0*/  STL [R1+0xdf4], R9 ;  /* 0x000df40901007387 */ /* 0x000fe20000100800 */
[----:B------:R-:W-:-:S03]  /*11eb0*/  IMAD.X R37, R37, 0x1, R5, P0 ;  /* 0x0000000125257824 */ /* 0x000fc600000e0605 */
        /* <DEDUP_REMOVED lines=12> */
[----:B------:R0:W-:Y:S04]  /*11f80*/  STL [R1+0x126c], R3 ;  /* 0x00126c0301007387 */ /* 0x0001e80000100800 */
        /* <DEDUP_REMOVED lines=29> */
[----:B------:R-:W-:Y:S01]  /*12160*/  STL [R1+0xd9c], R59 ;  /* 0x000d9c3b01007387 */ /* 0x000fe20000100800 */
[----:B0-----:R-:W-:-:S03]  /*12170*/  IMAD R3, R6, 0x7d, RZ ;  /* 0x0000007d06037824 */ /* 0x001fc600078e02ff */
        /* <DEDUP_REMOVED lines=13> */
[----:B------:R-:W-:Y:S04]  /*12250*/  STL [R1+0xe10], R32 ;  /* 0x000e102001007387 */ /* 0x000fe80000100800 */
[----:B------:R-:W-:Y:S01]  /*12260*/  STL [R1+0xdfc], R17 ;  /* 0x000dfc1101007387 */ /* 0x000fe20000100800 */
[----:B------:R-:W-:-:S03]  /*12270*/  IMAD.X R92, R92, 0x1, R5, P0 ;  /* 0x000000015c5c7824 */ /* 0x000fc600000e0605 */
        /* <DEDUP_REMOVED lines=9> */
[----:B------:R-:W4:Y:S04]  /*12310*/  LDL.LU.64 R50, [R1+0x1448] ;  /* 0x0014480001327983 */ /* 0x000f280000300a00 */
[----:B--2---:R0:W-:Y:S04]  /*12320*/  STL [R1+0x100], R66 ;  /* 0x0001004201007387 */ /* 0x0041e80000100800 */
[----:B0-----:R-:W2:Y:S04]  /*12330*/  LDL.LU R66, [R1+0x1440] ;  /* 0x0014400001427983 */ /* 0x001ea80000300800 */
[----:B------:R-:W2:Y:S04]  /*12340*/  LDL.LU.64 R52, [R1+0x1438] ;  /* 0x0014380001347983 */ /* 0x000ea80000300a00 */
[----:B---3--:R0:W-:Y:S04]  /*12350*/  STL [R1+0xfc], R75 ;  /* 0x0000fc4b01007387 */ /* 0x0081e80000100800 */
[----:B0-----:R-:W3:Y:S01]  /*12360*/  LDL.LU R75, [R1+0x1430] ;  /* 0x00143000014b7983 */ /* 0x001ee20000300800 */
[----:B------:R-:W-:-:S05]  /*12370*/  VIADD R44, R93, 0xffffff8e ;  /* 0xffffff8e5d2c7836 */ /* 0x000fca0000000000 */
[----:B------:R-:W-:Y:S02]  /*12380*/  ISETP.GE.U32.AND P1, PT, R44, 0x7fffff0f, PT ;  /* 0x7fffff0f2c00780c */ /* 0x000fe40003f26070 */
[----:B------:R-:W-:-:S11]  /*12390*/  PRMT R74, RZ, 0x7610, R74 ;  /* 0x00007610ff4a7816 */ /* 0x000fd6000000004a */
[----:B------:R-:W2:Y:S04]  /*123a0*/  @!P1 LDG.E.U8 R74, desc[UR20][R56.64] ;  /* 0x00000014384a9981 */ /* 0x000ea8000c1e1100 */
[----:B------:R-:W4:Y:S01]  /*123b0*/  LDL.LU.64 R56, [R1+0x1428] ;  /* 0x0014280001387983 */ /* 0x000f220000300a00 */
[----:B---3--:R-:W-:-:S06]  /*123c0*/  PRMT R75, RZ, 0x7610, R75 ;  /* 0x00007610ff4b7816 */ /* 0x008fcc000000004b */
[----:B------:R-:W3:Y:S04]  /*123d0*/  @!P1 LDG.E.U8 R75, desc[UR20][R58.64] ;  /* 0x000000143a4b9981 */ /* 0x000ee8000c1e1100 */
        /* <DEDUP_REMOVED lines=126> */
[----:B------:R-:W-:Y:S01]  /*12bc0*/  ISETP.GE.U32.AND P6, PT, R44, 0x7fffff04, PT ;  /* 0x7fffff042c00780c */ /* 0x000fe20003fc6070 */
[----:B------:R-:W-:Y:S01]  /*12bd0*/  VIADD R44, R93, 0xffffff9a ;  /* 0xffffff9a5d2c7836 */ /* 0x000fe20000000000 */
[----:B------:R-:W-:-:S04]  /*12be0*/  PRMT R0, RZ, 0x7610, R0 ;  /* 0x00007610ff007816 */ /* 0x000fc80000000000 */
[----:B------:R-:W-:Y:S01]  /*12bf0*/  ISETP.GE.U32.AND P1, PT, R44, 0x7fffff1b, PT ;  /* 0x7fffff1b2c00780c */ /* 0x000fe20003f26070 */
[----:B------:R-:W-:-:S06]  /*12c00*/  VIADD R44, R93, 0xffffff92 ;  /* 0xffffff925d2c7836 */ /* 0x000fcc0000000000 */
[----:B------:R-:W2:Y:S01]  /*12c10*/  @!P6 LDG.E.U8 R0, desc[UR20][R76.64] ;  /* 0x000000144c00e981 */ /* 0x000ea2000c1e1100 */
[----:B------:R-:W-:Y:S02]  /*12c20*/  PRMT R4, RZ, 0x7610, R4 ;  /* 0x00007610ff047816 */ /* 0x000fe40000000004 */
[----:B------:R-:W-:-:S06]  /*12c30*/  PRMT R5, RZ, 0x7610, R5 ;  /* 0x00007610ff057816 */ /* 0x000fcc0000000005 */
[----:B------:R-:W2:Y:S01]  /*12c40*/  @!P1 LDG.E.U8 R5, desc[UR20][R80.64] ;  /* 0x0000001450059981 */ /* 0x000ea2000c1e1100 */
[----:B---3--:R-:W-:-:S06]  /*12c50*/  PRMT R75, RZ, 0x7610, R75 ;  /* 0x00007610ff4b7816 */ /* 0x008fcc000000004b */
[----:B------:R-:W3:Y:S01]  /*12c60*/  @!P6 LDG.E.U8 R75, desc[UR20][R72.64] ;  /* 0x00000014484be981 */ /* 0x000ee2000c1e1100 */
[----:B------:R-:W-:Y:S02]  /*12c70*/  ISETP.GE.U32.AND P6, PT, R44, 0x7fffff13, PT ;  /* 0x7fffff132c00780c */ /* 0x000fe40003fc6070 */
[----:B------:R-:W-:Y:S01]  /*12c80*/  ISETP.GE.AND P0, PT, R87, RZ, PT ;  /* 0x000000ff5700720c */ /* 0x000fe20003f06270 */
[----:B------:R-:W2:Y:S10]  /*12c90*/  LDL.LU.64 R72, [R1+0x12c8] ;  /* 0x0012c80001487983 */ /* 0x000eb40000300a00 */
[----:B------:R-:W2:Y:S01]  /*12ca0*/  @!P6 LDG.E.U8 R4, desc[UR20][R82.64] ;  /* 0x000000145204e981 */ /* 0x000ea2000c1e1100 */
[----:B------:R-:W-:Y:S01]  /*12cb0*/  PRMT R87, RZ, 0x7610, R87 ;  /* 0x00007610ff577816 */ /* 0x000fe20000000057 */
[----:B------:R-:W-:-:S05]  /*12cc0*/  VIADD R44, R93, 0xffffff8a ;  /* 0xffffff8a5d2c7836 */ /* 0x000fca0000000000 */
[----:B------:R-:W4:Y:S01]  /*12cd0*/  @!P1 LDG.E.U8 R87, desc[UR20][R78.64] ;  /* 0x000000144e579981 */ /* 0x000f22000c1e1100 */
[----:B------:R-:W-:Y:S02]  /*12ce0*/  ISETP.GE.U32.AND P1, PT, R44, 0x7fffff0b, PT ;  /* 0x7fffff0b2c00780c */ /* 0x000fe40003f26070 */
[----:B------:R-:W-:Y:S02]  /*12cf0*/  PRMT R2, RZ, 0x7610, R2 ;  /* 0x00007610ff027816 */ /* 0x000fe40000000002 */
[----:B------:R-:W-:Y:S01]  /*12d00*/  PRMT R7, RZ, 0x7610, R7 ;  /* 0x00007610ff077816 */ /* 0x000fe20000000007 */
[----:B---3--:R0:W-:Y:S04]  /*12d10*/  STL [R1+0x2c], R75 ;  /* 0x00002c4b01007387 */ /* 0x0081e80000100800 */
[----:B0-----:R-:W3:Y:S04]  /*12d20*/  LDL.LU R75, [R1+0x12c0] ;  /* 0x0012c000014b7983 */ /* 0x001ee80000300800 */
[----:B------:R-:W3:Y:S04]  /*12d30*/  LDL.LU.64 R76, [R1+0x12b8] ;  /* 0x0012b800014c7983 */ /* 0x000ee80000300a00 */
[----:B--2---:R0:W-:Y:S04]  /*12d40*/  STL [R1+0x1278], R0 ;  /* 0x0012780001007387 */ /* 0x0041e80000100800 */
[----:B------:R-:W2:Y:S04]  /*12d50*/  LDL.LU.64 R78, [R1+0x12b0] ;  /* 0x0012b000014e7983 */ /* 0x000ea80000300a00 */
[----:B------:R-:W2:Y:S01]  /*12d60*/  LDL.LU.64 R80, [R1+0x12a8] ;  /* 0x0012a80001507983 */ /* 0x000ea20000300a00 */
[----:B0-----:R-:W-:-:S03]  /*12d70*/  PRMT R0, RZ, 0x7610, R0 ;  /* 0x00007610ff007816 */ /* 0x001fc60000000000 */
[----:B------:R-:W2:Y:S04]  /*12d80*/  LDL.LU.64 R82, [R1+0x12a0] ;  /* 0x0012a00001527983 */ /* 0x000ea80000300a00 */
[----:B------:R0:W-:Y:S04]  /*12d90*/  STL [R1+0x1c], R4 ;  /* 0x00001c0401007387 */ /* 0x0001e80000100800 */
[----:B------:R1:W-:Y:S01]  /*12da0*/  STL [R1+0x20], R5 ;  /* 0x0000200501007387 */ /* 0x0003e20000100800 */
[----:B0-----:R-:W-:Y:S02]  /*12db0*/  @!P6 IMAD.MOV.U32 R4, RZ, RZ, R11 ;  /* 0x000000ffff04e224 */ /* 0x001fe400078e000b */
[----:B-1----:R-:W-:-:S05]  /*12dc0*/  @!P6 IMAD.MOV.U32 R5, RZ, RZ, R91 ;  /* 0x000000ffff05e224 */ /* 0x002fca00078e005b */
[----:B------:R0:W2:Y:S02]  /*12dd0*/  @!P6 LDG.E.U8 R0, desc[UR20][R4.64] ;  /* 0x000000140400e981 */ /* 0x0000a4000c1e1100 */
[----:B0-----:R-:W-:Y:S02]  /*12de0*/  @!P1 IMAD.MOV.U32 R4, RZ, RZ, R23 ;  /* 0x000000ffff049224 */ /* 0x001fe400078e0017 */
[----:B------:R-:W-:-:S05]  /*12df0*/  @!P1 IMAD.MOV.U32 R5, RZ, RZ, R90 ;  /* 0x000000ffff059224 */ /* 0x000fca00078e005a */
[----:B------:R-:W3:Y:S01]  /*12e00*/  @!P1 LDG.E.U8 R2, desc[UR20][R4.64] ;  /* 0x0000001404029981 */ /* 0x000ee2000c1e1100 */
[----:B------:R-:W-:Y:S02]  /*12e10*/  @!P1 IMAD.MOV.U32 R90, RZ, RZ, R10 ;  /* 0x000000ffff5a9224 */ /* 0x000fe400078e000a */
[----:B------:R-:W-:-:S05]  /*12e20*/  @!P1 IMAD.MOV.U32 R91, RZ, RZ, R22 ;  /* 0x000000ffff5b9224 */ /* 0x000fca00078e0016 */
[----:B------:R-:W4:Y:S01]  /*12e30*/  @!P1 LDG.E.U8 R7, desc[UR20][R90.64] ;  /* 0x000000145a079981 */ /* 0x000f22000c1e1100 */
[----:B------:R-:W-:-:S05]  /*12e40*/  VIADD R44, R93, 0xffffff82 ;  /* 0xffffff825d2c7836 */ /* 0x000fca0000000000 */
[----:B------:R-:W-:Y:S02]  /*12e50*/  ISETP.GE.U32.AND P6, PT, R44, 0x7fffff03, PT ;  /* 0x7fffff032c00780c */ /* 0x000fe40003fc6070 */
[----:B------:R-:W-:Y:S02]  /*12e60*/  ISETP.GE.AND P1, PT, R86, RZ, PT ;  /* 0x000000ff5600720c */ /* 0x000fe40003f26270 */
[----:B------:R-:W-:Y:S02]  /*12e70*/  PRMT R44, RZ, 0x7610, R44 ;  /* 0x00007610ff2c7816 */ /* 0x000fe4000000002c */
[----:B------:R-:W-:Y:S02]  /*12e80*/  ISETP.GE.AND P3, PT, R88, RZ, PT ;  /* 0x000000ff5800720c */ /* 0x000fe40003f66270 */
[----:B------:R-:W-:-:S05]  /*12e90*/  PRMT R88, RZ, 0x7610, R88 ;  /* 0x00007610ff587816 */ /* 0x000fca0000000058 */
[----:B------:R-:W-:Y:S01]  /*12ea0*/  @!P6 IMAD.MOV.U32 R86, RZ, RZ, R24 ;  /* 0x000000ffff56e224 */ /* 0x000fe200078e0018 */
[----:B--2---:R0:W-:Y:S04]  /*12eb0*/  STL [R1+0x18], R0 ;  /* 0x0000180001007387 */ /* 0x0041e80000100800 */
[----:B0-----:R-:W2:Y:S04]  /*12ec0*/  LDL.LU R0, [R1+0x234] ;  /* 0x0002340001007983 */ /* 0x001ea80000300800 */
[----:B------:R-:W2:Y:S04]  /*12ed0*/  LDL.LU R11, [R1+0x230] ;  /* 0x00023000010b7983 */ /* 0x000ea80000300800 */
[----:B------:R-:W2:Y:S04]  /*12ee0*/  LDL.LU R5, [R1+0x218] ;  /* 0x0002180001057983 */ /* 0x000ea80000300800 */
[----:B---3--:R0:W-:Y:S04]  /*12ef0*/  STL [R1+0x14], R2 ;  /* 0x0000140201007387 */ /* 0x0081e80000100800 */
[----:B0-----:R-:W3:Y:S04]  /*12f00*/  LDL.LU R2, [R1+0x210] ;  /* 0x0002100001027983 */ /* 0x001ee80000300800 */
[----:B------:R-:W3:Y:S04]  /*12f10*/  LDL.LU R93, [R1+0x1ec] ;  /* 0x0001ec00015d7983 */ /* 0x000ee80000300800 */
[----:B----4-:R0:W-:Y:S04]  /*12f20*/  STL [R1+0x24], R87 ;  /* 0x0000245701007387 */ /* 0x0101e80000100800 */
[----:B------:R-:W4:Y:S04]  /*12f30*/  LDL.LU R4, [R1+0x1e0] ;  /* 0x0001e00001047983 */ /* 0x000f280000300800 */
[----:B------:R-:W4:Y:S01]  /*12f40*/  LDL.LU R23, [R1+0x1bc] ;  /* 0x0001bc0001177983 */ /* 0x000f220000300800 */
[----:B0-----:R-:W-:-:S03]  /*12f50*/  @!P6 IMAD.MOV.U32 R87, RZ, RZ, R13 ;  /* 0x000000ffff57e224 */ /* 0x001fc600078e000d */
[----:B------:R-:W4:Y:S04]  /*12f60*/  LDL.LU.64 R90, [R1+0x1298] ;  /* 0x00129800015a7983 */ /* 0x000f280000300a00 */
[----:B------:R0:W4:Y:S04]  /*12f70*/  @!P6 LDG.E.U8 R44, desc[UR20][R86.64] ;  /* 0x00000014562ce981 */ /* 0x000128000c1e1100 */
[----:B------:R-:W4:Y:S04]  /*12f80*/  LDL.LU R10, [R1+0x1b8] ;  /* 0x0001b800010a7983 */ /* 0x000f280000300800 */
[----:B------:R-:W4:Y:S01]  /*12f90*/  LDL.LU R22, [R1+0x1ac] ;  /* 0x0001ac0001167983 */ /* 0x000f220000300800 */
[----:B0-----:R-:W-:-:S02]  /*12fa0*/  @!P6 IMAD.MOV.U32 R86, RZ, RZ, R3 ;  /* 0x000000ffff56e224 */ /* 0x001fc400078e0003 */
[----:B------:R-:W-:-:S05]  /*12fb0*/  @!P6 IMAD.MOV.U32 R87, RZ, RZ, R92 ;  /* 0x000000ffff57e224 */ /* 0x000fca00078e005c */
[----:B------:R-:W4:Y:S04]  /*12fc0*/  @!P6 LDG.E.U8 R88, desc[UR20][R86.64] ;  /* 0x000000145658e981 */ /* 0x000f28000c1e1100 */
[----:B------:R0:W-:Y:S04]  /*12fd0*/  STL [R1+0x10], R7 ;  /* 0x0000100701007387 */ /* 0x0001e80000100800 */
[----:B0-----:R-:W4:Y:S04]  /*12fe0*/  LDL.LU R7, [R1+0x19c] ;  /* 0x00019c0001077983 */ /* 0x001f280000300800 */
[----:B------:R-:W4:Y:S04]  /*12ff0*/  LDL.LU R13, [R1+0x1294] ;  /* 0x00129400010d7983 */ /* 0x000f280000300800 */
[----:B------:R-:W4:Y:S04]  /*13000*/  LDL.LU R24, [R1+0x198] ;  /* 0x0001980001187983 */ /* 0x000f280000300800 */
[----:B------:R-:W4:Y:S04]  /*13010*/  LDL.LU R3, [R1+0x18c] ;  /* 0x00018c0001037983 */ /* 0x000f280000300800 */
[----:B------:R-:W4:Y:S04]  /*13020*/  LDL.LU R92, [R1+0x188] ;  /* 0x00018800015c7983 */ /* 0x000f280000300800 */
[----:B--2---:R-:W-:Y:S04]  /*13030*/  STS.U8 [R89+UR9+0x3000], R0 ;  /* 0x0030000059007988 */ /* 0x004fe80008000009 */
[----:B------:R0:W-:Y:S04]  /*13040*/  STS.U8 [R89+UR9+0x7000], R11 ;  /* 0x0070000b59007988 */ /* 0x0001e80008000009 */
[----:B------:R-:W-:Y:S04]  /*13050*/  STS.U8 [R89+UR9+0x2c00], R5 ;  /* 0x002c000559007988 */ /* 0x000fe80008000009 */
[----:B---3--:R1:W-:Y:S04]  /*13060*/  STS.U8 [R89+UR9+0x6c00], R2 ;  /* 0x006c000259007988 */ /* 0x0083e80008000009 */
[----:B------:R2:W-:Y:S04]  /*13070*/  STS.U8 [R89+UR9+0x2800], R93 ;  /* 0x0028005d59007988 */ /* 0x0005e80008000009 */
[----:B----4-:R-:W-:Y:S04]  /*13080*/  STS.U8 [R89+UR9+0x6800], R4 ;  /* 0x0068000459007988 */ /* 0x010fe80008000009 */
[----:B------:R3:W-:Y:S04]  /*13090*/  STS.U8 [R89+UR9+0x2400], R23 ;  /* 0x0024001759007988 */ /* 0x0007e80008000009 */
[----:B------:R-:W-:Y:S04]  /*130a0*/  STS.U8 [R89+UR9+0x6400], R10 ;  /* 0x0064000a59007988 */ /* 0x000fe80008000009 */
[----:B------:R-:W-:Y:S04]  /*130b0*/  STS.U8 [R89+UR9+0x2000], R22 ;  /* 0x0020001659007988 */ /* 0x000fe80008000009 */
[----:B------:R-:W-:Y:S04]  /*130c0*/  STL [R1+0x1220], R88 ;  /* 0x0012205801007387 */ /* 0x000fe80000100800 */
[----:B0-----:R-:W4:Y:S04]  /*130d0*/  LDL.LU R11, [R1+0x178] ;  /* 0x00017800010b7983 */ /* 0x001f280000300800 */
[----:B-1----:R-:W4:Y:S04]  /*130e0*/  LDL.LU R2, [R1+0x174] ;  /* 0x0001740001027983 */ /* 0x002f280000300800 */
[----:B--2---:R-:W2:Y:S04]  /*130f0*/  LDL.LU R93, [R1+0x168] ;  /* 0x00016800015d7983 */ /* 0x004ea80000300800 */
[----:B---3--:R-:W3:Y:S04]  /*13100*/  LDL.LU R23, [R1+0x114] ;  /* 0x0001140001177983 */ /* 0x008ee80000300800 */
[----:B------:R0:W-:Y:S04]  /*13110*/  STS.U8 [R89+UR9+0x6000], R13 ;  /* 0x0060000d59007988 */ /* 0x0001e80008000009 */
[----:B0-----:R-:W3:Y:S04]  /*13120*/  LDL.LU R13, [R1+0x1290] ;  /* 0x00129000010d7983 */ /* 0x001ee80000300800 */
[----:B------:R-:W3:Y:S04]  /*13130*/  LDL.LU R10, [R1+0x164] ;  /* 0x00016400010a7983 */ /* 0x000ee80000300800 */
[----:B------:R-:W3:Y:S04]  /*13140*/  LDL.LU R22, [R1+0x110] ;  /* 0x0001100001167983 */ /* 0x000ee80000300800 */
[----:B------:R0:W-:Y:S04]  /*13150*/  STS.U8 [R89+UR9+0x1c00], R7 ;  /* 0x001c000759007988 */ /* 0x0001e80008000009 */
[----:B------:R-:W-:Y:S04]  /*13160*/  STL [R1], R44 ;  /* 0x0000002c01007387 */ /* 0x000fe80000100800 */
[----:B------:R1:W-:Y:S04]  /*13170*/  STS.U8 [R89+UR9+0x5c00], R24 ;  /* 0x005c001859007988 */ /* 0x0003e80008000009 */
[----:B0-----:R-:W3:Y:S04]  /*13180*/  LDL.LU R7, [R1+0x160] ;  /* 0x0001600001077983 */ /* 0x001ee80000300800 */
[----:B-1----:R-:W3:Y:S04]  /*13190*/  LDL.LU R24, [R1+0x10c] ;  /* 0x00010c0001187983 */ /* 0x002ee80000300800 */
[----:B------:R-:W-:Y:S04]  /*131a0*/  STS.U8 [R89+UR9+0x1800], R3 ;  /* 0x0018000359007988 */ /* 0x000fe80008000009 */
[----:B------:R0:W-:Y:S04]  /*131b0*/  STS.U8 [R89+UR9+0x5800], R92 ;  /* 0x0058005c59007988 */ /* 0x0001e80008000009 */
[----:B------:R-:W3:Y:S04]  /*131c0*/  LDL.LU R88, [R1+0x15c] ;  /* 0x00015c0001587983 */ /* 0x000ee80000300800 */
[----:B0-----:R-:W3:Y:S04]  /*131d0*/  LDL.LU R92, [R1+0x108] ;  /* 0x00010800015c7983 */ /* 0x001ee80000300800 */
[----:B------:R-:W3:Y:S01]  /*131e0*/  LDL.LU R0, [R1+0x150] ;  /* 0x0001500001007983 */ /* 0x000ee20000300800 */
[----:B------:R-:W-:-:S03]  /*131f0*/  @!P3 IMAD.MOV R21, RZ, RZ, -R21 ;  /* 0x000000ffff15b224 */ /* 0x000fc600078e0a15 */
[----:B----4-:R0:W-:Y:S04]  /*13200*/  STS.U8 [R89+UR9+0x1400], R11 ;  /* 0x0014000b59007988 */ /* 0x0101e80008000009 */
[----:B------:R-:W-:Y:S04]  /*13210*/  STS.U8 [R89+UR9+0x5400], R2 ;  /* 0x0054000259007988 */ /* 0x000fe80008000009 */
[----:B0-----:R-:W4:Y:S04]  /*13220*/  LDL.LU R11, [R1+0x104] ;  /* 0x00010400010b7983 */ /* 0x001f280000300800 */
[----:B--2---:R0:W-:Y:S04]  /*13230*/  STS.U8 [R89+UR9+0x1000], R93 ;  /* 0x0010005d59007988 */ /* 0x0041e80008000009 */
[----:B------:R-:W2:Y:S04]  /*13240*/  LDL.LU R5, [R1+0x14c] ;  /* 0x00014c0001057983 */ /* 0x000ea80000300800 */
[----:B0-----:R-:W4:Y:S01]  /*13250*/  LDL.LU R93, [R1+0xe8] ;  /* 0x0000e800015d7983 */ /* 0x001f220000300800 */
[----:B---3--:R-:W-:-:S02]  /*13260*/  ISETP.NE.AND P3, PT, R13, RZ, PT ;  /* 0x000000ff0d00720c */ /* 0x008fc40003f65270 */
[----:B------:R-:W-:Y:S01]  /*13270*/  LOP3.LUT R44, RZ, R13, RZ, 0x33, !PT ;  /* 0x0000000dff2c7212 */ /* 0x000fe200078e33ff */
[----:B------:R-:W3:Y:S03]  /*13280*/  LDL.LU R4, [R1+0x13c] ;  /* 0x00013c0001047983 */ /* 0x000ee60000300800 */
[C---:B------:R-:W-:Y:S02]  /*13290*/  SEL R12, R44.reuse, R12, !P3 ;  /* 0x0000000c2c0c7207 */ /* 0x040fe40005800000 */
[----:B------:R-:W-:Y:S02]  /*132a0*/  SEL R13, R44, R23, !P3 ;  /* 0x000000172c0d7207 */ /* 0x000fe40005800000 */
[----:B------:R-:W3:Y:S01]  /*132b0*/  LDL.LU R23, [R1+0xe4] ;  /* 0x0000e40001177983 */ /* 0x000ee20000300800 */
[----:B------:R-:W-:Y:S01]  /*132c0*/  IMAD R87, R12, UR48, RZ ;  /* 0x000000300c577c24 */ /* 0x000fe2000f8e02ff */
[----:B------:R-:W-:Y:S01]  /*132d0*/  SEL R12, R44, R22, !P3 ;  /* 0x000000162c0c7207 */ /* 0x000fe20005800000 */
[----:B------:R-:W-:Y:S01]  /*132e0*/  IMAD R86, R13, UR47, RZ ;  /* 0x0000002f0d567c24 */ /* 0x000fe2000f8e02ff */
[----:B------:R-:W3:Y:S04]  /*132f0*/  LDL.LU R3, [R1+0x120] ;  /* 0x0001200001037983 */ /* 0x000ee80000300800 */
[----:B------:R0:W-:Y:S01]  /*13300*/  STS.U8 [R89+UR9+0x5000], R10 ;  /* 0x0050000a59007988 */ /* 0x0001e20008000009 */
[----:B------:R-:W-:-:S02]  /*13310*/  IMAD R12, R12, UR46, RZ ;  /* 0x0000002e0c0c7c24 */ /* 0x000fc4000f8e02ff */
[----:B------:R-:W-:Y:S01]  /*13320*/  @!P0 IMAD.MOV R15, RZ, RZ, -R15 ;  /* 0x000000ffff0f8224 */ /* 0x000fe200078e0a0f */
[----:B------:R-:W3:Y:S01]  /*13330*/  LDL.LU R22, [R1+0xe0] ;  /* 0x0000e00001167983 */ /* 0x000ee20000300800 */
[----:B------:R-:W-:Y:S01]  /*13340*/  @!P1 IMAD.MOV R14, RZ, RZ, -R14 ;  /* 0x000000ffff0e9224 */ /* 0x000fe200078e0a0e */
[C---:B------:R-:W-:Y:S01]  /*13350*/  SEL R91, R44.reuse, R91, !P3 ;  /* 0x0000005b2c5b7207 */ /* 0x040fe20005800000 */
[----:B------:R-:W1:Y:S01]  /*13360*/  LDCU UR48, c[0x0][0x3b0] ;  /* 0x00007600ff3077ac */ /* 0x000e620008000800 */
[----:B------:R-:W3:Y:S01]  /*13370*/  LDL.LU R2, [R1+0x118] ;  /* 0x0001180001027983 */ /* 0x000ee20000300800 */
[C---:B------:R-:W-:Y:S02]  /*13380*/  SEL R90, R44.reuse, R90, !P3 ;  /* 0x0000005a2c5a7207 */ /* 0x040fe40005800000 */
[C---:B------:R-:W-:Y:S01]  /*13390*/  SEL R83, R44.reuse, R83, !P3 ;  /* 0x000000532c537207 */ /* 0x040fe20005800000 */
[----:B------:R1:W-:Y:S01]  /*133a0*/  STS.U8 [R89+UR9+0xc00], R7 ;  /* 0x000c000759007988 */ /* 0x0003e20008000009 */
[C---:B------:R-:W-:Y:S01]  /*133b0*/  SEL R13, R44.reuse, R24, !P3 ;  /* 0x000000182c0d7207 */ /* 0x040fe20005800000 */
[----:B------:R-:W2:Y:S02]  /*133c0*/  LDCU UR47, c[0x0][0x3b0] ;  /* 0x00007600ff2f77ac */ /* 0x000ea40008000800 */
[----:B0-----:R-:W3:Y:S01]  /*133d0*/  LDL.LU R10, [R1+0xcc] ;  /* 0x0000cc00010a7983 */ /* 0x001ee20000300800 */
[C---:B------:R-:W-:Y:S01]  /*133e0*/  SEL R82, R44.reuse, R82, !P3 ;  /* 0x000000522c527207 */ /* 0x040fe20005800000 */
[----:B------:R-:W0:Y:S02]  /*133f0*/  LDCU UR46, c[0x0][0x3b0] ;  /* 0x00007600ff2e77ac */ /* 0x000e240008000800 */
[----:B-1----:R-:W3:Y:S04]  /*13400*/  LDL.LU R7, [R1+0x11c] ;  /* 0x00011c0001077983 */ /* 0x002ee80000300800 */
[----:B------:R-:W3:Y:S01]  /*13410*/  LDL.LU R24, [R1+0xc8] ;  /* 0x0000c80001187983 */ /* 0x000ee20000300800 */
[----:B------:R-:W-:Y:S01]  /*13420*/  IMAD R13, R13, UR45, RZ ;  /* 0x0000002d0d0d7c24 */ /* 0x000fe2000f8e02ff */
[----:B------:R-:W-:-:S02]  /*13430*/  SEL R81, R44, R81, !P3 ;  /* 0x000000512c517207 */ /* 0x000fc40005800000 */
[----:B------:R-:W-:Y:S01]  /*13440*/  STS.U8 [R89+UR9+0x4c00], R88 ;  /* 0x004c005859007988 */ /* 0x000fe20008000009 */
[C---:B------:R-:W-:Y:S02]  /*13450*/  SEL R80, R44.reuse, R80, !P3 ;  /* 0x000000502c507207 */ /* 0x040fe40005800000 */
[C---:B------:R-:W-:Y:S01]  /*13460*/  SEL R79, R44.reuse, R79, !P3 ;  /* 0x0000004f2c4f7207 */ /* 0x040fe20005800000 */
[----:B------:R1:W-:Y:S01]  /*13470*/  STL [R1+0x10c], R12 ;  /* 0x00010c0c01007387 */ /* 0x0003e20000100800 */
[C---:B------:R-:W-:Y:S02]  /*13480*/  SEL R78, R44.reuse, R78, !P3 ;  /* 0x0000004e2c4e7207 */ /* 0x040fe40005800000 */
[C---:B------:R-:W-:Y:S01]  /*13490*/  SEL R77, R44.reuse, R77, !P3 ;  /* 0x0000004d2c4d7207 */ /* 0x040fe20005800000 */
[----:B------:R0:W-:Y:S01]  /*134a0*/  STS.U8 [R89+UR9+0x800], R0 ;  /* 0x0008000059007988 */ /* 0x0001e20008000009 */
[C---:B------:R-:W-:Y:S02]  /*134b0*/  SEL R76, R44.reuse, R76, !P3 ;  /* 0x0000004c2c4c7207 */ /* 0x040fe40005800000 */
[----:B------:R-:W-:-:S02]  /*134c0*/  SEL R75, R44, R75, !P3 ;  /* 0x0000004b2c4b7207 */ /* 0x000fc40005800000 */
[C---:B------:R-:W-:Y:S02]  /*134d0*/  SEL R74, R44.reuse, R74, !P3 ;  /* 0x0000004a2c4a7207 */ /* 0x040fe40005800000 */
[C---:B------:R-:W-:Y:S02]  /*134e0*/  SEL R73, R44.reuse, R73, !P3 ;  /* 0x000000492c497207 */ /* 0x040fe40005800000 */
[C---:B------:R-:W-:Y:S02]  /*134f0*/  SEL R72, R44.reuse, R72, !P3 ;  /* 0x000000482c487207 */ /* 0x040fe40005800000 */
[C---:B------:R-:W-:Y:S02]  /*13500*/  SEL R71, R44.reuse, R71, !P3 ;  /* 0x000000472c477207 */ /* 0x040fe40005800000 */
        /* <DEDUP_REMOVED lines=36> */
[C---:B------:R-:W-:Y:S01]  /*13750*/  SEL R27, R44.reuse, R27, !P3 ;  /* 0x0000001b2c1b7207 */ /* 0x040fe20005800000 */
[----:B------:R-:W-:Y:S01]  /*13760*/  IMAD R91, R91, UR69, RZ ;  /* 0x000000455b5b7c24 */ /* 0x000fe2000f8e02ff */
[----:B-1----:R-:W-:Y:S01]  /*13770*/  SEL R12, R44, R92, !P3 ;  /* 0x0000005c2c0c7207 */ /* 0x002fe20005800000 */
[----:B------:R-:W-:Y:S01]  /*13780*/  IMAD R90, R90, UR68, RZ ;  /* 0x000000445a5a7c24 */ /* 0x000fe2000f8e02ff */
[----:B------:R-:W3:Y:S01]  /*13790*/  LDL.LU R92, [R1+0xc4] ;  /* 0x0000c400015c7983 */ /* 0x000ee20000300800 */
[----:B------:R-:W-:Y:S01]  /*137a0*/  IMAD R83, R83, UR67, RZ ;  /* 0x0000004353537c24 */ /* 0x000fe2000f8e02ff */
[----:B------:R-:W1:Y:S01]  /*137b0*/  LDCU UR45, c[0x0][0x3b0] ;  /* 0x00007600ff2d77ac */ /* 0x000e620008000800 */
[----:B0-----:R-:W-:Y:S01]  /*137c0*/  IMAD R0, R12, UR44, RZ ;  /* 0x0000002c0c007c24 */ /* 0x001fe2000f8e02ff */
[----:B------:R4:W-:Y:S04]  /*137d0*/  STL [R1+0x4], R13 ;  /* 0x0000040d01007387 */ /* 0x0009e80000100800 */
[----:B--2---:R-:W-:Y:S01]  /*137e0*/  STS.U8 [R89+UR9+0x4800], R5 ;  /* 0x0048000559007988 */ /* 0x004fe20008000009 */
[----:B----4-:R-:W-:Y:S01]  /*137f0*/  SEL R13, R44, R11, !P3 ;  /* 0x0000000b2c0d7207 */ /* 0x010fe20005800000 */
[----:B------:R-:W-:Y:S01]  /*13800*/  IMAD R82, R82, UR66, RZ ;  /* 0x0000004252527c24 */ /* 0x000fe2000f8e02ff */
[----:B------:R-:W0:Y:S01]  /*13810*/  LDCU UR44, c[0x0][0x3b0] ;  /* 0x00007600ff2c77ac */ /* 0x000e220008000800 */
[----:B------:R-:W2:Y:S01]  /*13820*/  LDL.LU R11, [R1+0xc0] ;  /* 0x0000c000010b7983 */ /* 0x000ea20000300800 */
[----:B------:R-:W-:-:S03]  /*13830*/  SEL R12, R44, R93, !P3 ;  /* 0x0000005d2c0c7207 */ /* 0x000fc60005800000 */
[----:B------:R4:W-:Y:S04]  /*13840*/  STL [R1+0x108], R0 ;  /* 0x0001080001007387 */ /* 0x0009e80000100800 */
[----:B------:R-:W2:Y:S01]  /*13850*/  LDL.LU R93, [R1+0x9c] ;  /* 0x00009c00015d7983 */ /* 0x000ea20000300800 */
[----:B----4-:R-:W-:Y:S01]  /*13860*/  IMAD R0, R13, UR43, RZ ;  /* 0x0000002b0d007c24 */ /* 0x010fe2000f8e02ff */
[----:B---3--:R-:W-:Y:S02]  /*13870*/  SEL R13, R44, R23, !P3 ;  /* 0x000000172c0d7207 */ /* 0x008fe40005800000 */
[----:B------:R-:W-:Y:S01]  /*13880*/  STS.U8 [R89+UR9+0x400], R4 ;  /* 0x0004000459007988 */ /* 0x000fe20008000009 */
[----:B------:R-:W-:Y:S01]  /*13890*/  IMAD R81, R81, UR65, RZ ;  /* 0x0000004151517c24 */ /* 0x000fe2000f8e02ff */
[----:B------:R-:W3:Y:S02]  /*138a0*/  LDCU UR43, c[0x0][0x3b0] ;  /* 0x00007600ff2b77ac */ /* 0x000ee40008000800 */
[----:B------:R4:W-:Y:S04]  /*138b0*/  STL [R1+0xe8], R0 ;  /* 0x0000e80001007387 */ /* 0x0009e80000100800 */
[----:B------:R-:W3:Y:S01]  /*138c0*/  LDL.LU R23, [R1+0x90] ;  /* 0x0000900001177983 */ /* 0x000ee20000300800 */
[----:B----4-:R-:W-:Y:S01]  /*138d0*/  IMAD R0, R12, UR42, RZ ;  /* 0x0000002a0c007c24 */ /* 0x010fe2000f8e02ff */
[----:B------:R-:W-:-:S02]  /*138e0*/  SEL R12, R44, R22, !P3 ;  /* 0x000000162c0c7207 */ /* 0x000fc40005800000 */
[----:B------:R-:W-:Y:S01]  /*138f0*/  STS.U8 [R89+UR9+0x4400], R3 ;  /* 0x0044000359007988 */ /* 0x000fe20008000009 */
[----:B------:R-:W-:Y:S01]  /*13900*/  IMAD R80, R80, UR64, RZ ;  /* 0x0000004050507c24 */ /* 0x000fe2000f8e02ff */
[----:B------:R-:W4:Y:S02]  /*13910*/  LDCU UR42, c[0x0][0x3b0] ;  /* 0x00007600ff2a77ac */ /* 0x000f240008000800 */
[----:B------:R0:W-:Y:S04]  /*13920*/  STL [R1+0xe4], R0 ;  /* 0x0000e40001007387 */ /* 0x0001e80000100800 */
[----:B------:R-:W4:Y:S01]  /*13930*/  LDL.LU R22, [R1+0x8c] ;  /* 0x00008c0001167983 */ /* 0x000f220000300800 */
[----:B0-----:R-:W-:Y:S01]  /*13940*/  IMAD R0, R13, UR41, RZ ;  /* 0x000000290d007c24 */ /* 0x001fe2000f8e02ff */
[----:B------:R-:W-:-:S02]  /*13950*/  SEL R13, R44, R10, !P3 ;  /* 0x0000000a2c0d7207 */ /* 0x000fc40005800000 */
[----:B------:R-:W-:Y:S01]  /*13960*/  STS.U8 [R89+UR9], R2 ;  /* 0x0000000259007988 */ /* 0x000fe20008000009 */
[----:B------:R-:W-:Y:S01]  /*13970*/  IMAD R79, R79, UR63, RZ ;  /* 0x0000003f4f4f7c24 */ /* 0x000fe2000f8e02ff */
[----:B------:R-:W0:Y:S02]  /*13980*/  LDCU UR41, c[0x0][0x3b0] ;  /* 0x00007600ff2977ac */ /* 0x000e240008000800 */
[----:B------:R1:W-:Y:S02]  /*13990*/  STL [R1+0xe0], R0 ;  /* 0x0000e00001007387 */ /* 0x0003e40000100800 */
[----:B-1----:R-:W-:Y:S01]  /*139a0*/  IMAD R0, R12, UR40, RZ ;  /* 0x000000280c007c24 */ /* 0x002fe2000f8e02ff */
[----:B------:R-:W-:Y:S01]  /*139b0*/  SEL R12, R44, R24, !P3 ;  /* 0x000000182c0c7207 */ /* 0x000fe20005800000 */
[----:B------:R-:W-:Y:S01]  /*139c0*/  STS.U8 [R89+UR9+0x4000], R7 ;  /* 0x0040000759007988 */ /* 0x000fe20008000009 */
[----:B------:R-:W-:Y:S01]  /*139d0*/  IMAD R78, R78, UR62, RZ ;  /* 0x0000003e4e4e7c24 */ /* 0x000fe2000f8e02ff */
[----:B------:R-:W1:Y:S02]  /*139e0*/  LDCU UR40, c[0x0][0x3b0] ;  /* 0x00007600ff2877ac */ /* 0x000e640008000800 */
[----:B------:R0:W-:Y:S04]  /*139f0*/  STL [R1+0xcc], R0 ;  /* 0x0000cc0001007387 */ /* 0x0001e80000100800 */
[----:B------:R-:W4:Y:S01]  /*13a00*/  LDL.LU R24, [R1+0x98] ;  /* 0x0000980001187983 */ /* 0x000f220000300800 */
[----:B0-----:R-:W-:-:S03]  /*13a10*/  IMAD R0, R13, UR39, RZ ;  /* 0x000000270d007c24 */ /* 0x001fc6000f8e02ff */
[----:B------:R-:W-:Y:S01]  /*13a20*/  STS.U8 [R89+UR9+0x3400], R59 ;  /* 0x0034003b59007988 */ /* 0x000fe20008000009 */
[----:B------:R-:W-:Y:S01]  /*13a30*/  IMAD R77, R77, UR61, RZ ;  /* 0x0000003d4d4d7c24 */ /* 0x000fe2000f8e02ff */
[----:B------:R-:W0:Y:S02]  /*13a40*/  LDCU UR39, c[0x0][0x3b0] ;  /* 0x00007600ff2777ac */ /* 0x000e240008000800 */
[----:B------:R1:W-:Y:S02]  /*13a50*/  STL [R1+0xc8], R0 ;  /* 0x0000c80001007387 */ /* 0x0003e40000100800 */
[----:B-1----:R-:W-:Y:S02]  /*13a60*/  IMAD R0, R12, UR38, RZ ;  /* 0x000000260c007c24 */ /* 0x002fe4000f8e02ff */
[----:B------:R-:W-:Y:S01]  /*13a70*/  STS.U8 [R89+UR9+0x7400], R57 ;  /* 0x0074003959007988 */ /* 0x000fe20008000009 */
[----:B------:R-:W-:Y:S01]  /*13a80*/  IMAD R76, R76, UR60, RZ ;  /* 0x0000003c4c4c7c24 */ /* 0x000fe2000f8e02ff */
[----:B------:R-:W1:Y:S02]  /*13a90*/  LDCU UR38, c[0x0][0x3b0] ;  /* 0x00007600ff2677ac */ /* 0x000e640008000800 */
[----:B------:R-:W-:Y:S04]  /*13aa0*/  STS.U8 [R89+UR9+0x3800], R52 ;  /* 0x0038003459007988 */ /* 0x000fe80008000009 */
[----:B------:R-:W-:Y:S04]  /*13ab0*/  STS.U8 [R89+UR9+0x7800], R50 ;  /* 0x0078003259007988 */ /* 0x000fe80008000009 */
[----:B------:R-:W-:Y:S04]  /*13ac0*/  STS.U8 [R89+UR9+0x3c00], R48 ;  /* 0x003c003059007988 */ /* 0x000fe80008000009 */
[----:B------:R-:W-:Y:S01]  /*13ad0*/  STS.U8 [R89+UR9+0x7c00], R67 ;  /* 0x007c004359007988 */ /* 0x000fe20008000009 */
[----:B------:R-:W-:-:S03]  /*13ae0*/  SEL R13, R44, R92, !P3 ;  /* 0x0000005c2c0d7207 */ /* 0x000fc60005800000 */
[----:B------:R-:W4:Y:S04]  /*13af0*/  LDL.LU R92, [R1+0x94] ;  /* 0x00009400015c7983 */ /* 0x000f280000300800 */
[----:B------:R0:W-:Y:S02]  /*13b00*/  STL [R1+0xc4], R0 ;  /* 0x0000c40001007387 */ /* 0x0001e40000100800 */
[----:B0-----:R-:W-:Y:S01]  /*13b10*/  IMAD R0, R13, UR37, RZ ;  /* 0x000000250d007c24 */ /* 0x001fe2000f8e02ff */
[----:B------:R-:W0:Y:S04]  /*13b20*/  LDCU UR37, c[0x0][0x3b0] ;  /* 0x00007600ff2577ac */ /* 0x000e280008000800 */
[----:B------:R0:W-:Y:S01]  /*13b30*/  STL [R1+0xc0], R0 ;  /* 0x0000c00001007387 */ /* 0x0001e20000100800 */
[----:B--2---:R-:W-:-:S05]  /*13b40*/  SEL R12, R44, R11, !P3 ;  /* 0x0000000b2c0c7207 */ /* 0x004fca0005800000 */
[----:B0-----:R-:W-:Y:S01]  /*13b50*/  IMAD R0, R12, UR36, RZ ;  /* 0x000000240c007c24 */ /* 0x001fe2000f8e02ff */
[----:B------:R-:W0:Y:S01]  /*13b60*/  LDCU UR36, c[0x0][0x3b0] ;  /* 0x00007600ff2477ac */ /* 0x000e220008000800 */
[C---:B------:R-:W-:Y:S02]  /*13b70*/  SEL R13, R44.reuse, R93, !P3 ;  /* 0x0000005d2c0d7207 */ /* 0x040fe40005800000 */
[----:B------:R-:W2:Y:S04]  /*13b80*/  LDL.LU R93, [R1+0x88] ;  /* 0x00008800015d7983 */ /* 0x000ea80000300800 */
[----:B------:R0:W-:Y:S04]  /*13b90*/  STL [R1+0x9c], R0 ;  /* 0x00009c0001007387 */ /* 0x0001e80000100800 */
[----:B------:R-:W2:Y:S04]  /*13ba0*/  LDL.LU R3, [R1+0x148] ;  /* 0x0001480001037983 */ /* 0x000ea80000300800 */
[----:B------:R-:W2:Y:S01]  /*13bb0*/  LDL.LU R2, [R1+0x84] ;  /* 0x0000840001027983 */ /* 0x000ea20000300800 */
[----:B---3--:R-:W-:-:S03]  /*13bc0*/  SEL R12, R44, R23, !P3 ;  /* 0x000000172c0c7207 */ /* 0x008fc60005800000 */
[----:B------:R-:W3:Y:S01]  /*13bd0*/  LDL.LU R11, [R1+0x144] ;  /* 0x00014400010b7983 */ /* 0x000ee20000300800 */
[----:B0-----:R-:W-:-:S03]  /*13be0*/  LOP3.LUT R0, R89, 0x10, RZ, 0x3c, !PT ;  /* 0x0000001059007812 */ /* 0x001fc600078e3cff */
[----:B------:R-:W3:Y:S04]  /*13bf0*/  LDL.LU R23, [R1+0x80] ;  /* 0x0000800001177983 */ /* 0x000ee80000300800 */
[----:B------:R-:W3:Y:S04]  /*13c00*/  LDL.LU R89, [R1+0x158] ;  /* 0x0001580001597983 */ /* 0x000ee80000300800 */
[----:B------:R-:W3:Y:S01]  /*13c10*/  LDL.LU R10, [R1+0x7c] ;  /* 0x00007c00010a7983 */ /* 0x000ee20000300800 */
[----:B------:R-:W-:Y:S01]  /*13c20*/  IMAD R7, R13, UR35, RZ ;  /* 0x000000230d077c24 */ /* 0x000fe2000f8e02ff */
[----:B----4-:R-:W-:Y:S01]  /*13c30*/  SEL R13, R44, R22, !P3 ;  /* 0x000000162c0d7207 */ /* 0x010fe20005800000 */
[----:B------:R-:W-:Y:S01]  /*13c40*/  IMAD R22, R12, UR34, RZ ;  /* 0x000000220c167c24 */ /* 0x000fe2000f8e02ff */
[----:B------:R-:W4:Y:S01]  /*13c50*/  LDL.LU R88, [R1+0x154] ;  /* 0x0001540001587983 */ /* 0x000f220000300800 */
[----:B------:R-:W-:Y:S01]  /*13c60*/  IMAD R75, R75, UR59, RZ ;  /* 0x0000003b4b4b7c24 */ /* 0x000fe2000f8e02ff */
[----:B------:R-:W0:Y:S01]  /*13c70*/  LDCU UR35, c[0x0][0x3b0] ;  /* 0x00007600ff2377ac */ /* 0x000e220008000800 */
[----:B------:R-:W-:Y:S01]  /*13c80*/  IMAD R59, R13, UR33, RZ ;  /* 0x000000210d3b7c24 */ /* 0x000fe2000f8e02ff */
[----:B------:R-:W-:Y:S01]  /*13c90*/  STS.U8 [R0+UR9+0x80], R85 ;  /* 0x0000805500007988 */ /* 0x000fe20008000009 */
[----:B------:R-:W-:Y:S01]  /*13ca0*/  IMAD R74, R74, UR58, RZ ;  /* 0x0000003a4a4a7c24 */ /* 0x000fe2000f8e02ff */
[----:B------:R-:W0:Y:S01]  /*13cb0*/  LDCU UR33, c[0x0][0x3b0] ;  /* 0x00007600ff2177ac */ /* 0x000e220008000800 */
[----:B------:R-:W-:Y:S01]  /*13cc0*/  SEL R12, R44, R24, !P3 ;  /* 0x000000182c0c7207 */ /* 0x000fe20005800000 */
[----:B------:R-:W-:Y:S01]  /*13cd0*/  IMAD R73, R73, UR57, RZ ;  /* 0x0000003949497c24 */ /* 0x000fe2000f8e02ff */
[----:B------:R-:W4:Y:S01]  /*13ce0*/  LDL.LU R24, [R1+0x78] ;  /* 0x0000780001187983 */ /* 0x000f220000300800 */
[----:B------:R-:W-:Y:S01]  /*13cf0*/  IMAD R72, R72, UR56, RZ ;  /* 0x0000003848487c24 */ /* 0x000fe2000f8e02ff */
[----:B------:R-:W0:Y:S01]  /*13d00*/  LDCU UR34, c[0x0][0x3b0] ;  /* 0x00007600ff2277ac */ /* 0x000e220008000800 */
[----:B------:R-:W-:Y:S01]  /*13d10*/  IMAD R57, R12, UR32, RZ ;  /* 0x000000200c397c24 */ /* 0x000fe2000f8e02ff */
[----:B------:R-:W4:Y:S01]  /*13d20*/  LDL.LU R5, [R1+0x170] ;  /* 0x0001700001057983 */ /* 0x000f220000300800 */
[----:B------:R-:W-:Y:S01]  /*13d30*/  IMAD R71, R71, UR55, RZ ;  /* 0x0000003747477c24 */ /* 0x000fe2000f8e02ff */
[----:B------:R-:W0:Y:S02]  /*13d40*/  LDCU UR32, c[0x0][0x3b0] ;  /* 0x00007600ff2077ac */ /* 0x000e240008000800 */
[----:B------:R-:W4:Y:S04]  /*13d50*/  LDL.LU R4, [R1+0x74] ;  /* 0x0000740001047983 */ /* 0x000f280000300800 */
[----:B------:R-:W-:Y:S01]  /*13d60*/  STS.U8 [R0+UR9+0x4080], R84 ;  /* 0x0040805400007988 */ /* 0x000fe20008000009 */
[----:B------:R-:W-:-:S03]  /*13d70*/  SEL R13, R44, R92, !P3 ;  /* 0x0000005c2c0d7207 */ /* 0x000fc60005800000 */
[----:B------:R-:W4:Y:S02]  /*13d80*/  LDL.LU R92, [R1+0x16c] ;  /* 0x00016c00015c7983 */ /* 0x000f240000300800 */
[----:B------:R-:W-:Y:S01]  /*13d90*/  IMAD R48, R13, UR31, RZ ;  /* 0x0000001f0d307c24 */ /* 0x000fe2000f8e02ff */
[----:B------:R-:W0:Y:S01]  /*13da0*/  LDCU UR31, c[0x0][0x3b0] ;  /* 0x00007600ff1f77ac */ /* 0x000e220008000800 */
[C---:B--2---:R-:W-:Y:S02]  /*13db0*/  SEL R12, R44.reuse, R93, !P3 ;  /* 0x0000005d2c0c7207 */ /* 0x044fe40005800000 */
[----:B------:R-:W2:Y:S04]  /*13dc0*/  LDL.LU R93, [R1+0x70] ;  /* 0x00007000015d7983 */ /* 0x000ea80000300800 */
[----:B------:R0:W-:Y:S01]  /*13dd0*/  STS.U8 [R0+UR9+0x480], R3 ;  /* 0x0004800300007988 */ /* 0x0001e20008000009 */
[----:B------:R-:W-:Y:S01]  /*13de0*/  SEL R13, R44, R2, !P3 ;  /* 0x000000022c0d7207 */ /* 0x000fe20005800000 */
[----:B------:R-:W-:Y:S01]  /*13df0*/  IMAD R52, R12, UR30, RZ ;  /* 0x0000001e0c347c24 */ /* 0x000fe2000f8e02ff */
[----:B------:R-:W1:Y:S01]  /*13e00*/  LDCU UR30, c[0x0][0x3b0] ;  /* 0x00007600ff1e77ac */ /* 0x000e620008000800 */
[----:B0-----:R-:W2:Y:S04]  /*13e10*/  LDL.LU R3, [R1+0x180] ;  /* 0x0001800001037983 */ /* 0x001ea80000300800 */
[----:B------:R-:W2:Y:S01]  /*13e20*/  LDL.LU R2, [R1+0x6c] ;  /* 0x00006c0001027983 */ /* 0x000ea20000300800 */
[----:B---3--:R-:W-:-:S03]  /*13e30*/  SEL R12, R44, R23, !P3 ;  /* 0x000000172c0c7207 */ /* 0x008fc60005800000 */
[----:B------:R0:W-:Y:S01]  /*13e40*/  STS.U8 [R0+UR9+0x4480], R11 ;  /* 0x0044800b00007988 */ /* 0x0001e20008000009 */
[----:B------:R-:W-:Y:S01]  /*13e50*/  IMAD R50, R13, UR29, RZ ;  /* 0x0000001d0d327c24 */ /* 0x000fe2000f8e02ff */
[----:B------:R-:W-:Y:S01]  /*13e60*/  SEL R13, R44, R10, !P3 ;  /* 0x0000000a2c0d7207 */ /* 0x000fe20005800000 */
[----:B------:R-:W-:Y:S01]  /*13e70*/  IMAD R84, R12, UR28, RZ ;  /* 0x0000001c0c547c24 */ /* 0x000fe2000f8e02ff */
[----:B------:R3:W-:Y:S01]  /*13e80*/  STS.U8 [R0+UR9+0x880], R89 ;  /* 0x0008805900007988 */ /* 0x0007e20008000009 */
[----:B------:R-:W-:Y:S01]  /*13e90*/  IMAD R70, R70, UR54, RZ ;  /* 0x0000003646467c24 */ /* 0x000fe2000f8e02ff */
[----:B------:R-:W1:Y:S02]  /*13ea0*/  LDCU UR29, c[0x0][0x3b0] ;  /* 0x00007600ff1d77ac */ /* 0x000e640008000800 */
[----:B0-----:R-:W2:Y:S01]  /*13eb0*/  LDL.LU R11, [R1+0x17c] ;  /* 0x00017c00010b7983 */ /* 0x001ea20000300800 */
[----:B------:R-:W-:Y:S01]  /*13ec0*/  IMAD R67, R13, UR27, RZ ;  /* 0x0000001b0d437c24 */ /* 0x000fe2000f8e02ff */
[----:B------:R-:W0:Y:S02]  /*13ed0*/  LDCU UR27, c[0x0][0x3b0] ;  /* 0x00007600ff1b77ac */ /* 0x000e240008000800 */
[----:B------:R-:W2:Y:S01]  /*13ee0*/  LDL.LU R23, [R1+0x68] ;  /* 0x0000680001177983 */ /* 0x000ea20000300800 */
[----:B------:R-:W-:Y:S01]  /*13ef0*/  IMAD R69, R69, UR53, RZ ;  /* 0x0000003545457c24 */ /* 0x000fe2000f8e02ff */
[----:B------:R-:W0:Y:S02]  /*13f00*/  LDCU UR28, c[0x0][0x3b0] ;  /* 0x00007600ff1c77ac */ /* 0x000e240008000800 */
[----:B---3--:R-:W3:Y:S04]  /*13f10*/  LDL.LU R89, [R1+0x194] ;  /* 0x0001940001597983 */ /* 0x008ee80000300800 */
[----:B------:R-:W3:Y:S01]  /*13f20*/  LDL.LU R10, [R1+0x64] ;  /* 0x00006400010a7983 */ /* 0x000ee20000300800 */
[----:B----4-:R-:W-:-:S03]  /*13f30*/  SEL R12, R44, R24, !P3 ;  /* 0x000000182c0c7207 */ /* 0x010fc60005800000 */
[----:B------:R-:W4:Y:S01]  /*13f40*/  LDL.LU R24, [R1+0x190] ;  /* 0x0001900001187983 */ /* 0x000f220000300800 */
[----:B------:R-:W-:Y:S01]  /*13f50*/  SEL R13, R44, R4, !P3 ;  /* 0x000000042c0d7207 */ /* 0x000fe20005800000 */
[----:B------:R-:W-:Y:S02]  /*13f60*/  IMAD R4, R12, UR26, RZ ;  /* 0x0000001a0c047c24 */ /* 0x000fe4000f8e02ff */
[----:B------:R-:W-:Y:S01]  /*13f70*/  STS.U8 [R0+UR9+0x4880], R88 ;  /* 0x0048805800007988 */ /* 0x000fe20008000009 */
[----:B------:R-:W-:Y:S01]  /*13f80*/  IMAD R68, R68, UR52, RZ ;  /* 0x0000003444447c24 */ /* 0x000fe2000f8e02ff */
[----:B------:R-:W0:Y:S01]  /*13f90*/  LDCU UR26, c[0x0][0x3b0] ;  /* 0x00007600ff1a77ac */ /* 0x000e220008000800 */
[----:B------:R-:W-:Y:S01]  /*13fa0*/  IMAD R85, R13, UR25, RZ ;  /* 0x000000190d557c24 */ /* 0x000fe2000f8e02ff */
[----:B------:R-:W-:Y:S01]  /*13fb0*/  STS.U8 [R0+UR9+0xc80], R5 ;  /* 0x000c800500007988 */ /* 0x000fe20008000009 */
[----:B------:R-:W-:Y:S01]  /*13fc0*/  IMAD R66, R66, UR71, RZ ;  /* 0x0000004742427c24 */ /* 0x000fe2000f8e02ff */
[----:B------:R-:W0:Y:S02]  /*13fd0*/  LDCU UR25, c[0x0][0x3b0] ;  /* 0x00007600ff1977ac */ /* 0x000e240008000800 */
[----:B------:R-:W-:Y:S04]  /*13fe0*/  STL [R1+0x74], R4 ;  /* 0x0000740401007387 */ /* 0x000fe80000100800 */
[----:B------:R0:W-:Y:S04]  /*13ff0*/  STS.U8 [R0+UR9+0x4c80], R92 ;  /* 0x004c805c00007988 */ /* 0x0001e80008000009 */
[----:B0-----:R-:W4:Y:S01]  /*14000*/  LDL.LU R92, [R1+0x1a4] ;  /* 0x0001a400015c7983 */ /* 0x001f220000300800 */
[----:B--2---:R-:W-:-:S03]  /*14010*/  SEL R12, R44, R93, !P3 ;  /* 0x0000005d2c0c7207 */ /* 0x004fc60005800000 */
[----:B------:R-:W2:Y:S04]  /*14020*/  LDL.LU R93, [R1+0x1a0] ;  /* 0x0001a000015d7983 */ /* 0x000ea80000300800 */
[----:B------:R-:W2:Y:S01]  /*14030*/  LDL.LU R88, [R1+0x4c] ;  /* 0x00004c0001587983 */ /* 0x000ea20000300800 */
[----:B------:R-:W-:Y:S01]  /*14040*/  SEL R13, R44, R2, !P3 ;  /* 0x000000022c0d7207 */ /* 0x000fe20005800000 */
[----:B------:R-:W-:Y:S02]  /*14050*/  IMAD R2, R12, UR24, RZ ;  /* 0x000000180c027c24 */ /* 0x000fe4000f8e02ff */
[----:B------:R-:W-:Y:S01]  /*14060*/  STS.U8 [R0+UR9+0x1080], R3 ;  /* 0x0010800300007988 */ /* 0x000fe20008000009 */
[----:B------:R-:W-:Y:S01]  /*14070*/  IMAD R65, R65, UR70, RZ ;  /* 0x0000004641417c24 */ /* 0x000fe2000f8e02ff */
[----:B------:R-:W0:Y:S02]  /*14080*/  LDCU UR24, c[0x0][0x3b0] ;  /* 0x00007600ff1877ac */ /* 0x000e240008000800 */
[----:B------:R1:W-:Y:S04]  /*14090*/  STL [R1+0x6c], R2 ;  /* 0x00006c0201007387 */ /* 0x0003e80000100800 */
[----:B------:R0:W-:Y:S01]  /*140a0*/  STS.U8 [R0+UR9+0x5080], R11 ;  /* 0x0050800b00007988 */ /* 0x0001e20008000009 */
[----:B------:R-:W-:-:S03]  /*140b0*/  SEL R12, R44, R23, !P3 ;  /* 0x000000172c0c7207 */ /* 0x000fc60005800000 */
[----:B-1----:R-:W2:Y:S01]  /*140c0*/  LDL.LU R2, [R1+0x1b0] ;  /* 0x0001b00001027983 */ /* 0x002ea20000300800 */
[----:B------:R-:W-:Y:S01]  /*140d0*/  IMAD R23, R13, UR23, RZ ;  /* 0x000000170d177c24 */ /* 0x000fe2000f8e02ff */
[----:B------:R-:W1:Y:S02]  /*140e0*/  LDCU UR23, c[0x0][0x3b0] ;  /* 0x00007600ff1777ac */ /* 0x000e640008000800 */
[----:B---3--:R3:W-:Y:S01]  /*140f0*/  STS.U8 [R0+UR9+0x1480], R89 ;  /* 0x0014805900007988 */ /* 0x0087e20008000009 */
[----:B------:R-:W-:Y:S01]  /*14100*/  IMAD R3, R12, UR22, RZ ;  /* 0x000000160c037c24 */ /* 0x000fe2000f8e02ff */
[----:B------:R-:W1:Y:S01]  /*14110*/  LDCU UR22, c[0x0][0x3b0] ;  /* 0x00007600ff1677ac */ /* 0x000e620008000800 */
[C---:B------:R-:W-:Y:S01]  /*14120*/  SEL R13, R44.reuse, R10, !P3 ;  /* 0x0000000a2c0d7207 */ /* 0x040fe20005800000 */
[----:B0-----:R-:W2:Y:S04]  /*14130*/  LDL.LU R11, [R1+0x44] ;  /* 0x00004400010b7983 */ /* 0x001ea80000300800 */
[----:B------:R-:W2:Y:S04]  /*14140*/  LDL.LU R5, [R1+0x1c8] ;  /* 0x0001c80001057983 */ /* 0x000ea80000300800 */
[----:B---3--:R-:W3:Y:S01]  /*14150*/  LDL.LU R89, [R1+0x40] ;  /* 0x0000400001597983 */ /* 0x008ee20000300800 */
[----:B------:R-:W-:Y:S01]  /*14160*/  IMAD R13, R13, UR19, RZ ;  /* 0x000000130d0d7c24 */ /* 0x000fe2000f8e02ff */
[----:B------:R-:W0:Y:S02]  /*14170*/  LDCU UR19, c[0x0][0x3b0] ;  /* 0x00007600ff1377ac */ /* 0x000e240008000800 */
[----:B------:R-:W3:Y:S04]  /*14180*/  LDL.LU R12, [R1+0x58] ;  /* 0x00005800010c7983 */ /* 0x000ee80000300800 */
[----:B------:R-:W3:Y:S04]  /*14190*/  LDL.LU R4, [R1+0x1c0] ;  /* 0x0001c00001047983 */ /* 0x000ee80000300800 */
[----:B------:R0:W-:Y:S04]  /*141a0*/  STL [R1+0x64], R3 ;  /* 0x0000640301007387 */ /* 0x0001e80000100800 */
[----:B----4-:R4:W-:Y:S04]  /*141b0*/  STS.U8 [R0+UR9+0x5480], R24 ;  /* 0x0054801800007988 */ /* 0x0109e80008000009 */
[----:B0-----:R-:W3:Y:S04]  /*141c0*/  LDL.LU R3, [R1+0x3c] ;  /* 0x00003c0001037983 */ /* 0x001ee80000300800 */
[----:B------:R-:W3:Y:S04]  /*141d0*/  LDL.LU R10, [R1+0x208] ;  /* 0x00020800010a7983 */ /* 0x000ee80000300800 */
[----:B----4-:R-:W4:Y:S04]  /*141e0*/  LDL.LU R24, [R1+0x1fc] ;  /* 0x0001fc0001187983 */ /* 0x010f280000300800 */
[----:B------:R0:W-:Y:S04]  /*141f0*/  STL [R1+0x58], R13 ;  /* 0x0000580d01007387 */ /* 0x0001e80000100800 */
[----:B0-----:R-:W4:Y:S04]  /*14200*/  LDL.LU R13, [R1+0x54] ;  /* 0x00005400010d7983 */ /* 0x001f280000300800 */
[----:B------:R0:W-:Y:S04]  /*14210*/  STS.U8 [R0+UR9+0x1880], R92 ;  /* 0x0018805c00007988 */ /* 0x0001e80008000009 */
[----:B0-----:R-:W4:Y:S04]  /*14220*/  LDL.LU R92, [R1+0x128c] ;  /* 0x00128c00015c7983 */ /* 0x001f280000300800 */
[----:B--2---:R-:W-:Y:S01]  /*14230*/  STS.U8 [R0+UR9+0x5880], R93 ;  /* 0x0058805d00007988 */ /* 0x004fe20008000009 */
[----:B---3--:R-:W-:-:S05]  /*14240*/  SEL R12, R44, R12, !P3 ;  /* 0x0000000c2c0c7207 */ /* 0x008fca0005800000 */
[----:B------:R-:W-:Y:S01]  /*14250*/  IMAD R12, R12, UR18, RZ ;  /* 0x000000120c0c7c24 */ /* 0x000fe2000f8e02ff */
[----:B------:R-:W0:Y:S04]  /*14260*/  LDCU UR18, c[0x0][0x3b0] ;  /* 0x00007600ff1277ac */ /* 0x000e280008000800 */
[----:B------:R2:W-:Y:S04]  /*14270*/  STL [R1+0x54], R12 ;  /* 0x0000540c01007387 */ /* 0x0005e80000100800 */
[----:B--2---:R-:W2:Y:S04]  /*14280*/  LDL.LU R12, [R1+0x50] ;  /* 0x00005000010c7983 */ /* 0x004ea80000300800 */
[----:B------:R-:W3:Y:S01]  /*14290*/  LDL.LU R93, [R1+0x1288] ;  /* 0x00128800015d7983 */ /* 0x000ee20000300800 */
[----:B----4-:R-:W-:-:S05]  /*142a0*/  SEL R13, R44, R13, !P3 ;  /* 0x0000000d2c0d7207 */ /* 0x010fca0005800000 */
[----:B------:R-:W-:Y:S01]  /*142b0*/  IMAD R13, R13, UR17, RZ ;  /* 0x000000110d0d7c24 */ /* 0x000fe2000f8e02ff */
[----:B------:R-:W4:Y:S04]  /*142c0*/  LDCU UR17, c[0x0][0x3b0] ;  /* 0x00007600ff1177ac */ /* 0x000f280008000800 */
[----:B------:R0:W-:Y:S04]  /*142d0*/  STL [R1+0x50], R13 ;  /* 0x0000500d01007387 */ /* 0x0001e80000100800 */
[----:B0-----:R-:W4:Y:S01]  /*142e0*/  LDL.LU R13, [R1+0x1b4] ;  /* 0x0001b400010d7983 */ /* 0x001f220000300800 */
[----:B--2---:R-:W-:-:S05]  /*142f0*/  SEL R12, R44, R12, !P3 ;  /* 0x0000000c2c0c7207 */ /* 0x004fca0005800000 */
[----:B------:R-:W-:Y:S01]  /*14300*/  IMAD R12, R12, UR16, RZ ;  /* 0x000000100c0c7c24 */ /* 0x000fe2000f8e02ff */
[----:B---3--:R-:W-:Y:S01]  /*14310*/  SEL R93, R44, R93, !P3 ;  /* 0x0000005d2c5d7207 */ /* 0x008fe20005800000 */
[----:B------:R-:W-:Y:S01]  /*14320*/  IMAD R64, R64, UR76, RZ ;  /* 0x0000004c40407c24 */ /* 0x000fe2000f8e02ff */
[----:B------:R-:W-:Y:S01]  /*14330*/  SEL R92, R44, R92, !P3 ;  /* 0x0000005c2c5c7207 */ /* 0x000fe20005800000 */
[----:B------:R-:W-:Y:S01]  /*14340*/  IMAD R63, R63, UR75, RZ ;  /* 0x0000004b3f3f7c24 */ /* 0x000fe2000f8e02ff */
[----:B------:R0:W-:Y:S01]  /*14350*/  STL [R1+0x4c], R12 ;  /* 0x00004c0c01007387 */ /* 0x0001e20000100800 */
[----:B------:R-:W-:Y:S01]  /*14360*/  IMAD R62, R62, UR74, RZ ;  /* 0x0000004a3e3e7c24 */ /* 0x000fe2000f8e02ff */
[----:B------:R-:W2:Y:S01]  /*14370*/  LDCU UR16, c[0x0][0x3b0] ;  /* 0x00007600ff1077ac */ /* 0x000ea20008000800 */
[C---:B0-----:R-:W-:Y:S01]  /*14380*/  SEL R12, R44.reuse, R11, !P3 ;  /* 0x0000000b2c0c7207 */ /* 0x041fe20005800000 */
[----:B----4-:R-:W-:Y:S04]  /*14390*/  STS.U8 [R0+UR9+0x1c80], R13 ;  /* 0x001c800d00007988 */ /* 0x010fe80008000009 */
[----:B------:R0:W-:Y:S04]  /*143a0*/  STS.U8 [R0+UR9+0x5c80], R2 ;  /* 0x005c800200007988 */ /* 0x0001e80008000009 */
[----:B0-----:R-:W3:Y:S04]  /*143b0*/  LDL.LU R2, [R1+0xc] ;  /* 0x00000c0001027983 */ /* 0x001ee80000300800 */
[----:B------:R-:W4:Y:S01]  /*143c0*/  LDL.LU R11, [R1+0x8] ;  /* 0x00000800010b7983 */ /* 0x000f220000300800 */
[----:B------:R-:W-:-:S05]  /*143d0*/  SEL R13, R44, R88, !P3 ;  /* 0x000000582c0d7207 */ /* 0x000fca0005800000 */
[----:B------:R-:W-:Y:S01]  /*143e0*/  IMAD R13, R13, UR15, RZ ;  /* 0x0000000f0d0d7c24 */ /* 0x000fe2000f8e02ff */
[----:B------:R-:W-:Y:S01]  /*143f0*/  STS.U8 [R0+UR9+0x2080], R5 ;  /* 0x0020800500007988 */ /* 0x000fe20008000009 */
[----:B------:R-:W-:Y:S01]  /*14400*/  IMAD R88, R6, 0x67, RZ ;  /* 0x0000006706587824 */ /* 0x000fe200078e02ff */
[----:B------:R-:W0:Y:S02]  /*14410*/  LDCU UR15, c[0x0][0x3b0] ;  /* 0x00007600ff0f77ac */ /* 0x000e240008000800 */
[----:B------:R1:W-:Y:S04]  /*14420*/  STL [R1+0x44], R13 ;  /* 0x0000440d01007387 */ /* 0x0003e80000100800 */
[----:B------:R0:W-:Y:S01]  /*14430*/  STS.U8 [R0+UR9+0x6080], R4 ;  /* 0x0060800400007988 */ /* 0x0001e20008000009 */
[----:B-1----:R-:W-:Y:S01]  /*14440*/  SEL R13, R44, R89, !P3 ;  /* 0x000000592c0d7207 */ /* 0x002fe20005800000 */
[----:B------:R-:W-:Y:S01]  /*14450*/  IMAD R89, R12, UR14, RZ ;  /* 0x0000000e0c597c24 */ /* 0x000fe2000f8e02ff */
[C---:B------:R-:W-:Y:S01]  /*14460*/  SEL R12, R44.reuse, R3, !P3 ;  /* 0x000000032c0c7207 */ /* 0x040fe20005800000 */
[----:B------:R1:W-:Y:S01]  /*14470*/  STS.U8 [R0+UR9+0x2480], R10 ;  /* 0x0024800a00007988 */ /* 0x0003e20008000009 */
[C---:B------:R-:W-:Y:S01]  /*14480*/  SEL R5, R44.reuse, R20, !P3 ;  /* 0x000000142c057207 */ /* 0x040fe20005800000 */
[----:B------:R-:W-:Y:S01]  /*14490*/  IMAD R3, R13, UR13, RZ ;  /* 0x0000000d0d037c24 */ /* 0x000fe2000f8e02ff */
[----:B0-----:R-:W-:Y:S01]  /*144a0*/  SEL R4, R44, R19, !P3 ;  /* 0x000000132c047207 */ /* 0x001fe20005800000 */
[----:B------:R0:W-:Y:S01]  /*144b0*/  STS.U8 [R0+UR9+0x6480], R24 ;  /* 0x0064801800007988 */ /* 0x0001e20008000009 */
[----:B------:R-:W-:Y:S01]  /*144c0*/  IMAD R93, R93, UR50, RZ ;  /* 0x000000325d5d7c24 */ /* 0x000fe2000f8e02ff */
[----:B------:R-:W2:Y:S01]  /*144d0*/  LDCU UR14, c[0x0][0x3b0] ;  /* 0x00007600ff0e77ac */ /* 0x000ea20008000800 */
[----:B-1----:R-:W-:Y:S01]  /*144e0*/  IMAD R10, R6, 0x66, RZ ;  /* 0x00000066060a7824 */ /* 0x002fe200078e02ff */
[----:B------:R-:W-:Y:S01]  /*144f0*/  STL [R1+0x3c], R3 ;  /* 0x00003c0301007387 */ /* 0x000fe20000100800 */
[----:B------:R-:W-:Y:S01]  /*14500*/  IMAD R92, R92, UR51, RZ ;  /* 0x000000335c5c7c24 */ /* 0x000fe2000f8e02ff */
[----:B------:R-:W1:Y:S01]  /*14510*/  LDCU UR13, c[0x0][0x3b0] ;  /* 0x00007600ff0d77ac */ /* 0x000e620008000800 */
[C---:B0-----:R-:W-:Y:S01]  /*14520*/  SEL R0, R44.reuse, R26, !P3 ;  /* 0x0000001a2c007207 */ /* 0x041fe20005800000 */
[----:B------:R0:W-:Y:S04]  /*14530*/  STL [R1+0x127c], R6 ;  /* 0x00127c0601007387 */ /* 0x0001e80000100800 */
[----:B------:R1:W-:Y:S04]  /*14540*/  STL [R1+0x1280], R10 ;  /* 0x0012800a01007387 */ /* 0x0003e80000100800 */
[----:B------:R1:W-:Y:S01]  /*14550*/  STL [R1+0x1284], R88 ;  /* 0x0012845801007387 */ /* 0x0003e20000100800 */
[----:B0-----:R-:W-:-:S03]  /*14560*/  SEL R6, R44, R17, !P3 ;  /* 0x000000112c067207 */ /* 0x001fc60005800000 */
[----:B------:R0:W-:Y:S01]  /*14570*/  STL [R1+0x8], R0 ;  /* 0x0000080001007387 */ /* 0x0001e20000100800 */
[----:B------:R-:W-:Y:S01]  /*14580*/  IMAD R24, R12, UR12, RZ ;  /* 0x0000000c0c187c24 */ /* 0x000fe2000f8e02ff */
[C---:B------:R-:W-:Y:S01]  /*14590*/  SEL R3, R44.reuse, R21, !P3 ;  /* 0x000000152c037207 */ /* 0x040fe20005800000 */
[----:B------:R-:W-:Y:S01]  /*145a0*/  IMAD R61, R61, UR73, RZ ;  /* 0x000000493d3d7c24 */ /* 0x000fe2000f8e02ff */
[----:B------:R-:W2:Y:S01]  /*145b0*/  LDL.LU R17, [R1+0xc8] ;  /* 0x0000c80001117983 */ /* 0x000ea20000300800 */
[----:B-1----:R-:W-:Y:S01]  /*145c0*/  SEL R10, R44, R18, !P3 ;  /* 0x000000122c0a7207 */ /* 0x002fe20005800000 */
[----:B------:R-:W-:Y:S01]  /*145d0*/  IMAD R60, R60, UR72, RZ ;  /* 0x000000483c3c7c24 */ /* 0x000fe2000f8e02ff */
[----:B------:R-:W-:Y:S01]  /*145e0*/  SEL R88, R44, R25, !P3 ;  /* 0x000000192c587207 */ /* 0x000fe20005800000 */
[----:B------:R-:W-:Y:S01]  /*145f0*/  IMAD R56, R56, UR4, RZ ;  /* 0x0000000438387c24 */ /* 0x000fe2000f8e02ff */
[----:B0-----:R-:W-:Y:S01]  /*14600*/  SEL R0, R44, R16, !P3 ;  /* 0x000000102c007207 */ /* 0x001fe20005800000 */
[----:B------:R-:W-:Y:S01]  /*14610*/  IMAD R58, R58, UR5, RZ ;  /* 0x000000053a3a7c24 */ /* 0x000fe2000f8e02ff */
[----:B------:R-:W2:Y:S01]  /*14620*/  LDL.LU R16, [R1+0xcc] ;  /* 0x0000cc0001107983 */ /* 0x000ea20000300800 */
[-C--:B------:R-:W-:Y:S01]  /*14630*/  IADD3 R25, P0, PT, R87, R9.reuse, RZ ;  /* 0x0000000957197210 */ /* 0x080fe20007f1e0ff */
[----:B------:R-:W-:Y:S01]  /*14640*/  IMAD R55, R55, UR48, RZ ;  /* 0x0000003037377c24 */ /* 0x000fe2000f8e02ff */
[----:B------:R-:W-:Y:S01]  /*14650*/  IADD3 R26, P1, PT, R86, R9, RZ ;  /* 0x00000009561a7210 */ /* 0x000fe20007f3e0ff */
[----:B------:R-:W2:Y:S01]  /*14660*/  LDL.LU R20, [R1+0xe0] ;  /* 0x0000e00001147983 */ /* 0x000ea20000300800 */
[----:B------:R-:W-:Y:S01]  /*14670*/  IMAD R54, R54, UR47, RZ ;  /* 0x0000002f36367c24 */ /* 0x000fe2000f8e02ff */
[----:B------:R-:W0:Y:S02]  /*14680*/  LDCU UR12, c[0x0][0x3b0] ;  /* 0x00007600ff0c77ac */ /* 0x000e240008000800 */
[----:B------:R-:W2:Y:S01]  /*14690*/  LDL.LU R19, [R1+0xe4] ;  /* 0x0000e40001137983 */ /* 0x000ea20000300800 */
[----:B------:R-:W-:Y:S01]  /*146a0*/  IMAD R53, R53, UR46, RZ ;  /* 0x0000002e35357c24 */ /* 0x000fe2000f8e02ff */
[----:B------:R-:W1:Y:S02]  /*146b0*/  LDCU UR4, c[0x0][0x3b0] ;  /* 0x00007600ff0477ac */ /* 0x000e640008000800 */
[----:B------:R-:W2:Y:S01]  /*146c0*/  LDL.LU R21, [R1+0xe8] ;  /* 0x0000e80001157983 */ /* 0x000ea20000300800 */
[----:B------:R-:W-:Y:S01]  /*146d0*/  IMAD R51, R51, UR45, RZ ;  /* 0x0000002d33337c24 */ /* 0x000fe2000f8e02ff */
[----:B------:R-:W0:Y:S01]  /*146e0*/  LDCU UR5, c[0x0][0x3b0] ;  /* 0x00007600ff0577ac */ /* 0x000e220008000800 */
[----:B---3--:R-:W-:-:S02]  /*146f0*/  SEL R13, R44, R2, !P3 ;  /* 0x000000022c0d7207 */ /* 0x008fc40005800000 */
[C---:B------:R-:W-:Y:S02]  /*14700*/  SEL R2, R44.reuse, R15, !P3 ;  /* 0x0000000f2c027207 */ /* 0x040fe40005800000 */
[C---:B----4-:R-:W-:Y:S01]  /*14710*/  SEL R12, R44.reuse, R11, !P3 ;  /* 0x0000000b2c0c7207 */ /* 0x050fe20005800000 */
[----:B------:R-:W3:Y:S01]  /*14720*/  LDL.LU R15, [R1+0x108] ;  /* 0x00010800010f7983 */ /* 0x000ee20000300800 */
[----:B------:R-:W-:-:S03]  /*14730*/  SEL R11, R44, R14, !P3 ;  /* 0x0000000e2c0b7207 */ /* 0x000fc60005800000 */
[----:B------:R-:W4:Y:S04]  /*14740*/  LDL.LU R14, [R1+0x4] ;  /* 0x00000400010e7983 */ /* 0x000f280000300800 */
[----:B------:R0:W-:Y:S04]  /*14750*/  STL [R1+0xfd8], R44 ;  /* 0x000fd82c01007387 */ /* 0x0001e80000100800 */
[----:B0-----:R-:W2:Y:S04]  /*14760*/  LDL.LU R44, [R1+0x10c] ;  /* 0x00010c00012c7983 */ /* 0x001ea80000300800 */
[----:B------:R-:W3:Y:S04]  /*14770*/  LDL.LU R18, [R1+0xc4] ;  /* 0x0000c40001127983 */ /* 0x000ee80000300800 */
[----:B------:R0:W-:Y:S04]  /*14780*/  STL [R1+0x3d0], R25 ;  /* 0x0003d01901007387 */ /* 0x0001e80000100800 */
[----:B0-----:R-:W3:Y:S04]  /*14790*/  LDL.LU R25, [R1+0xc0] ;  /* 0x0000c00001197983 */ /* 0x001ee80000300800 */
[----:B------:R0:W-:Y:S02]  /*147a0*/  STL [R1+0x3d8], R26 ;  /* 0x0003d81a01007387 */ /* 0x0001e40000100800 */
[----:B0-----:R-:W-:-:S05]  /*147b0*/  LEA.HI.X.SX32 R26, R87, R8, 0x1, P0 ;  /* 0x00000008571a7211 */ /* 0x001fca00000f0eff */
[----:B------:R0:W-:Y:S04]  /*147c0*/  STL [R1+0x3cc], R26 ;  /* 0x0003cc1a01007387 */ /* 0x0001e80000100800 */
[----:B0-----:R-:W3:Y:S04]  /*147d0*/  LDL.LU R26, [R1+0x9c] ;  /* 0x00009c00011a7983 */ /* 0x001ee80000300800 */
[----:B------:R-:W-:Y:S04]  /*147e0*/  STL [R1+0x1080], R87 ;  /* 0x0010805701007387 */ /* 0x000fe80000100800 */
[----:B------:R-:W-:Y:S04]  /*147f0*/  STL [R1+0x1088], R87 ;  /* 0x0010885701007387 */ /* 0x000fe80000100800 */
[----:B------:R-:W-:Y:S04]  /*14800*/  STL [R1+0x1090], R87 ;  /* 0x0010905701007387 */ /* 0x000fe80000100800 */
[----:B------:R2:W-:Y:S02]  /*14810*/  STL [R1+0x10a4], R87 ;  /* 0x0010a45701007387 */ /* 0x0005e40000100800 */
[----:B--2---:R-:W-:-:S05]  /*14820*/  IADD3 R87, P0, PT, R44, R9, RZ ;  /* 0x000000092c577210 */ /* 0x004fca0007f1e0ff */
[----:B------:R0:W-:Y:S04]  /*14830*/  STL [R1+0x3e0], R87 ;  /* 0x0003e05701007387 */ /* 0x0001e80000100800 */
[----:B------:R4:W-:Y:S01]  /*14840*/  STL [R1+0x1044], R86 ;  /* 0x0010445601007387 */ /* 0x0009e20000100800 */
[-C--:B------:R-:W-:Y:S02]  /*14850*/  LEA.HI.X.SX32 R44, R44, R8.reuse, 0x1, P0 ;  /* 0x000000082c2c7211 */ /* 0x080fe400000f0eff */
[----:B0-----:R-:W-:Y:S02]  /*14860*/  LEA.HI.X.SX32 R87, R86, R8, 0x1, P1 ;  /* 0x0000000856577211 */ /* 0x001fe400008f0eff */
[----:B----4-:R-:W-:-:S03]  /*14870*/  IADD3 R86, P1, PT, R14, R9, RZ ;  /* 0x000000090e567210 */ /* 0x010fc60007f3e0ff */
[----:B------:R-:W-:Y:S04]  /*14880*/  STL [R1+0x3d4], R87 ;  /* 0x0003d45701007387 */ /* 0x000fe80000100800 */
[----:B------:R3:W-:Y:S01]  /*14890*/  STL [R1+0x3e8], R86 ;  /* 0x0003e85601007387 */ /* 0x0007e20000100800 */
[----:B------:R-:W-:-:S03]  /*148a0*/  LEA.HI.X.SX32 R14, R14, R8, 0x1, P1 ;  /* 0x000000080e0e7211 */ /* 0x000fc600008f0eff */
[----:B------:R0:W-:Y:S01]  /*148b0*/  STL [R1+0x3dc], R44 ;  /* 0x0003dc2c01007387 */ /* 0x0001e20000100800 */
[-C--:B---3--:R-:W-:Y:S02]  /*148c0*/  IADD3 R86, P0, PT, R15, R9.reuse, RZ ;  /* 0x000000090f567210 */ /* 0x088fe40007f1e0ff */
[----:B0-----:R-:W-:-:S03]  /*148d0*/  IADD3 R44, P1, PT, R21, R9, RZ ;  /* 0x00000009152c7210 */ /* 0x001fc60007f3e0ff */
[----:B------:R-:W-:Y:S04]  /*148e0*/  STL [R1+0x410], R86 ;  /* 0x0004105601007387 */ /* 0x000fe80000100800 */
[----:B------:R0:W-:Y:S04]  /*148f0*/  STL [R1+0x3e4], R14 ;  /* 0x0003e40e01007387 */ /* 0x0001e80000100800 */
[----:B------:R2:W-:Y:S01]  /*14900*/  STL [R1+0x418], R44 ;  /* 0x0004182c01007387 */ /* 0x0005e20000100800 */
[-C--:B0-----:R-:W-:Y:S02]  /*14910*/  LEA.HI.X.SX32 R14, R15, R8.reuse, 0x1, P0 ;  /* 0x000000080f0e7211 */ /* 0x081fe400000f0eff */
[----:B------:R-:W-:-:S02]  /*14920*/  LEA.HI.X.SX32 R15, R21, R8, 0x1, P1 ;  /* 0x00000008150f7211 */ /* 0x000fc400008f0eff */
[-C--:B--2---:R-:W-:Y:S01]  /*14930*/  IADD3 R44, P0, PT, R19, R9.reuse, RZ ;  /* 0x00000009132c7210 */ /* 0x084fe20007f1e0ff */
[----:B------:R0:W-:Y:S04]  /*14940*/  STL [R1+0x3ec], R14 ;  /* 0x0003ec0e01007387 */ /* 0x0001e80000100800 */
[----:B------:R-:W-:Y:S04]  /*14950*/  STL [R1+0x420], R44 ;  /* 0x0004202c01007387 */ /* 0x000fe80000100800 */
[----:B------:R2:W-:Y:S01]  /*14960*/  STL [R1+0x414], R15 ;  /* 0x0004140f01007387 */ /* 0x0005e20000100800 */
[----:B0-----:R-:W-:-:S05]  /*14970*/  IADD3 R14, P1, PT, R20, R9, RZ ;  /* 0x00000009140e7210 */ /* 0x001fca0007f3e0ff */
[----:B------:R0:W-:Y:S01]  /*14980*/  STL [R1+0x430], R14 ;  /* 0x0004300e01007387 */ /* 0x0001e20000100800 */
[----:B--2---:R-:W-:Y:S02]  /*14990*/  LEA.HI.X.SX32 R15, R19, R8, 0x1, P0 ;  /* 0x00000008130f7211 */ /* 0x004fe400000f0eff */
[----:B------:R-:W-:-:S03]  /*149a0*/  IADD3 R19, P0, PT, R16, R9, RZ ;  /* 0x0000000910137210 */ /* 0x000fc60007f1e0ff */
[----:B------:R2:W-:Y:S01]  /*149b0*/  STL [R1+0x41c], R15 ;  /* 0x00041c0f01007387 */ /* 0x0005e20000100800 */
[----:B0-----:R-:W-:-:S03]  /*149c0*/  LEA.HI.X.SX32 R14, R20, R8, 0x1, P1 ;  /* 0x00000008140e7211 */ /* 0x001fc600008f0eff */
[----:B------:R-:W-:Y:S04]  /*149d0*/  STL [R1+0x438], R19 ;  /* 0x0004381301007387 */ /* 0x000fe80000100800 */
[----:B------:R0:W-:Y:S01]  /*149e0*/  STL [R1+0x42c], R14 ;  /* 0x00042c0e01007387 */ /* 0x0001e20000100800 */
[----:B--2---:R-:W-:-:S05]  /*149f0*/  IADD3 R15, P1, PT, R17, R9, RZ ;  /* 0x00000009110f7210 */ /* 0x004fca0007f3e0ff */
[----:B------:R2:W-:Y:S01]  /*14a00*/  STL [R1+0x440], R15 ;  /* 0x0004400f01007387 */ /* 0x0005e20000100800 */
[----:B0-----:R-:W-:Y:S02]  /*14a10*/  LEA.HI.X.SX32 R14, R16, R8, 0x1, P0 ;  /* 0x00000008100e7211 */ /* 0x001fe400000f0eff */
[----:B------:R-:W-:-:S03]  /*14a20*/  IADD3 R16, P0, PT, R18, R9, RZ ;  /* 0x0000000912107210 */ /* 0x000fc60007f1e0ff */
[----:B------:R0:W-:Y:S01]  /*14a30*/  STL [R1+0x434], R14 ;  /* 0x0004340e01007387 */ /* 0x0001e20000100800 */
[----:B--2---:R-:W-:-:S03]  /*14a40*/  LEA.HI.X.SX32 R15, R17, R8, 0x1, P1 ;  /* 0x00000008110f7211 */ /* 0x004fc600008f0eff */
[----:B------:R2:W-:Y:S04]  /*14a50*/  STL [R1+0x448], R16 ;  /* 0x0004481001007387 */ /* 0x0005e80000100800 */
[----:B------:R3:W-:Y:S01]  /*14a60*/  STL [R1+0x43c], R15 ;  /* 0x00043c0f01007387 */ /* 0x0007e20000100800 */
[----:B0-----:R-:W-:Y:S02]  /*14a70*/  IADD3 R14, P1, PT, R25, R9, RZ ;  /* 0x00000009190e7210 */ /* 0x001fe40007f3e0ff */
[----:B--2---:R-:W-:-:S03]  /*14a80*/  LEA.HI.X.SX32 R16, R18, R8, 0x1, P0 ;  /* 0x0000000812107211 */ /* 0x004fc600000f0eff */
[----:B------:R0:W-:Y:S01]  /*14a90*/  STL [R1+0x450], R14 ;  /* 0x0004500e01007387 */ /* 0x0001e20000100800 */
[----:B---3--:R-:W-:-:S03]  /*14aa0*/  IADD3 R15, P0, PT, R26, R9, RZ ;  /* 0x000000091a0f7210 */ /* 0x008fc60007f1e0ff */
[----:B------:R-:W-:Y:S04]  /*14ab0*/  STL [R1+0x444], R16 ;  /* 0x0004441001007387 */ /* 0x000fe80000100800 */
[----:B------:R2:W-:Y:S01]  /*14ac0*/  STL [R1+0x458], R15 ;  /* 0x0004580f01007387 */ /* 0x0005e20000100800 */
[----:B0-----:R-:W-:Y:S02]  /*14ad0*/  LEA.HI.X.SX32 R14, R25, R8, 0x1, P1 ;  /* 0x00000008190e7211 */ /* 0x001fe400008f0eff */
[----:B------:R-:W-:-:S03]  /*14ae0*/  IADD3 R44, P1, PT, R7, R9, RZ ;  /* 0x00000009072c7210 */ /* 0x000fc60007f3e0ff */
[----:B------:R0:W-:Y:S01]  /*14af0*/  STL [R1+0x44c], R14 ;  /* 0x00044c0e01007387 */ /* 0x0001e20000100800 */
[----:B--2---:R-:W-:-:S03]  /*14b00*/  LEA.HI.X.SX32 R15, R26, R8, 0x1, P0 ;  /* 0x000000081a0f7211 */ /* 0x004fc600000f0eff */
[----:B------:R-:W-:Y:S01]  /*14b10*/  STL [R1+0x460], R44 ;  /* 0x0004602c01007387 */ /* 0x000fe20000100800 */
[----:B------:R-:W-:-:S03]  /*14b20*/  LEA.HI.X.SX32 R7, R7, R8, 0x1, P1 ;  /* 0x0000000807077211 */ /* 0x000fc600008f0eff */
[----:B------:R2:W-:Y:S01]  /*14b30*/  STL [R1+0x454], R15 ;  /* 0x0004540f01007387 */ /* 0x0005e20000100800 */
[----:B0-----:R-:W-:-:S03]  /*14b40*/  IADD3 R14, P0, PT, R22, R9, RZ ;  /* 0x00000009160e7210 */ /* 0x001fc60007f1e0ff */
[----:B------:R-:W-:Y:S04]  /*14b50*/  STL [R1+0xfe4], R44 ;  /* 0x000fe42c01007387 */ /* 0x000fe80000100800 */
[----:B------:R0:W-:Y:S01]  /*14b60*/  STL [R1+0x470], R14 ;  /* 0x0004700e01007387 */ /* 0x0001e20000100800 */
[----:B--2---:R-:W-:-:S05]  /*14b70*/  IADD3 R15, P1, PT, R59, R9, RZ ;  /* 0x000000093b0f7210 */ /* 0x004fca0007f3e0ff */
[----:B------:R-:W-:Y:S01]  /*14b80*/  STL [R1+0x478], R15 ;  /* 0x0004780f01007387 */ /* 0x000fe20000100800 */
[----:B0-----:R-:W-:-:S03]  /*14b90*/  LEA.HI.X.SX32 R14, R22, R8, 0x1, P0 ;  /* 0x00000008160e7211 */ /* 0x001fc600000f0eff */
[----:B------:R-:W-:Y:S04]  /*14ba0*/  STL [R1+0x45c], R7 ;  /* 0x00045c0701007387 */ /* 0x000fe80000100800 */
[----:B------:R0:W-:Y:S04]  /*14bb0*/  STL [R1+0xfe8], R7 ;  /* 0x000fe80701007387 */ /* 0x0001e80000100800 */
[----:B------:R2:W-:Y:S01]  /*14bc0*/  STL [R1+0x46c], R14 ;  /* 0x00046c0e01007387 */ /* 0x0005e20000100800 */
[----:B0-----:R-:W-:-:S03]  /*14bd0*/  IADD3 R7, P0, PT, R57, R9, RZ ;  /* 0x0000000939077210 */ /* 0x001fc60007f1e0ff */
[----:B------:R-:W-:Y:S01]  /*14be0*/  STL [R1+0x10f4], R59 ;  /* 0x0010f43b01007387 */ /* 0x000fe20000100800 */
[----:B--2---:R-:W-:-:S03]  /*14bf0*/  LEA.HI.X.SX32 R14, R59, R8, 0x1, P1 ;  /* 0x000000083b0e7211 */ /* 0x004fc600008f0eff */
[----:B------:R0:W-:Y:S04]  /*14c00*/  STL [R1+0x480], R7 ;  /* 0x0004800701007387 */ /* 0x0001e80000100800 */
[----:B------:R2:W-:Y:S04]  /*14c10*/  STL [R1+0x474], R14 ;  /* 0x0004740e01007387 */ /* 0x0005e80000100800 */
[----:B------:R-:W3:Y:S01]  /*14c20*/  LDL.LU R26, [R1+0x74] ;  /* 0x00007400011a7983 */ /* 0x000ee20000300800 */
[----:B0-----:R-:W-:Y:S02]  /*14c30*/  IADD3 R7, P1, PT, R48, R9, RZ ;  /* 0x0000000930077210 */ /* 0x001fe40007f3e0ff */
[----:B--2---:R-:W-:-:S03]  /*14c40*/  LEA.HI.X.SX32 R14, R57, R8, 0x1, P0 ;  /* 0x00000008390e7211 */ /* 0x004fc600000f0eff */
[----:B------:R0:W-:Y:S04]  /*14c50*/  STL [R1+0x488], R7 ;  /* 0x0004880701007387 */ /* 0x0001e80000100800 */
[----:B------:R-:W-:Y:S01]  /*14c60*/  STL [R1+0x107c], R57 ;  /* 0x00107c3901007387 */ /* 0x000fe20000100800 */
[----:B0-----:R-:W-:-:S03]  /*14c70*/  IADD3 R7, P0, PT, R52, R9, RZ ;  /* 0x0000000934077210 */ /* 0x001fc60007f1e0ff */
[----:B------:R0:W-:Y:S04]  /*14c80*/  STL [R1+0x47c], R14 ;  /* 0x00047c0e01007387 */ /* 0x0001e80000100800 */
[----:B------:R-:W-:Y:S04]  /*14c90*/  STL [R1+0x1130], R48 ;  /* 0x0011303001007387 */ /* 0x000fe80000100800 */
[----:B------:R2:W-:Y:S01]  /*14ca0*/  STL [R1+0x490], R7 ;  /* 0x0004900701007387 */ /* 0x0005e20000100800 */
[----:B0-----:R-:W-:-:S05]  /*14cb0*/  LEA.HI.X.SX32 R14, R48, R8, 0x1, P1 ;  /* 0x00000008300e7211 */ /* 0x001fca00008f0eff */
[----:B------:R-:W-:Y:S01]  /*14cc0*/  STL [R1+0x484], R14 ;  /* 0x0004840e01007387 */ /* 0x000fe20000100800 */
[----:B--2---:R-:W-:-:S03]  /*14cd0*/  IADD3 R7, P1, PT, R50, R9, RZ ;  /* 0x0000000932077210 */ /* 0x004fc60007f3e0ff */
[----:B------:R-:W2:Y:S04]  /*14ce0*/  LDL.LU R21, [R1+0x6c] ;  /* 0x00006c0001157983 */ /* 0x000ea80000300800 */
[----:B------:R0:W-:Y:S04]  /*14cf0*/  STL [R1+0x498], R7 ;  /* 0x0004980701007387 */ /* 0x0001e80000100800 */
[----:B------:R-:W-:Y:S01]  /*14d00*/  STL [R1+0x10bc], R52 ;  /* 0x0010bc3401007387 */ /* 0x000fe20000100800 */
[----:B0-----:R-:W-:-:S05]  /*14d10*/  LEA.HI.X.SX32 R7, R52, R8, 0x1, P0 ;  /* 0x0000000834077211 */ /* 0x001fca00000f0eff */
[----:B------:R0:W-:Y:S01]  /*14d20*/  STL [R1+0x48c], R7 ;  /* 0x00048c0701007387 */ /* 0x0001e20000100800 */
[----:B------:R-:W-:-:S03]  /*14d30*/  IADD3 R22, P0, PT, R84, R9, RZ ;  /* 0x0000000954167210 */ /* 0x000fc60007f1e0ff */
[----:B------:R-:W4:Y:S01]  /*14d40*/  LDL.LU R19, [R1+0x64] ;  /* 0x0000640001137983 */ /* 0x000f220000300800 */
[----:B0-----:R-:W-:-:S03]  /*14d50*/  LEA.HI.X.SX32 R7, R50, R8, 0x1, P1 ;  /* 0x0000000832077211 */ /* 0x001fc600008f0eff */
[----:B------:R-:W-:Y:S04]  /*14d60*/  STL [R1+0x1034], R50 ;  /* 0x0010343201007387 */ /* 0x000fe80000100800 */
[----:B------:R0:W-:Y:S04]  /*14d70*/  STL [R1+0x494], R7 ;  /* 0x0004940701007387 */ /* 0x0001e80000100800 */
[----:B------:R-:W-:Y:S01]  /*14d80*/  STL [R1+0x4a0], R22 ;  /* 0x0004a01601007387 */ /* 0x000fe20000100800 */
[----:B0-----:R-:W-:-:S05]  /*14d90*/  IADD3 R7, P1, PT, R67, R9, RZ ;  /* 0x0000000943077210 */ /* 0x001fca0007f3e0ff */
[----:B------:R0:W-:Y:S04]  /*14da0*/  STL [R1+0x4b0], R7 ;  /* 0x0004b00701007387 */ /* 0x0001e80000100800 */
[----:B------:R-:W-:Y:S04]  /*14db0*/  STL [R1+0xfe0], R22 ;  /* 0x000fe01601007387 */ /* 0x000fe80000100800 */
[----:B------:R-:W4:Y:S01]  /*14dc0*/  LDL.LU R20, [R1+0x58] ;  /* 0x0000580001147983 */ /* 0x000f220000300800 */
[----:B0-----:R-:W-:-:S03]  /*14dd0*/  LEA.HI.X.SX32 R7, R84, R8, 0x1, P0 ;  /* 0x0000000854077211 */ /* 0x001fc600000f0eff */
[----:B------:R-:W4:Y:S04]  /*14de0*/  LDL.LU R16, [R1+0x54] ;  /* 0x0000540001107983 */ /* 0x000f280000300800 */
[----:B------:R0:W-:Y:S04]  /*14df0*/  STL [R1+0x49c], R7 ;  /* 0x00049c0701007387 */ /* 0x0001e80000100800 */
[----:B------:R-:W4:Y:S04]  /*14e00*/  LDL.LU R17, [R1+0x50] ;  /* 0x0000500001117983 */ /* 0x000f280000300800 */
[----:B------:R-:W-:Y:S04]  /*14e10*/  STL [R1+0x113c], R84 ;  /* 0x00113c5401007387 */ /* 0x000fe80000100800 */
[----:B------:R-:W-:Y:S04]  /*14e20*/  STL [R1+0x1148], R84 ;  /* 0x0011485401007387 */ /* 0x000fe80000100800 */
[----:B------:R-:W-:Y:S04]  /*14e30*/  STL [R1+0x1150], R84 ;  /* 0x0011505401007387 */ /* 0x000fe80000100800 */
[----:B------:R-:W-:Y:S04]  /*14e40*/  STL [R1+0x1158], R84 ;  /* 0x0011585401007387 */ /* 0x000fe80000100800 */
[----:B------:R-:W-:Y:S04]  /*14e50*/  STL [R1+0x1160], R84 ;  /* 0x0011605401007387 */ /* 0x000fe80000100800 */
[----:B------:R-:W-:Y:S04]  /*14e60*/  STL [R1+0x1184], R84 ;  /* 0x0011845401007387 */ /* 0x000fe80000100800 */
[----:B------:R-:W-:Y:S04]  /*14e70*/  STL [R1+0x119c], R84 ;  /* 0x00119c5401007387 */ /* 0x000fe80000100800 */
[----:B------:R-:W4:Y:S01]  /*14e80*/  LDL.LU R18, [R1+0x4c] ;  /* 0x00004c0001127983 */ /* 0x000f220000300800 */
[----:B0-----:R-:W-:-:S02]  /*14e90*/  LEA.HI.X.SX32 R7, R67, R8, 0x1, P1 ;  /* 0x0000000843077211 */ /* 0x001fc400008f0eff */
[----:B---3--:R-:W-:-:S05]  /*14ea0*/  IADD3 R14, P0, PT, R26, R9, RZ ;  /* 0x000000091a0e7210 */ /* 0x008fca0007f1e0ff */
[----:B------:R0:W-:Y:S04]  /*14eb0*/  STL [R1+0x4b8], R14 ;  /* 0x0004b80e01007387 */ /* 0x0001e80000100800 */
[----:B------:R-:W3:Y:S01]  /*14ec0*/  LDL.LU R25, [R1+0x44] ;  /* 0x0000440001197983 */ /* 0x000ee20000300800 */
[----:B0-----:R-:W-:-:S03]  /*14ed0*/  IADD3 R14, P1, PT, R85, R9, RZ ;  /* 0x00000009550e7210 */ /* 0x001fc60007f3e0ff */
[----:B------:R0:W-:Y:S04]  /*14ee0*/  STL [R1+0x4ac], R7 ;  /* 0x0004ac0701007387 */ /* 0x0001e80000100800 */
[----:B------:R-:W-:Y:S04]  /*14ef0*/  STL [R1+0x1010], R67 ;  /* 0x0010104301007387 */ /* 0x000fe80000100800 */
[----:B------:R2:W-:Y:S01]  /*14f00*/  STL [R1+0x4c0], R14 ;  /* 0x0004c00e01007387 */ /* 0x0005e20000100800 */
[----:B0-----:R-:W-:-:S03]  /*14f10*/  LEA.HI.X.SX32 R7, R26, R8, 0x1, P0 ;  /* 0x000000081a077211 */ /* 0x001fc600000f0eff */
[----:B------:R-:W3:Y:S04]  /*14f20*/  LDL.LU R26, [R1+0x3c] ;  /* 0x00003c00011a7983 */ /* 0x000ee80000300800 */
[----:B------:R0:W-:Y:S01]  /*14f30*/  STL [R1+0x4b4], R7 ;  /* 0x0004b40701007387 */ /* 0x0001e20000100800 */
[----:B--2---:R-:W-:Y:S02]  /*14f40*/  IADD3 R14, P0, PT, R21, R9, RZ ;  /* 0x00000009150e7210 */ /* 0x004fe40007f1e0ff */
[----:B0-----:R-:W-:-:S03]  /*14f50*/  LEA.HI.X.SX32 R7, R85, R8, 0x1, P1 ;  /* 0x0000000855077211 */ /* 0x001fc600008f0eff */
[----:B------:R-:W-:Y:S01]  /*14f60*/  STL [R1+0x4c8], R14 ;  /* 0x0004c80e01007387 */ /* 0x000fe20000100800 */
[----:B------:R-:W-:-:S03]  /*14f70*/  IADD3 R86, P1, PT, R23, R9, RZ ;  /* 0x0000000917567210 */ /* 0x000fc60007f3e0ff */
[----:B------:R-:W-:Y:S04]  /*14f80*/  STL [R1+0x1014], R85 ;  /* 0x0010145501007387 */ /* 0x000fe80000100800 */
[----:B------:R0:W-:Y:S04]  /*14f90*/  STL [R1+0x4bc], R7 ;  /* 0x0004bc0701007387 */ /* 0x0001e80000100800 */
[----:B------:R-:W-:Y:S01]  /*14fa0*/  STL [R1+0x4d0], R86 ;  /* 0x0004d05601007387 */ /* 0x000fe20000100800 */
[----:B0-----:R-:W-:Y:S02]  /*14fb0*/  LEA.HI.X.SX32 R7, R21, R8, 0x1, P0 ;  /* 0x0000000815077211 */ /* 0x001fe400000f0eff */
[----:B----4-:R-:W-:-:S03]  /*14fc0*/  IADD3 R85, P0, PT, R19, R9, RZ ;  /* 0x0000000913557210 */ /* 0x010fc60007f1e0ff */
[----:B------:R0:W-:Y:S01]  /*14fd0*/  STL [R1+0x4c4], R7 ;  /* 0x0004c40701007387 */ /* 0x0001e20000100800 */
[----:B------:R-:W-:-:S03]  /*14fe0*/  LEA.HI.X.SX32 R14, R19, R8, 0x1, P0 ;  /* 0x00000008130e7211 */ /* 0x000fc600000f0eff */
[----:B------:R-:W-:Y:S01]  /*14ff0*/  STL [R1+0x1048], R86 ;  /* 0x0010485601007387 */ /* 0x000fe20000100800 */
[----:B0-----:R-:W-:-:S03]  /*15000*/  LEA.HI.X.SX32 R7, R23, R8, 0x1, P1 ;  /* 0x0000000817077211 */ /* 0x001fc600008f0eff */
[----:B------:R-:W-:Y:S04]  /*15010*/  STL [R1+0x1050], R86 ;  /* 0x0010505601007387 */ /* 0x000fe80000100800 */
[----:B------:R-:W-:Y:S04]  /*15020*/  STL [R1+0x1064], R86 ;  /* 0x0010645601007387 */ /* 0x000fe80000100800 */
[----:B------:R0:W-:Y:S04]  /*15030*/  STL [R1+0x4cc], R7 ;  /* 0x0004cc0701007387 */ /* 0x0001e80000100800 */
[----:B------:R-:W-:Y:S01]  /*15040*/  STL [R1+0x4d8], R85 ;  /* 0x0004d85501007387 */ /* 0x000fe20000100800 */
[----:B------:R-:W-:-:S03]  /*15050*/  IADD3 R23, P1, PT, R20, R9, RZ ;  /* 0x0000000914177210 */ /* 0x000fc60007f3e0ff */
[----:B------:R-:W-:Y:S01]  /*15060*/  STL [R1+0x1018], R85 ;  /* 0x0010185501007387 */ /* 0x000fe20000100800 */
[----:B0-----:R-:W-:-:S03]  /*15070*/  IADD3 R7, P0, PT, R16, R9, RZ ;  /* 0x0000000910077210 */ /* 0x001fc60007f1e0ff */
[----:B------:R-:W-:Y:S04]  /*15080*/  STL [R1+0x4e0], R23 ;  /* 0x0004e01701007387 */ /* 0x000fe80000100800 */
[----:B------:R-:W-:Y:S04]  /*15090*/  STL [R1+0x4d4], R14 ;  /* 0x0004d40e01007387 */ /* 0x000fe80000100800 */
[----:B------:R-:W-:Y:S04]  /*150a0*/  STL [R1+0xfec], R23 ;  /* 0x000fec1701007387 */ /* 0x000fe80000100800 */
[----:B------:R0:W-:Y:S02]  /*150b0*/  STL [R1+0x4f0], R7 ;  /* 0x0004f00701007387 */ /* 0x0001e40000100800 */
[----:B0-----:R-:W-:-:S02]  /*150c0*/  LEA.HI.X.SX32 R7, R20, R8, 0x1, P1 ;  /* 0x0000000814077211 */ /* 0x001fc400008f0eff */
[----:B------:R-:W-:-:S03]  /*150d0*/  IADD3 R14, P1, PT, R17, R9, RZ ;  /* 0x00000009110e7210 */ /* 0x000fc60007f3e0ff */
[----:B------:R0:W-:Y:S04]  /*150e0*/  STL [R1+0x4dc], R7 ;  /* 0x0004dc0701007387 */ /* 0x0001e80000100800 */
[----:B------:R2:W-:Y:S01]  /*150f0*/  STL [R1+0x4f8], R14 ;  /* 0x0004f80e01007387 */ /* 0x0005e20000100800 */
[-C--:B0-----:R-:W-:Y:S02]  /*15100*/  LEA.HI.X.SX32 R7, R16, R8.reuse, 0x1, P0 ;  /* 0x0000000810077211 */ /* 0x081fe400000f0eff */
[C---:B------:R-:W-:Y:S02]  /*15110*/  IADD3 R15, P0, PT, R18.reuse, R9, RZ ;  /* 0x00000009120f7210 */ /* 0x040fe40007f1e0ff */
[-C--:B--2---:R-:W-:Y:S01]  /*15120*/  LEA.HI.X.SX32 R14, R17, R8.reuse, 0x1, P1 ;  /* 0x00000008110e7211 */ /* 0x084fe200008f0eff */
[----:B------:R-:W-:Y:S04]  /*15130*/  STL [R1+0x4ec], R7 ;  /* 0x0004ec0701007387 */ /* 0x000fe80000100800 */
[----:B------:R-:W-:Y:S04]  /*15140*/  STL [R1+0x500], R15 ;  /* 0x0005000f01007387 */ /* 0x000fe80000100800 */
[----:B------:R0:W-:Y:S02]  /*15150*/  STL [R1+0x4f4], R14 ;  /* 0x0004f40e01007387 */ /* 0x0001e40000100800 */
[----:B0-----:R-:W-:-:S02]  /*15160*/  LEA.HI.X.SX32 R14, R18, R8, 0x1, P0 ;  /* 0x00000008120e7211 */ /* 0x001fc400000f0eff */
[-C--:B------:R-:W-:Y:S01]  /*15170*/  IADD3 R15, P0, PT, R89, R9.reuse, RZ ;  /* 0x00000009590f7210 */ /* 0x080fe20007f1e0ff */
[----:B------:R-:W-:Y:S01]  /*15180*/  IMAD R13, R13, UR6, RZ ;  /* 0x000000060d0d7c24 */ /* 0x000fe2000f8e02ff */
[----:B------:R-:W0:Y:S01]  /*15190*/  LDCU UR6, c[0x0][0x3b0] ;  /* 0x00007600ff0677ac */ /* 0x000e220008000800 */
[----:B------:R-:W-:Y:S01]  /*151a0*/  IMAD R12, R12, UR49, RZ ;  /* 0x000000310c0c7c24 */ /* 0x000fe2000f8e02ff */
[----:B---3--:R-:W-:-:S05]  /*151b0*/  IADD3 R7, P1, PT, R25, R9, RZ ;  /* 0x0000000919077210 */ /* 0x008fca0007f3e0ff */
[----:B------:R2:W-:Y:S04]  /*151c0*/  STL [R1+0x508], R7 ;  /* 0x0005080701007387 */ /* 0x0005e80000100800 */
[----:B------:R3:W-:Y:S01]  /*151d0*/  STL [R1+0x4fc], R14 ;  /* 0x0004fc0e01007387 */ /* 0x0007e20000100800 */
[----:B--2---:R-:W-:-:S03]  /*151e0*/  LEA.HI.X.SX32 R7, R25, R8, 0x1, P1 ;  /* 0x0000000819077211 */ /* 0x004fc600008f0eff */
[----:B------:R-:W-:Y:S01]  /*151f0*/  STL [R1+0x510], R15 ;  /* 0x0005100f01007387 */ /* 0x000fe20000100800 */
[----:B---3--:R-:W-:-:S03]  /*15200*/  IADD3 R14, P1, PT, R26, R9, RZ ;  /* 0x000000091a0e7210 */ /* 0x008fc60007f3e0ff */
[----:B------:R2:W-:Y:S04]  /*15210*/  STL [R1+0x504], R7 ;  /* 0x0005040701007387 */ /* 0x0005e80000100800 */
[----:B------:R3:W-:Y:S01]  /*15220*/  STL [R1+0x518], R14 ;  /* 0x0005180e01007387 */ /* 0x0007e20000100800 */
[-C--:B--2---:R-:W-:Y:S02]  /*15230*/  LEA.HI.X.SX32 R7, R89, R8.reuse, 0x1, P0 ;  /* 0x0000000859077211 */ /* 0x084fe400000f0eff */
[----:B------:R-:W-:Y:S02]  /*15240*/  IADD3 R89, P0, PT, R24, R9, RZ ;  /* 0x0000000918597210 */ /* 0x000fe40007f1e0ff */
[-C--:B---3--:R-:W-:Y:S01]  /*15250*/  LEA.HI.X.SX32 R14, R26, R8.reuse, 0x1, P1 ;  /* 0x000000081a0e7211 */ /* 0x088fe200008f0eff */
[----:B------:R2:W-:Y:S01]  /*15260*/  STL [R1+0x50c], R7 ;  /* 0x00050c0701007387 */ /* 0x0005e20000100800 */
[----:B------:R-:W-:-:S03]  /*15270*/  LEA.HI.X.SX32 R24, R24, R8, 0x1, P0 ;  /* 0x0000000818187211 */ /* 0x000fc600000f0eff */
[----:B------:R3:W-:Y:S01]  /*15280*/  STL [R1+0x514], R14 ;  /* 0x0005140e01007387 */ /* 0x0007e20000100800 */
[----:B--2---:R-:W-:-:S03]  /*15290*/  IADD3 R7, P1, PT, R13, R9, RZ ;  /* 0x000000090d077210 */ /* 0x004fc60007f3e0ff */
[----:B------:R-:W-:Y:S01]  /*152a0*/  STL [R1+0x520], R89 ;  /* 0x0005205901007387 */ /* 0x000fe20000100800 */
[----:B---3--:R-:W-:-:S03]  /*152b0*/  IADD3 R14, P0, PT, R12, R9, RZ ;  /* 0x000000090c0e7210 */ /* 0x008fc60007f1e0ff */
[----:B------:R2:W-:Y:S01]  /*152c0*/  STL [R1+0x530], R7 ;  /* 0x0005300701007387 */ /* 0x0005e20000100800 */
[----:B------:R-:W-:-:S03]  /*152d0*/  LEA.HI.X.SX32 R13, R13, R8, 0x1, P1 ;  /* 0x000000080d0d7211 */ /* 0x000fc600008f0eff */
[----:B------:R-:W-:Y:S04]  /*152e0*/  STL [R1+0xff0], R89 ;  /* 0x000ff05901007387 */ /* 0x000fe80000100800 */
[----:B------:R-:W-:Y:S01]  /*152f0*/  STL [R1+0x538], R14 ;  /* 0x0005380e01007387 */ /* 0x000fe20000100800 */
[----:B--2---:R-:W-:-:S03]  /*15300*/  IADD3 R7, P1, PT, R93, R9, RZ ;  /* 0x000000095d077210 */ /* 0x004fc60007f3e0ff */
[----:B------:R-:W-:Y:S04]  /*15310*/  STL [R1+0x51c], R24 ;  /* 0x00051c1801007387 */ /* 0x000fe80000100800 */
[----:B------:R2:W-:Y:S04]  /*15320*/  STL [R1+0x52c], R13 ;  /* 0x00052c0d01007387 */ /* 0x0005e80000100800 */
[----:B------:R-:W-:Y:S01]  /*15330*/  STL [R1+0xff4], R24 ;  /* 0x000ff41801007387 */ /* 0x000fe20000100800 */
[----:B--2---:R-:W-:-:S03]  /*15340*/  LEA.HI.X.SX32 R13, R12, R8, 0x1, P0 ;  /* 0x000000080c0d7211 */ /* 0x004fc600000f0eff */
[----:B------:R2:W-:Y:S01]  /*15350*/  STL [R1+0x540], R7 ;  /* 0x0005400701007387 */ /* 0x0005e20000100800 */
[----:B------:R-:W-:-:S03]  /*15360*/  IADD3 R12, P0, PT, R92, R9, RZ ;  /* 0x000000095c0c7210 */ /* 0x000fc60007f1e0ff */
[----:B------:R-:W-:Y:S04]  /*15370*/  STL [R1+0x534], R13 ;  /* 0x0005340d01007387 */ /* 0x000fe80000100800 */
[----:B------:R-:W-:Y:S01]  /*15380*/  STL [R1+0x104c], R93 ;  /* 0x00104c5d01007387 */ /* 0x000fe20000100800 */
[----:B--2---:R-:W-:-:S03]  /*15390*/  LEA.HI.X.SX32 R7, R93, R8, 0x1, P1 ;  /* 0x000000085d077211 */ /* 0x004fc600008f0eff */
[----:B------:R2:W-:Y:S04]  /*153a0*/  STL [R1+0x548], R12 ;  /* 0x0005480c01007387 */ /* 0x0005e80000100800 */
[----:B------:R-:W-:Y:S04]  /*153b0*/  STL [R1+0x105c], R93 ;  /* 0x00105c5d01007387 */ /* 0x000fe80000100800 */
[----:B------:R3:W-:Y:S01]  /*153c0*/  STL [R1+0x53c], R7 ;  /* 0x00053c0701007387 */ /* 0x0007e20000100800 */
[----:B--2---:R-:W-:-:S05]  /*153d0*/  IADD3 R12, P1, PT, R91, R9, RZ ;  /* 0x000000095b0c7210 */ /* 0x004fca0007f3e0ff */
[----:B------:R2:W-:Y:S01]  /*153e0*/  STL [R1+0x550], R12 ;  /* 0x0005500c01007387 */ /* 0x0005e20000100800 */
[----:B---3--:R-:W-:-:S03]  /*153f0*/  LEA.HI.X.SX32 R7, R92, R8, 0x1, P0 ;  /* 0x000000085c077211 */ /* 0x008fc600000f0eff */
[----:B------:R-:W-:Y:S04]  /*15400*/  STL [R1+0x101c], R92 ;  /* 0x00101c5c01007387 */ /* 0x000fe80000100800 */
[----:B------:R3:W-:Y:S01]  /*15410*/  STL [R1+0x544], R7 ;  /* 0x0005440701007387 */ /* 0x0007e20000100800 */
[----:B--2---:R-:W-:-:S03]  /*15420*/  IADD3 R12, P0, PT, R90, R9, RZ ;  /* 0x000000095a0c7210 */ /* 0x004fc60007f1e0ff */
[----:B------:R-:W-:Y:S01]  /*15430*/  STL [R1+0x1144], R91 ;  /* 0x0011445b01007387 */ /* 0x000fe20000100800 */
[----:B---3--:R-:W-:-:S03]  /*15440*/  LEA.HI.X.SX32 R7, R91, R8, 0x1, P1 ;  /* 0x000000085b077211 */ /* 0x008fc600008f0eff */
[----:B------:R2:W-:Y:S04]  /*15450*/  STL [R1+0x558], R12 ;  /* 0x0005580c01007387 */ /* 0x0005e80000100800 */
[----:B------:R-:W-:Y:S04]  /*15460*/  STL [R1+0x114c], R91 ;  /* 0x00114c5b01007387 */ /* 0x000fe80000100800 */
[----:B------:R3:W-:Y:S01]  /*15470*/  STL [R1+0x54c], R7 ;  /* 0x00054c0701007387 */ /* 0x0007e20000100800 */
[----:B--2---:R-:W-:-:S03]  /*15480*/  IADD3 R12, P1, PT, R83, R9, RZ ;  /* 0x00000009530c7210 */ /* 0x004fc60007f3e0ff */
[----:B------:R-:W-:Y:S04]  /*15490*/  STL [R1+0x1154], R91 ;  /* 0x0011545b01007387 */ /* 0x000fe80000100800 */
[----:B------:R-:W-:Y:S01]  /*154a0*/  STL [R1+0x115c], R91 ;  /* 0x00115c5b01007387 */ /* 0x000fe20000100800 */
[----:B---3--:R-:W-:-:S03]  /*154b0*/  LEA.HI.X.SX32 R7, R90, R8, 0x1, P0 ;  /* 0x000000085a077211 */ /* 0x008fc600000f0eff */
[----:B------:R-:W-:Y:S04]  /*154c0*/  STL [R1+0x116c], R91 ;  /* 0x00116c5b01007387 */ /* 0x000fe80000100800 */
[----:B------:R-:W-:Y:S04]  /*154d0*/  STL [R1+0x1188], R91 ;  /* 0x0011885b01007387 */ /* 0x000fe80000100800 */
[----:B------:R2:W-:Y:S04]  /*154e0*/  STL [R1+0x570], R12 ;  /* 0x0005700c01007387 */ /* 0x0005e80000100800 */
[----:B------:R-:W-:Y:S04]  /*154f0*/  STL [R1+0x10fc], R90 ;  /* 0x0010fc5a01007387 */ /* 0x000fe80000100800 */
[----:B------:R-:W-:Y:S01]  /*15500*/  STL [R1+0x1104], R90 ;  /* 0x0011045a01007387 */ /* 0x000fe20000100800 */
[----:B--2---:R-:W-:-:S03]  /*15510*/  IADD3 R12, P0, PT, R82, R9, RZ ;  /* 0x00000009520c7210 */ /* 0x004fc60007f1e0ff */
[----:B------:R2:W-:Y:S04]  /*15520*/  STL [R1+0x554], R7 ;  /* 0x0005540701007387 */ /* 0x0005e80000100800 */
[----:B------:R-:W-:Y:S04]  /*15530*/  STL [R1+0x110c], R90 ;  /* 0x00110c5a01007387 */ /* 0x000fe80000100800 */
[----:B------:R-:W-:Y:S01]  /*15540*/  STL [R1+0x1118], R90 ;  /* 0x0011185a01007387 */ /* 0x000fe20000100800 */
[----:B--2---:R-:W-:-:S03]  /*15550*/  LEA.HI.X.SX32 R7, R83, R8, 0x1, P1 ;  /* 0x0000000853077211 */ /* 0x004fc600008f0eff */
[----:B------:R-:W-:Y:S04]  /*15560*/  STL [R1+0x10f8], R83 ;  /* 0x0010f85301007387 */ /* 0x000fe80000100800 */
[----:B------:R2:W-:Y:S04]  /*15570*/  STL [R1+0x578], R12 ;  /* 0x0005780c01007387 */ /* 0x0005e80000100800 */
[----:B------:R-:W-:Y:S04]  /*15580*/  STL [R1+0x1100], R83 ;  /* 0x0011005301007387 */ /* 0x000fe80000100800 */
[----:B------:R3:W-:Y:S01]  /*15590*/  STL [R1+0x56c], R7 ;  /* 0x00056c0701007387 */ /* 0x0007e20000100800 */
[----:B--2---:R-:W-:-:S03]  /*155a0*/  IADD3 R12, P1, PT, R81, R9, RZ ;  /* 0x00000009510c7210 */ /* 0x004fc60007f3e0ff */
[----:B------:R-:W-:Y:S04]  /*155b0*/  STL [R1+0x1108], R83 ;  /* 0x0011085301007387 */ /* 0x000fe80000100800 */
[----:B------:R-:W-:Y:S01]  /*155c0*/  STL [R1+0x1110], R83 ;  /* 0x0011105301007387 */ /* 0x000fe20000100800 */
[----:B---3--:R-:W-:-:S03]  /*155d0*/  LEA.HI.X.SX32 R7, R82, R8, 0x1, P0 ;  /* 0x0000000852077211 */ /* 0x008fc600000f0eff */
        /* <DEDUP_REMOVED lines=12> */
[----:B--2---:R-:W-:-:S03]  /*156a0*/  LEA.HI.X.SX32 R12, R80, R8, 0x1, P0 ;  /* 0x00000008500c7211 */ /* 0x004fc600000f0eff */
[----:B------:R-:W-:Y:S01]  /*156b0*/  STL [R1+0x109c], R81 ;  /* 0x00109c5101007387 */ /* 0x000fe20000100800 */
[----:B---3--:R-:W-:-:S05]  /*156c0*/  IADD3 R7, P1, PT, R79, R9, RZ ;  /* 0x000000094f077210 */ /* 0x008fca0007f3e0ff */
[----:B------:R2:W-:Y:S04]  /*156d0*/  STL [R1+0x590], R7 ;  /* 0x0005900701007387 */ /* 0x0005e80000100800 */
[----:B------:R-:W-:Y:S01]  /*156e0*/  STL [R1+0x1054], R80 ;  /* 0x0010545001007387 */ /* 0x000fe20000100800 */
[----:B--2---:R-:W-:-:S03]  /*156f0*/  IADD3 R7, P0, PT, R78, R9, RZ ;  /* 0x000000094e077210 */ /* 0x004fc60007f1e0ff */
[----:B------:R2:W-:Y:S04]  /*15700*/  STL [R1+0x584], R12 ;  /* 0x0005840c01007387 */ /* 0x0005e80000100800 */
[----:B------:R-:W-:Y:S04]  /*15710*/  STL [R1+0x1020], R79 ;  /* 0x0010204f01007387 */ /* 0x000fe80000100800 */
[----:B------:R3:W-:Y:S01]  /*15720*/  STL [R1+0x598], R7 ;  /* 0x0005980701007387 */ /* 0x0007e20000100800 */
[----:B--2---:R-:W-:-:S05]  /*15730*/  LEA.HI.X.SX32 R12, R79, R8, 0x1, P1 ;  /* 0x000000084f0c7211 */ /* 0x004fca00008f0eff */
[----:B------:R2:W-:Y:S01]  /*15740*/  STL [R1+0x58c], R12 ;  /* 0x00058c0c01007387 */ /* 0x0005e20000100800 */
[----:B---3--:R-:W-:-:S05]  /*15750*/  IADD3 R7, P1, PT, R77, R9, RZ ;  /* 0x000000094d077210 */ /* 0x008fca0007f3e0ff */
[----:B------:R3:W-:Y:S01]  /*15760*/  STL [R1+0x5b0], R7 ;  /* 0x0005b00701007387 */ /* 0x0007e20000100800 */
[----:B--2---:R-:W-:-:S03]  /*15770*/  LEA.HI.X.SX32 R12, R78, R8, 0x1, P0 ;  /* 0x000000084e0c7211 */ /* 0x004fc600000f0eff */
[----:B------:R2:W-:Y:S01]  /*15780*/  STL [R1+0x1140], R78 ;  /* 0x0011404e01007387 */ /* 0x0005e20000100800 */
[----:B---3--:R-:W-:-:S03]  /*15790*/  IADD3 R7, P0, PT, R76, R9, RZ ;  /* 0x000000094c077210 */ /* 0x008fc60007f1e0ff */
[----:B------:R-:W-:Y:S01]  /*157a0*/  STL [R1+0x594], R12 ;  /* 0x0005940c01007387 */ /* 0x000fe20000100800 */
[----:B--2---:R-:W-:-:S03]  /*157b0*/  LEA.HI.X.SX32 R78, R77, R8, 0x1, P1 ;  /* 0x000000084d4e7211 */ /* 0x004fc600008f0eff */
[----:B------:R-:W-:Y:S04]  /*157c0*/  STL [R1+0x1114], R77 ;  /* 0x0011144d01007387 */ /* 0x000fe80000100800 */
[----:B------:R2:W-:Y:S04]  /*157d0*/  STL [R1+0x5b8], R7 ;  /* 0x0005b80701007387 */ /* 0x0005e80000100800 */
[----:B------:R-:W-:Y:S01]  /*157e0*/  STL [R1+0x5ac], R78 ;  /* 0x0005ac4e01007387 */ /* 0x000fe20000100800 */
[----:B--2---:R-:W-:-:S05]  /*157f0*/  IADD3 R7, P1, PT, R75, R9, RZ ;  /* 0x000000094b077210 */ /* 0x004fca0007f3e0ff */
[----:B------:R2:W-:Y:S04]  /*15800*/  STL [R1+0x5c0], R7 ;  /* 0x0005c00701007387 */ /* 0x0005e80000100800 */
[----:B------:R-:W-:Y:S01]  /*15810*/  STL [R1+0x1164], R78 ;  /* 0x0011644e01007387 */ /* 0x000fe20000100800 */
[----:B--2---:R-:W-:-:S03]  /*15820*/  LEA.HI.X.SX32 R7, R76, R8, 0x1, P0 ;  /* 0x000000084c077211 */ /* 0x004fc600000f0eff */
[----:B------:R-:W-:Y:S01]  /*15830*/  STL [R1+0x10c4], R76 ;  /* 0x0010c44c01007387 */ /* 0x000fe20000100800 */
[----:B------:R-:W-:-:S03]  /*15840*/  IADD3 R12, P0, PT, R74, R9, RZ ;  /* 0x000000094a0c7210 */ /* 0x000fc60007f1e0ff */
[----:B------:R-:W-:Y:S04]  /*15850*/  STL [R1+0x10cc], R76 ;  /* 0x0010cc4c01007387 */ /* 0x000fe80000100800 */
[----:B------:R2:W-:Y:S04]  /*15860*/  STL [R1+0x5b4], R7 ;  /* 0x0005b40701007387 */ /* 0x0005e80000100800 */
[----:B------:R-:W-:Y:S04]  /*15870*/  STL [R1+0x10d4], R76 ;  /* 0x0010d44c01007387 */ /* 0x000fe80000100800 */
[----:B------:R-:W-:Y:S01]  /*15880*/  STL [R1+0x1094], R75 ;  /* 0x0010944b01007387 */ /* 0x000fe20000100800 */
[----:B--2---:R-:W-:-:S03]  /*15890*/  LEA.HI.X.SX32 R7, R75, R8, 0x1, P1 ;  /* 0x000000084b077211 */ /* 0x004fc600008f0eff */
[----:B------:R2:W-:Y:S04]  /*158a0*/  STL [R1+0x5c8], R12 ;  /* 0x0005c80c01007387 */ /* 0x0005e80000100800 */
[----:B------:R3:W-:Y:S01]  /*158b0*/  STL [R1+0x5bc], R7 ;  /* 0x0005bc0701007387 */ /* 0x0007e20000100800 */
[----:B--2---:R-:W-:Y:S02]  /*158c0*/  IADD3 R12, P1, PT, R73, R9, RZ ;  /* 0x00000009490c7210 */ /* 0x004fe40007f3e0ff */
[----:B---3--:R-:W-:-:S03]  /*158d0*/  LEA.HI.X.SX32 R7, R74, R8, 0x1, P0 ;  /* 0x000000084a077211 */ /* 0x008fc600000f0eff */
[----:B------:R2:W-:Y:S01]  /*158e0*/  STL [R1+0x5d0], R12 ;  /* 0x0005d00c01007387 */ /* 0x0005e20000100800 */
[----:B------:R-:W-:-:S03]  /*158f0*/  IADD3 R67, P0, PT, R72, R9, RZ ;  /* 0x0000000948437210 */ /* 0x000fc60007f1e0ff */
[----:B------:R-:W-:Y:S04]  /*15900*/  STL [R1+0x1058], R74 ;  /* 0x0010584a01007387 */ /* 0x000fe80000100800 */
[----:B------:R3:W-:Y:S01]  /*15910*/  STL [R1+0x5c4], R7 ;  /* 0x0005c40701007387 */ /* 0x0007e20000100800 */
[----:B--2---:R-:W-:-:S03]  /*15920*/  LEA.HI.X.SX32 R12, R73, R8, 0x1, P1 ;  /* 0x00000008490c7211 */ /* 0x004fc600008f0eff */
[----:B------:R-:W-:Y:S01]  /*15930*/  STL [R1+0x1024], R73 ;  /* 0x0010244901007387 */ /* 0x000fe20000100800 */
[----:B---3--:R-:W-:-:S03]  /*15940*/  IADD3 R7, P1, PT, R71, R9, RZ ;  /* 0x0000000947077210 */ /* 0x008fc60007f3e0ff */
[----:B------:R2:W-:Y:S04]  /*15950*/  STL [R1+0x5cc], R12 ;  /* 0x0005cc0c01007387 */ /* 0x0005e80000100800 */
[----:B------:R-:W-:Y:S04]  /*15960*/  STL [R1+0x5d8], R67 ;  /* 0x0005d84301007387 */ /* 0x000fe80000100800 */
[----:B------:R3:W-:Y:S01]  /*15970*/  STL [R1+0x5f0], R7 ;  /* 0x0005f00701007387 */ /* 0x0007e20000100800 */
[----:B--2---:R-:W-:-:S03]  /*15980*/  LEA.HI.X.SX32 R12, R72, R8, 0x1, P0 ;  /* 0x00000008480c7211 */ /* 0x004fc600000f0eff */
[----:B------:R-:W-:Y:S04]  /*15990*/  STL [R1+0x1028], R67 ;  /* 0x0010284301007387 */ /* 0x000fe80000100800 */
[----:B------:R-:W-:Y:S01]  /*159a0*/  STL [R1+0xff8], R39 ;  /* 0x000ff82701007387 */ /* 0x000fe20000100800 */
[----:B---3--:R-:W-:-:S03]  /*159b0*/  IADD3 R7, P0, PT, R70, R9, RZ ;  /* 0x0000000946077210 */ /* 0x008fc60007f1e0ff */
[----:B------:R2:W-:Y:S04]  /*159c0*/  STL [R1+0x1138], R72 ;  /* 0x0011384801007387 */ /* 0x0005e80000100800 */
[----:B------:R-:W-:Y:S04]  /*159d0*/  STL [R1+0x5d4], R12 ;  /* 0x0005d40c01007387 */ /* 0x000fe80000100800 */
[----:B------:R-:W-:Y:S01]  /*159e0*/  STL [R1+0x111c], R71 ;  /* 0x00111c4701007387 */ /* 0x000fe20000100800 */
[----:B--2---:R-:W-:-:S03]  /*159f0*/  LEA.HI.X.SX32 R72, R71, R8, 0x1, P1 ;  /* 0x0000000847487211 */ /* 0x004fc600008f0eff */
[----:B------:R2:W-:Y:S04]  /*15a00*/  STL [R1+0x5f8], R7 ;  /* 0x0005f80701007387 */ /* 0x0005e80000100800 */
[----:B------:R-:W-:Y:S01]  /*15a10*/  STL [R1+0x5ec], R72 ;  /* 0x0005ec4801007387 */ /* 0x000fe20000100800 */
[----:B--2---:R-:W-:-:S05]  /*15a20*/  IADD3 R7, P1, PT, R69, R9, RZ ;  /* 0x0000000945077210 */ /* 0x004fca0007f3e0ff */
[----:B------:R2:W-:Y:S01]  /*15a30*/  STL [R1+0x600], R7 ;  /* 0x0006000701007387 */ /* 0x0005e20000100800 */
[----:B------:R-:W-:-:S03]  /*15a40*/  LEA.HI.X.SX32 R12, R69, R8, 0x1, P1 ;  /* 0x00000008450c7211 */ /* 0x000fc600008f0eff */
[----:B------:R-:W-:Y:S01]  /*15a50*/  STL [R1+0x1168], R72 ;  /* 0x0011684801007387 */ /* 0x000fe20000100800 */
[----:B--2---:R-:W-:-:S03]  /*15a60*/  LEA.HI.X.SX32 R7, R70, R8, 0x1, P0 ;  /* 0x0000000846077211 */ /* 0x004fc600000f0eff */
[----:B------:R-:W-:Y:S01]  /*15a70*/  STL [R1+0xffc], R38 ;  /* 0x000ffc2601007387 */ /* 0x000fe20000100800 */
[----:B------:R-:W-:-:S03]  /*15a80*/  IADD3 R57, P0, PT, R68, R9, RZ ;  /* 0x0000000944397210 */ /* 0x000fc60007f1e0ff */
[----:B------:R-:W-:Y:S04]  /*15a90*/  STL [R1+0x10d8], R70 ;  /* 0x0010d84601007387 */ /* 0x000fe80000100800 */
[----:B------:R2:W-:Y:S04]  /*15aa0*/  STL [R1+0x5f4], R7 ;  /* 0x0005f40701007387 */ /* 0x0005e80000100800 */
[----:B------:R-:W-:Y:S01]  /*15ab0*/  STL [R1+0x1098], R69 ;  /* 0x0010984501007387 */ /* 0x000fe20000100800 */
[----:B--2---:R-:W-:-:S03]  /*15ac0*/  IADD3 R7, P1, PT, R66, R9, RZ ;  /* 0x0000000942077210 */ /* 0x004fc60007f3e0ff */
[----:B------:R2:W-:Y:S04]  /*15ad0*/  STL [R1+0x5fc], R12 ;  /* 0x0005fc0c01007387 */ /* 0x0005e80000100800 */
[----:B------:R-:W-:Y:S04]  /*15ae0*/  STL [R1+0x608], R57 ;  /* 0x0006083901007387 */ /* 0x000fe80000100800 */
[----:B------:R3:W-:Y:S01]  /*15af0*/  STL [R1+0x610], R7 ;  /* 0x0006100701007387 */ /* 0x0007e20000100800 */
[----:B--2---:R-:W-:-:S03]  /*15b00*/  LEA.HI.X.SX32 R12, R68, R8, 0x1, P0 ;  /* 0x00000008440c7211 */ /* 0x004fc600000f0eff */
[----:B------:R-:W-:Y:S04]  /*15b10*/  STL [R1+0x10a0], R57 ;  /* 0x0010a03901007387 */ /* 0x000fe80000100800 */
[----:B------:R-:W-:Y:S01]  /*15b20*/  STL [R1+0x1000], R37 ;  /* 0x0010002501007387 */ /* 0x000fe20000100800 */
[----:B---3--:R-:W-:-:S03]  /*15b30*/  IADD3 R7, P0, PT, R65, R9, RZ ;  /* 0x0000000941077210 */ /* 0x008fc60007f1e0ff */
[----:B------:R-:W-:Y:S04]  /*15b40*/  STL [R1+0x1060], R68 ;  /* 0x0010604401007387 */ /* 0x000fe80000100800 */
[----:B------:R2:W-:Y:S04]  /*15b50*/  STL [R1+0x604], R12 ;  /* 0x0006040c01007387 */ /* 0x0005e80000100800 */
[----:B------:R-:W-:Y:S04]  /*15b60*/  STL [R1+0x1134], R66 ;  /* 0x0011344201007387 */ /* 0x000fe80000100800 */
[----:B------:R3:W-:Y:S01]  /*15b70*/  STL [R1+0x618], R7 ;  /* 0x0006180701007387 */ /* 0x0007e20000100800 */
[----:B--2---:R-:W-:-:S05]  /*15b80*/  LEA.HI.X.SX32 R12, R66, R8, 0x1, P1 ;  /* 0x00000008420c7211 */ /* 0x004fca00008f0eff */
[----:B------:R-:W-:Y:S01]  /*15b90*/  STL [R1+0x60c], R12 ;  /* 0x00060c0c01007387 */ /* 0x000fe20000100800 */
[----:B---3--:R-:W-:-:S03]  /*15ba0*/  IADD3 R7, P1, PT, R64, R9, RZ ;  /* 0x0000000940077210 */ /* 0x008fc60007f3e0ff */
[----:B------:R-:W-:Y:S04]  /*15bb0*/  STL [R1+0x1004], R36 ;  /* 0x0010042401007387 */ /* 0x000fe80000100800 */
[----:B------:R2:W-:Y:S01]  /*15bc0*/  STL [R1+0x630], R7 ;  /* 0x0006300701007387 */ /* 0x0005e20000100800 */
[----:B------:R-:W-:-:S03]  /*15bd0*/  LEA.HI.X.SX32 R66, R64, R8, 0x1, P1 ;  /* 0x0000000840427211 */ /* 0x000fc600008f0eff */
[----:B------:R-:W-:Y:S01]  /*15be0*/  STL [R1+0x1120], R65 ;  /* 0x0011204101007387 */ /* 0x000fe20000100800 */
[----:B--2---:R-:W-:Y:S02]  /*15bf0*/  LEA.HI.X.SX32 R7, R65, R8, 0x1, P0 ;  /* 0x0000000841077211 */ /* 0x004fe400000f0eff */
[----:B------:R-:W-:-:S03]  /*15c00*/  IADD3 R59, P0, PT, R63, R9, RZ ;  /* 0x000000093f3b7210 */ /* 0x000fc60007f1e0ff */
[----:B------:R2:W-:Y:S01]  /*15c10*/  STL [R1+0x614], R7 ;  /* 0x0006140701007387 */ /* 0x0005e20000100800 */
[----:B------:R-:W-:-:S03]  /*15c20*/  LEA.HI.X.SX32 R12, R63, R8, 0x1, P0 ;  /* 0x000000083f0c7211 */ /* 0x000fc600000f0eff */
[----:B------:R-:W-:Y:S01]  /*15c30*/  STL [R1+0x10e0], R64 ;  /* 0x0010e04001007387 */ /* 0x000fe20000100800 */
[----:B--2---:R-:W-:-:S03]  /*15c40*/  IADD3 R7, P1, PT, R62, R9, RZ ;  /* 0x000000093e077210 */ /* 0x004fc60007f3e0ff */
[----:B------:R-:W-:Y:S04]  /*15c50*/  STL [R1+0x638], R59 ;  /* 0x0006383b01007387 */ /* 0x000fe80000100800 */
[----:B------:R-:W-:Y:S04]  /*15c60*/  STL [R1+0x62c], R66 ;  /* 0x00062c4201007387 */ /* 0x000fe80000100800 */
[----:B------:R2:W-:Y:S04]  /*15c70*/  STL [R1+0x640], R7 ;  /* 0x0006400701007387 */ /* 0x0005e80000100800 */
[----:B------:R-:W-:Y:S04]  /*15c80*/  STL [R1+0x1170], R66 ;  /* 0x0011704201007387 */ /* 0x000fe80000100800 */
[----:B------:R-:W-:Y:S01]  /*15c90*/  STL [R1+0x1124], R59 ;  /* 0x0011243b01007387 */ /* 0x000fe20000100800 */
[----:B--2---:R-:W-:-:S03]  /*15ca0*/  IADD3 R7, P0, PT, R61, R9, RZ ;  /* 0x000000093d077210 */ /* 0x004fc60007f1e0ff */
[----:B------:R-:W-:Y:S04]  /*15cb0*/  STL [R1+0x1008], R35 ;  /* 0x0010082301007387 */ /* 0x000fe80000100800 */
        /* <DEDUP_REMOVED lines=11> */
[----:B--2---:R-:W-:Y:S01]  /*15d70*/  LEA.HI.X.SX32 R7, R61, R8, 0x1, P0 ;  /* 0x000000083d077211 */ /* 0x004fe200000f0eff */
[----:B------:R-:W-:Y:S01]  /*15d80*/  IMAD R12, R34, UR31, RZ ;  /* 0x0000001f220c7c24 */ /* 0x000fe2000f8e02ff */
[----:B------:R-:W-:-:S03]  /*15d90*/  IADD3 R34, P0, PT, R58, R9, RZ ;  /* 0x000000093a227210 */ /* 0x000fc60007f1e0ff */
[----:B------:R2:W-:Y:S04]  /*15da0*/  STL [R1+0x644], R7 ;  /* 0x0006440701007387 */ /* 0x0005e80000100800 */
[----:B------:R3:W-:Y:S01]  /*15db0*/  STL [R1+0x1174], R60 ;  /* 0x0011743c01007387 */ /* 0x0007e20000100800 */
[----:B--2---:R-:W-:-:S03]  /*15dc0*/  IADD3 R7, P1, PT, R56, R9, RZ ;  /* 0x0000000938077210 */ /* 0x004fc60007f3e0ff */
[----:B------:R-:W-:Y:S01]  /*15dd0*/  STL [R1+0x64c], R18 ;  /* 0x00064c1201007387 */ /* 0x000fe20000100800 */
[----:B------:R-:W-:Y:S02]  /*15de0*/  IMAD R49, R49, UR44, RZ ;  /* 0x0000002c31317c24 */ /* 0x000fe4000f8e02ff */
[----:B------:R-:W-:Y:S01]  /*15df0*/  IMAD R47, R47, UR43, RZ ;  /* 0x0000002b2f2f7c24 */ /* 0x000fe2000f8e02ff */
[----:B------:R-:W-:Y:S01]  /*15e00*/  STL [R1+0x1030], R33 ;  /* 0x0010302101007387 */ /* 0x000fe20000100800 */
[----:B------:R-:W-:Y:S01]  /*15e10*/  IMAD R14, R36, UR33, RZ ;  /* 0x00000021240e7c24 */ /* 0x000fe2000f8e02ff */
[----:B---3--:R-:W2:Y:S02]  /*15e20*/  LDC R60, c[0x0][0x3a0] ;  /* 0x0000e800ff3c7b82 */ /* 0x008ea40000000800 */
[----:B------:R3:W-:Y:S04]  /*15e30*/  STL [R1+0x670], R7 ;  /* 0x0006700701007387 */ /* 0x0007e80000100800 */
[----:B------:R-:W-:Y:S01]  /*15e40*/  STL [R1+0x658], R34 ;  /* 0x0006582201007387 */ /* 0x000fe20000100800 */
[----:B---3--:R-:W-:-:S03]  /*15e50*/  LEA.HI.X.SX32 R7, R58, R8, 0x1, P0 ;  /* 0x000000083a077211 */ /* 0x008fc600000f0eff */
[----:B------:R-:W-:Y:S01]  /*15e60*/  STL [R1+0x1038], R34 ;  /* 0x0010382201007387 */ /* 0x000fe20000100800 */
[----:B------:R-:W-:-:S03]  /*15e70*/  IADD3 R19, P0, PT, R55, R9, RZ ;  /* 0x0000000937137210 */ /* 0x000fc60007f1e0ff */
[----:B------:R-:W-:Y:S04]  /*15e80*/  STL [R1+0x10e4], R58 ;  /* 0x0010e43a01007387 */ /* 0x000fe80000100800 */
[----:B------:R3:W-:Y:S04]  /*15e90*/  STL [R1+0x654], R7 ;  /* 0x0006540701007387 */ /* 0x0007e80000100800 */
[----:B------:R-:W-:Y:S01]  /*15ea0*/  STL [R1+0x103c], R56 ;  /* 0x00103c3801007387 */ /* 0x000fe20000100800 */
[----:B---3--:R-:W-:-:S03]  /*15eb0*/  LEA.HI.X.SX32 R7, R56, R8, 0x1, P1 ;  /* 0x0000000838077211 */ /* 0x008fc600008f0eff */
[----:B------:R-:W-:Y:S01]  /*15ec0*/  STL [R1+0x678], R19 ;  /* 0x0006781301007387 */ /* 0x000fe20000100800 */
[----:B------:R-:W-:-:S03]  /*15ed0*/  IADD3 R52, P1, PT, R54, R9, RZ ;  /* 0x0000000936347210 */ /* 0x000fc60007f3e0ff */
        /* <DEDUP_REMOVED lines=11> */
[----:B------:R-:W-:Y:S04]  /*15f90*/  STL [R1+0x688], R20 ;  /* 0x0006881401007387 */ /* 0x000fe80000100800 */
[----:B------:R3:W-:Y:S01]  /*15fa0*/  STL [R1+0x67c], R7 ;  /* 0x00067c0701007387 */ /* 0x0007e20000100800 */
[----:B------:R-:W-:Y:S01]  /*15fb0*/  IMAD R19, R32, UR29, RZ ;  /* 0x0000001d20137c24 */ /* 0x000fe2000f8e02ff */
[-C--:B------:R-:W-:Y:S02]  /*15fc0*/  LEA.HI.X.SX32 R32, R51, R8.reuse, 0x1, P1 ;  /* 0x0000000833207211 */ /* 0x080fe400008f0eff */
[----:B------:R-:W-:Y:S01]  /*15fd0*/  STL [R1+0x1070], R31 ;  /* 0x0010701f01007387 */ /* 0x000fe20000100800 */
[----:B---3--:R-:W-:-:S03]  /*15fe0*/  LEA.HI.X.SX32 R7, R53, R8, 0x1, P0 ;  /* 0x0000000835077211 */ /* 0x008fc600000f0eff */
[----:B------:R-:W-:Y:S01]  /*15ff0*/  STL [R1+0x1128], R53 ;  /* 0x0011283501007387 */ /* 0x000fe20000100800 */
[-C--:B------:R-:W-:Y:S02]  /*16000*/  IADD3 R36, P0, PT, R49, R9.reuse, RZ ;  /* 0x0000000931247210 */ /* 0x080fe40007f1e0ff */
[----:B------:R-:W-:Y:S01]  /*16010*/  IADD3 R48, P1, PT, R47, R9, RZ ;  /* 0x000000092f307210 */ /* 0x000fe20007f3e0ff */
[----:B------:R3:W-:Y:S04]  /*16020*/  STL [R1+0x684], R7 ;  /* 0x0006840701007387 */ /* 0x0007e80000100800 */
[----:B------:R-:W-:Y:S01]  /*16030*/  STL [R1+0x690], R56 ;  /* 0x0006903801007387 */ /* 0x000fe20000100800 */
[----:B------:R-:W-:-:S03]  /*16040*/  IMAD R46, R46, UR42, RZ ;  /* 0x0000002a2e2e7c24 */ /* 0x000fc6000f8e02ff */
[----:B------:R-:W-:Y:S04]  /*16050*/  STL [R1+0x1074], R56 ;  /* 0x0010743801007387 */ /* 0x000fe80000100800 */
[----:B------:R-:W-:Y:S04]  /*16060*/  STL [R1+0x10ac], R51 ;  /* 0x0010ac3301007387 */ /* 0x000fe80000100800 */
[----:B------:R-:W-:Y:S01]  /*16070*/  STL [R1+0x1078], R30 ;  /* 0x0010781e01007387 */ /* 0x000fe20000100800 */
[----:B------:R-:W-:-:S03]  /*16080*/  IMAD R13, R35, UR32, RZ ;  /* 0x00000020230d7c24 */ /* 0x000fc6000f8e02ff */
[----:B------:R-:W-:Y:S01]  /*16090*/  STL [R1+0x698], R36 ;  /* 0x0006982401007387 */ /* 0x000fe20000100800 */
[----:B------:R-:W-:-:S03]  /*160a0*/  LEA.HI.X.SX32 R35, R49, R8, 0x1, P0 ;  /* 0x0000000831237211 */ /* 0x000fc600000f0eff */
[----:B------:R-:W-:Y:S01]  /*160b0*/  STL [R1+0x6b0], R48 ;  /* 0x0006b03001007387 */ /* 0x000fe20000100800 */
[----:B------:R-:W-:-:S03]  /*160c0*/  IADD3 R22, P0, PT, R46, R9, RZ ;  /* 0x000000092e167210 */ /* 0x000fc60007f1e0ff */
[----:B------:R-:W-:Y:S01]  /*160d0*/  STL [R1+0x1180], R48 ;  /* 0x0011803001007387 */ /* 0x000fe20000100800 */
[----:B---3--:R-:W-:-:S03]  /*160e0*/  LEA.HI.X.SX32 R7, R47, R8, 0x1, P1 ;  /* 0x000000082f077211 */ /* 0x008fc600008f0eff */
        /* <DEDUP_REMOVED lines=8> */
[----:B------:R3:W-:Y:S04]  /*16170*/  STL [R1+0x6ac], R7 ;  /* 0x0006ac0701007387 */ /* 0x0007e80000100800 */
[----:B------:R-:W-:Y:S04]  /*16180*/  STL [R1+0x694], R35 ;  /* 0x0006942301007387 */ /* 0x000fe80000100800 */
[----:B------:R4:W-:Y:S04]  /*16190*/  STL [R1+0x10ec], R35 ;  /* 0x0010ec2301007387 */ /* 0x0009e80000100800 */
[----:B------:R0:W-:Y:S04]  /*161a0*/  STL [R1+0x10f0], R29 ;  /* 0x0010f01d01007387 */ /* 0x0001e80000100800 */
[----:B------:R-:W2:Y:S01]  /*161b0*/  LDL.LU R87, [R1+0x8] ;  /* 0x0000080001577983 */ /* 0x000ea20000300800 */
[----:B------:R-:W-:Y:S01]  /*161c0*/  IMAD R45, R45, UR41, RZ ;  /* 0x000000292d2d7c24 */ /* 0x000fe2000f8e02ff */
[----:B---3--:R-:W-:Y:S01]  /*161d0*/  LEA.HI.X.SX32 R7, R46, R8, 0x1, P0 ;  /* 0x000000082e077211 */ /* 0x008fe200000f0eff */
[----:B------:R-:W-:-:S03]  /*161e0*/  IMAD R43, R43, UR40, RZ ;  /* 0x000000282b2b7c24 */ /* 0x000fc6000f8e02ff */
[-C--:B------:R-:W-:Y:S01]  /*161f0*/  IADD3 R32, P1, PT, R45, R9.reuse, RZ ;  /* 0x000000092d207210 */ /* 0x080fe20007f3e0ff */
[----:B------:R-:W-:Y:S01]  /*16200*/  IMAD R42, R42, UR39, RZ ;  /* 0x000000272a2a7c24 */ /* 0x000fe2000f8e02ff */
[----:B------:R-:W-:Y:S01]  /*16210*/  STL [R1+0x118c], R46 ;  /* 0x00118c2e01007387 */ /* 0x000fe20000100800 */
[----:B------:R-:W-:Y:S02]  /*16220*/  IADD3 R56, P0, PT, R43, R9, RZ ;  /* 0x000000092b387210 */ /* 0x000fe40007f1e0ff */
[----:B------:R-:W-:Y:S01]  /*16230*/  LEA.HI.X.SX32 R49, R45, R8, 0x1, P1 ;  /* 0x000000082d317211 */ /* 0x000fe200008f0eff */
[----:B------:R-:W-:Y:S01]  /*16240*/  STL [R1+0x6b4], R7 ;  /* 0x0006b40701007387 */ /* 0x000fe20000100800 */
[----:B------:R-:W-:-:S03]  /*16250*/  IMAD R41, R41, UR38, RZ ;  /* 0x0000002629297c24 */ /* 0x000fc6000f8e02ff */
[----:B------:R-:W-:Y:S01]  /*16260*/  STL [R1+0x6c0], R32 ;  /* 0x0006c02001007387 */ /* 0x000fe20000100800 */
[----:B------:R-:W-:-:S03]  /*16270*/  IADD3 R50, P1, PT, R42, R9, RZ ;  /* 0x000000092a327210 */ /* 0x000fc60007f3e0ff */
[----:B------:R-:W-:Y:S01]  /*16280*/  STL [R1+0x11a0], R32 ;  /* 0x0011a02001007387 */ /* 0x000fe20000100800 */
[----:B------:R-:W-:-:S03]  /*16290*/  IMAD R21, R30, UR27, RZ ;  /* 0x0000001b1e157c24 */ /* 0x000fc6000f8e02ff */
[----:B------:R-:W-:Y:S01]  /*162a0*/  STL [R1+0x11a8], R45 ;  /* 0x0011a82d01007387 */ /* 0x000fe20000100800 */
[----:B------:R-:W-:-:S03]  /*162b0*/  LEA.HI.X.SX32 R30, R43, R8, 0x1, P0 ;  /* 0x000000082b1e7211 */ /* 0x000fc600000f0eff */
[----:B------:R-:W-:Y:S01]  /*162c0*/  STL [R1+0x6c8], R56 ;  /* 0x0006c83801007387 */ /* 0x000fe20000100800 */
[----:B------:R-:W-:-:S03]  /*162d0*/  IMAD R40, R40, UR37, RZ ;  /* 0x0000002528287c24 */ /* 0x000fc6000f8e02ff */
[----:B------:R-:W-:Y:S01]  /*162e0*/  STL [R1+0x11ac], R56 ;  /* 0x0011ac3801007387 */ /* 0x000fe20000100800 */
[----:B------:R-:W-:-:S03]  /*162f0*/  IMAD R16, R38, UR35, RZ ;  /* 0x0000002326107c24 */ /* 0x000fc6000f8e02ff */
[----:B------:R-:W-:Y:S01]  /*16300*/  STL [R1+0x6bc], R49 ;  /* 0x0006bc3101007387 */ /* 0x000fe20000100800 */
[----:B------:R-:W-:-:S03]  /*16310*/  IADD3 R38, P0, PT, R41, R9, RZ ;  /* 0x0000000929267210 */ /* 0x000fc60007f1e0ff */
[----:B------:R3:W-:Y:S01]  /*16320*/  STL [R1+0x11b0], R49 ;  /* 0x0011b03101007387 */ /* 0x0007e20000100800 */
[----:B------:R-:W-:-:S03]  /*16330*/  LEA.HI.X.SX32 R34, R42, R8, 0x1, P1 ;  /* 0x000000082a227211 */ /* 0x000fc600008f0eff */
[----:B------:R-:W-:Y:S04]  /*16340*/  STL [R1+0x11b4], R43 ;  /* 0x0011b42b01007387 */ /* 0x000fe80000100800 */
[----:B------:R-:W-:Y:S01]  /*16350*/  STL [R1+0x6d0], R50 ;  /* 0x0006d03201007387 */ /* 0x000fe20000100800 */
[----:B------:R-:W-:-:S03]  /*16360*/  IADD3 R53, P1, PT, R40, R9, RZ ;  /* 0x0000000928357210 */ /* 0x000fc60007f3e0ff */
[----:B------:R-:W-:Y:S01]  /*16370*/  STL [R1+0x11bc], R50 ;  /* 0x0011bc3201007387 */ /* 0x000fe20000100800 */
[----:B------:R-:W-:-:S03]  /*16380*/  IMAD R17, R39, UR36, RZ ;  /* 0x0000002427117c24 */ /* 0x000fc6000f8e02ff */
[----:B------:R-:W-:Y:S04]  /*16390*/  STL [R1+0x11c0], R42 ;  /* 0x0011c02a01007387 */ /* 0x000fe80000100800 */
[----:B------:R-:W-:Y:S01]  /*163a0*/  STL [R1+0x6c4], R30 ;  /* 0x0006c41e01007387 */ /* 0x000fe20000100800 */
[----:B------:R-:W-:-:S03]  /*163b0*/  IMAD R15, R37, UR34, RZ ;  /* 0x00000022250f7c24 */ /* 0x000fc6000f8e02ff */
[----:B------:R-:W-:Y:S01]  /*163c0*/  STL [R1+0x11c8], R30 ;  /* 0x0011c81e01007387 */ /* 0x000fe20000100800 */
[----:B------:R-:W-:-:S03]  /*163d0*/  LEA.HI.X.SX32 R37, R41, R8, 0x1, P0 ;  /* 0x0000000829257211 */ /* 0x000fc600000f0eff */
[----:B------:R-:W-:Y:S04]  /*163e0*/  STL [R1+0x6d8], R38 ;  /* 0x0006d82601007387 */ /* 0x000fe80000100800 */
[----:B------:R-:W-:Y:S01]  /*163f0*/  STL [R1+0x11d0], R38 ;  /* 0x0011d02601007387 */ /* 0x000fe20000100800 */
[----:B----4-:R-:W-:-:S03]  /*16400*/  IADD3 R35, P0, PT, R17, R9, RZ ;  /* 0x0000000911237210 */ /* 0x010fc60007f1e0ff */
[----:B------:R-:W-:Y:S04]  /*16410*/  STL [R1+0x6cc], R34 ;  /* 0x0006cc2201007387 */ /* 0x000fe80000100800 */
[----:B------:R-:W-:Y:S01]  /*16420*/  STL [R1+0x11d4], R34 ;  /* 0x0011d42201007387 */ /* 0x000fe20000100800 */
[----:B------:R-:W-:-:S03]  /*16430*/  LEA.HI.X.SX32 R47, R40, R8, 0x1, P1 ;  /* 0x00000008282f7211 */ /* 0x000fc600008f0eff */
[----:B------:R-:W-:Y:S04]  /*16440*/  STL [R1+0x6f0], R53 ;  /* 0x0006f03501007387 */ /* 0x000fe80000100800 */
[----:B------:R-:W-:Y:S01]  /*16450*/  STL [R1+0x11d8], R53 ;  /* 0x0011d83501007387 */ /* 0x000fe20000100800 */
[----:B------:R-:W-:-:S03]  /*16460*/  IADD3 R51, P1, PT, R16, R9, RZ ;  /* 0x0000000910337210 */ /* 0x000fc60007f3e0ff */
[----:B------:R-:W-:Y:S01]  /*16470*/  STL [R1+0x11dc], R41 ;  /* 0x0011dc2901007387 */ /* 0x000fe20000100800 */
[----:B------:R-:W-:-:S03]  /*16480*/  IMAD R25, R29, UR26, RZ ;  /* 0x0000001a1d197c24 */ /* 0x000fc6000f8e02ff */
[----:B------:R4:W-:Y:S01]  /*16490*/  STL [R1+0x11e4], R40 ;  /* 0x0011e42801007387 */ /* 0x0009e20000100800 */
[----:B0-----:R-:W-:-:S03]  /*164a0*/  LEA.HI.X.SX32 R29, R17, R8, 0x1, P0 ;  /* 0x00000008111d7211 */ /* 0x001fc600000f0eff */
[----:B------:R-:W-:Y:S04]  /*164b0*/  STL [R1+0x6d4], R37 ;  /* 0x0006d42501007387 */ /* 0x000fe80000100800 */
[----:B------:R-:W-:Y:S04]  /*164c0*/  STL [R1+0x11e8], R37 ;  /* 0x0011e82501007387 */ /* 0x000fe80000100800 */
[----:B------:R-:W-:Y:S01]  /*164d0*/  STL [R1+0x6f8], R35 ;  /* 0x0006f82301007387 */ /* 0x000fe20000100800 */
[----:B------:R-:W-:-:S03]  /*164e0*/  IADD3 R55, P0, PT, R15, R9, RZ ;  /* 0x000000090f377210 */ /* 0x000fc60007f1e0ff */
[----:B------:R-:W-:Y:S04]  /*164f0*/  STL [R1+0x11ec], R35 ;  /* 0x0011ec2301007387 */ /* 0x000fe80000100800 */
[----:B------:R-:W-:Y:S01]  /*16500*/  STL [R1+0x6ec], R47 ;  /* 0x0006ec2f01007387 */ /* 0x000fe20000100800 */
[----:B------:R-:W-:-:S03]  /*16510*/  LEA.HI.X.SX32 R36, R16, R8, 0x1, P1 ;  /* 0x0000000810247211 */ /* 0x000fc600008f0eff */
[----:B------:R-:W-:Y:S01]  /*16520*/  STL [R1+0x11f0], R47 ;  /* 0x0011f02f01007387 */ /* 0x000fe20000100800 */
[----:B------:R-:W-:-:S03]  /*16530*/  IMAD R17, R88, UR22, RZ ;  /* 0x0000001658117c24 */ /* 0x000fc6000f8e02ff */
[----:B------:R-:W-:Y:S01]  /*16540*/  STL [R1+0x700], R51 ;  /* 0x0007003301007387 */ /* 0x000fe20000100800 */
[----:B------:R-:W-:-:S03]  /*16550*/  IADD3 R61, P1, PT, R14, R9, RZ ;  /* 0x000000090e3d7210 */ /* 0x000fc60007f3e0ff */
[----:B------:R0:W-:Y:S01]  /*16560*/  STL [R1+0x11f8], R51 ;  /* 0x0011f83301007387 */ /* 0x0001e20000100800 */
[----:B------:R-:W-:-:S03]  /*16570*/  IMAD R20, R31, UR28, RZ ;  /* 0x0000001c1f147c24 */ /* 0x000fc6000f8e02ff */
[----:B------:R-:W-:Y:S01]  /*16580*/  STL [R1+0x6f4], R29 ;  /* 0x0006f41d01007387 */ /* 0x000fe20000100800 */
[----:B------:R-:W-:-:S03]  /*16590*/  LEA.HI.X.SX32 R31, R15, R8, 0x1, P0 ;  /* 0x000000080f1f7211 */ /* 0x000fc600000f0eff */
[----:B------:R-:W-:Y:S04]  /*165a0*/  STL [R1+0x11fc], R29 ;  /* 0x0011fc1d01007387 */ /* 0x000fe80000100800 */
[----:B------:R-:W4:Y:S04]  /*165b0*/  LDL.LU R88, [R1+0x1284] ;  /* 0x0012840001587983 */ /* 0x000f280000300800 */
        /* <DEDUP_REMOVED lines=9> */
[----:B------:R-:W-:-:S03]  /*16650*/  IADD3 R65, P1, PT, R12, R9, RZ ;  /* 0x000000090c417210 */ /* 0x000fc60007f3e0ff */
[----:B------:R-:W-:Y:S04]  /*16660*/  STL [R1+0x120c], R61 ;  /* 0x00120c3d01007387 */ /* 0x000fe80000100800 */
[----:B------:R-:W-:Y:S01]  /*16670*/  STL [R1+0x704], R31 ;  /* 0x0007041f01007387 */ /* 0x000fe20000100800 */
[----:B------:R-:W-:-:S03]  /*16680*/  LEA.HI.X.SX32 R39, R13, R8, 0x1, P0 ;  /* 0x000000080d277211 */ /* 0x000fc600000f0eff */
[----:B------:R-:W-:Y:S04]  /*16690*/  STL [R1+0x1210], R31 ;  /* 0x0012101f01007387 */ /* 0x000fe80000100800 */
[----:B------:R-:W3:Y:S01]  /*166a0*/  LDL.LU R10, [R1+0x1280] ;  /* 0x00128000010a7983 */ /* 0x000ee20000300800 */
[----:B------:R-:W-:-:S03]  /*166b0*/  IADD3 R58, P0, PT, R18, R9, RZ ;  /* 0x00000009123a7210 */ /* 0x000fc60007f1e0ff */
[----:B------:R-:W-:Y:S04]  /*166c0*/  STL [R1+0x718], R24 ;  /* 0x0007181801007387 */ /* 0x000fe80000100800 */
[----:B------:R-:W-:Y:S01]  /*166d0*/  STL [R1+0x1214], R24 ;  /* 0x0012141801007387 */ /* 0x000fe20000100800 */
[----:B------:R-:W-:-:S03]  /*166e0*/  IMAD R26, R28, UR25, RZ ;  /* 0x000000191c1a7c24 */ /* 0x000fc6000f8e02ff */
[----:B------:R-:W-:Y:S01]  /*166f0*/  STL [R1+0x70c], R33 ;  /* 0x00070c2101007387 */ /* 0x000fe20000100800 */
[----:B------:R-:W-:-:S03]  /*16700*/  LEA.HI.X.SX32 R59, R12, R8, 0x1, P1 ;  /* 0x000000080c3b7211 */ /* 0x000fc600008f0eff */
[----:B------:R-:W-:Y:S01]  /*16710*/  STL [R1+0x1218], R33 ;  /* 0x0012182101007387 */ /* 0x000fe20000100800 */
[----:B------:R-:W-:-:S03]  /*16720*/  IMAD R28, R27, UR24, RZ ;  /* 0x000000181b1c7c24 */ /* 0x000fc6000f8e02ff */
[----:B------:R-:W-:Y:S04]  /*16730*/  STL [R1+0x728], R65 ;  /* 0x0007284101007387 */ /* 0x000fe80000100800 */
[----:B------:R-:W-:Y:S04]  /*16740*/  STL [R1+0x121c], R65 ;  /* 0x00121c4101007387 */ /* 0x000fe80000100800 */
[----:B------:R-:W-:Y:S01]  /*16750*/  STL [R1+0x714], R39 ;  /* 0x0007142701007387 */ /* 0x000fe20000100800 */
[----:B------:R-:W-:-:S03]  /*16760*/  LEA.HI.X.SX32 R52, R18, R8, 0x1, P0 ;  /* 0x0000000812347211 */ /* 0x000fc600000f0eff */
[----:B------:R-:W-:Y:S01]  /*16770*/  STL [R1+0x1224], R39 ;  /* 0x0012242701007387 */ /* 0x000fe20000100800 */
[----:B------:R-:W-:-:S03]  /*16780*/  IMAD R15, R6, UR18, RZ ;  /* 0x00000012060f7c24 */ /* 0x000fc6000f8e02ff */
[----:B------:R-:W-:Y:S04]  /*16790*/  STL [R1+0x730], R58 ;  /* 0x0007303a01007387 */ /* 0x000fe80000100800 */
[----:B------:R-:W-:Y:S01]  /*167a0*/  STL [R1+0x1228], R58 ;  /* 0x0012283a01007387 */ /* 0x000fe20000100800 */
[----:B------:R-:W-:-:S03]  /*167b0*/  IADD3 R86, P0, PT, R20, R9, RZ ;  /* 0x0000000914567210 */ /* 0x000fc60007f1e0ff */
[----:B------:R-:W-:Y:S04]  /*167c0*/  STL [R1+0x724], R59 ;  /* 0x0007243b01007387 */ /* 0x000fe80000100800 */
[----:B------:R-:W-:Y:S04]  /*167d0*/  STL [R1+0x122c], R59 ;  /* 0x00122c3b01007387 */ /* 0x000fe80000100800 */
[----:B------:R-:W3:Y:S01]  /*167e0*/  LDL.LU R6, [R1+0x127c] ;  /* 0x00127c0001067983 */ /* 0x000ee20000300800 */
[----:B------:R-:W-:Y:S01]  /*167f0*/  IMAD R14, R0, UR17, RZ ;  /* 0x00000011000e7c24 */ /* 0x000fe2000f8e02ff */
[----:B------:R-:W-:-:S02]  /*16800*/  LEA.HI.X.SX32 R62, R20, R8, 0x1, P0 ;  /* 0x00000008143e7211 */ /* 0x000fc400000f0eff */
[----:B------:R-:W-:Y:S01]  /*16810*/  IADD3 R23, P0, PT, R25, R9, RZ ;  /* 0x0000000919177210 */ /* 0x000fe20007f1e0ff */
[----:B------:R-:W-:-:S03]  /*16820*/  IMAD R13, R5, UR16, RZ ;  /* 0x00000010050d7c24 */ /* 0x000fc6000f8e02ff */
[----:B------:R-:W-:Y:S02]  /*16830*/  LEA.HI.X.SX32 R89, R25, R8, 0x1, P0 ;  /* 0x0000000819597211 */ /* 0x000fe400000f0eff */
[----:B------:R-:W-:Y:S01]  /*16840*/  IADD3 R82, P0, PT, R28, R9, RZ ;  /* 0x000000091c527210 */ /* 0x000fe20007f1e0ff */
[----:B------:R-:W-:-:S03]  /*16850*/  IMAD R12, R4, UR15, RZ ;  /* 0x0000000f040c7c24 */ /* 0x000fc6000f8e02ff */
[----:B------:R-:W-:Y:S02]  /*16860*/  LEA.HI.X.SX32 R64, R28, R8, 0x1, P0 ;  /* 0x000000081c407211 */ /* 0x000fe400000f0eff */
[----:B------:R-:W-:Y:S01]  /*16870*/  IADD3 R93, P0, PT, R17, R9, RZ ;  /* 0x00000009115d7210 */ /* 0x000fe20007f1e0ff */
[----:B------:R-:W-:-:S03]  /*16880*/  IMAD R18, R3, UR14, RZ ;  /* 0x0000000e03127c24 */ /* 0x000fc6000f8e02ff */
[----:B------:R-:W-:Y:S01]  /*16890*/  LEA.HI.X.SX32 R68, R17, R8, 0x1, P0 ;  /* 0x0000000811447211 */ /* 0x000fe200000f0eff */
[----:B--2---:R-:W-:Y:S01]  /*168a0*/  IMAD R27, R87, UR23, RZ ;  /* 0x00000017571b7c24 */ /* 0x004fe2000f8e02ff */
[----:B------:R-:W-:-:S05]  /*168b0*/  IADD3 R87, P1, PT, R19, R9, RZ ;  /* 0x0000000913577210 */ /* 0x000fca0007f3e0ff */
[----:B------:R-:W-:Y:S01]  /*168c0*/  STL [R1+0x738], R87 ;  /* 0x0007385701007387 */ /* 0x000fe20000100800 */
[----:B------:R-:W-:-:S03]  /*168d0*/  LEA.HI.X.SX32 R63, R19, R8, 0x1, P1 ;  /* 0x00000008133f7211 */ /* 0x000fc600008f0eff */
[----:B------:R-:W-:Y:S01]  /*168e0*/  STL [R1+0x1230], R87 ;  /* 0x0012305701007387 */ /* 0x000fe20000100800 */
[----:B------:R-:W-:-:S03]  /*168f0*/  IADD3 R19, P1, PT, R21, R9, RZ ;  /* 0x0000000915137210 */ /* 0x000fc60007f3e0ff */
[----:B------:R-:W-:Y:S04]  /*16900*/  STL [R1+0x72c], R52 ;  /* 0x00072c3401007387 */ /* 0x000fe80000100800 */
[----:B------:R-:W-:Y:S04]  /*16910*/  STL [R1+0x1234], R52 ;  /* 0x0012343401007387 */ /* 0x000fe80000100800 */
[----:B------:R-:W2:Y:S04]  /*16920*/  LDL.LU R0, [R1+0x1278] ;  /* 0x0012780001007983 */ /* 0x000ea80000300800 */
[----:B------:R-:W-:Y:S04]  /*16930*/  STL [R1+0x740], R86 ;  /* 0x0007405601007387 */ /* 0x000fe80000100800 */
[----:B------:R-:W-:Y:S04]  /*16940*/  STL [R1+0x1238], R86 ;  /* 0x0012385601007387 */ /* 0x000fe80000100800 */
[----:B------:R-:W-:Y:S04]  /*16950*/  STL [R1+0x734], R63 ;  /* 0x0007343f01007387 */ /* 0x000fe80000100800 */
[----:B------:R-:W-:Y:S04]  /*16960*/  STL [R1+0x123c], R63 ;  /* 0x00123c3f01007387 */ /* 0x000fe80000100800 */
[----:B------:R-:W-:Y:S01]  /*16970*/  STL [R1+0x1240], R20 ;  /* 0x0012401401007387 */ /* 0x000fe20000100800 */
[----:B------:R-:W-:-:S03]  /*16980*/  LEA.HI.X.SX32 R67, R21, R8, 0x1, P1 ;  /* 0x0000000815437211 */ /* 0x000fc600008f0eff */
[----:B------:R-:W-:Y:S04]  /*16990*/  STL [R1+0x748], R19 ;  /* 0x0007481301007387 */ /* 0x000fe80000100800 */
[----:B------:R-:W-:Y:S01]  /*169a0*/  STL [R1+0x1244], R19 ;  /* 0x0012441301007387 */ /* 0x000fe20000100800 */
[----:B------:R-:W-:-:S03]  /*169b0*/  IADD3 R90, P1, PT, R26, R9, RZ ;  /* 0x000000091a5a7210 */ /* 0x000fc60007f3e0ff */
[----:B------:R-:W-:Y:S04]  /*169c0*/  STL [R1+0x1248], R21 ;  /* 0x0012481501007387 */ /* 0x000fe80000100800 */
[----:B------:R-:W-:Y:S04]  /*169d0*/  STL [R1+0x73c], R62 ;  /* 0x00073c3e01007387 */ /* 0x000fe80000100800 */
[----:B------:R-:W-:Y:S04]  /*169e0*/  STL [R1+0x124c], R62 ;  /* 0x00124c3e01007387 */ /* 0x000fe80000100800 */
[----:B------:R-:W2:Y:S04]  /*169f0*/  LDL.LU R5, [R1+0x1274] ;  /* 0x0012740001057983 */ /* 0x000ea80000300800 */
        /* <DEDUP_REMOVED lines=18> */
[----:B------:R-:W-:Y:S01]  /*16b20*/  STL [R1+0x764], R64 ;  /* 0x0007644001007387 */ /* 0x000fe20000100800 */
[----:B------:R-:W-:-:S03]  /*16b30*/  LEA.HI.X.SX32 R73, R16, R8, 0x1, P1 ;  /* 0x0000000810497211 */ /* 0x000fc600008f0eff */
[----:B------:R-:W0:Y:S01]  /*16b40*/  LDL.LU R3, [R1+0x126c] ;  /* 0x00126c0001037983 */ /* 0x000e220000300800 */
[----:B------:R-:W-:Y:S01]  /*16b50*/  IMAD R16, R2, UR13, RZ ;  /* 0x0000000d02107c24 */ /* 0x000fe2000f8e02ff */
[CC--:B------:R-:W-:Y:S01]  /*16b60*/  IADD3 R44, P0, PT, R15.reuse, R9.reuse, RZ ;  /* 0x000000090f2c7210 */ /* 0x0c0fe20007f1e0ff */
[----:B---3--:R-:W-:Y:S01]  /*16b70*/  IMAD R49, R6, 0x66, RZ ;  /* 0x0000006606317824 */ /* 0x008fe200078e02ff */
[----:B------:R-:W-:Y:S01]  /*16b80*/  STL [R1+0x778], R93 ;  /* 0x0007785d01007387 */ /* 0x000fe20000100800 */
[----:B------:R-:W-:Y:S01]  /*16b90*/  IADD3 R83, P1, PT, R14, R9, RZ ;  /* 0x000000090e537210 */ /* 0x000fe20007f3e0ff */
[----:B------:R-:W-:Y:S01]  /*16ba0*/  IMAD R91, R6, 0x67, RZ ;  /* 0x00000067065b7824 */ /* 0x000fe200078e02ff */
[----:B------:R-:W3:Y:S01]  /*16bb0*/  LDCU UR13, c[0x0][0x3b0] ;  /* 0x00007600ff0d77ac */ /* 0x000ee20008000800 */
[----:B------:R-:W-:Y:S04]  /*16bc0*/  STL [R1+0x76c], R57 ;  /* 0x00076c3901007387 */ /* 0x000fe80000100800 */
[----:B------:R-:W-:Y:S04]  /*16bd0*/  STL [R1+0x780], R79 ;  /* 0x0007804f01007387 */ /* 0x000fe80000100800 */
[----:B------:R-:W-:Y:S04]  /*16be0*/  STL [R1+0x774], R68 ;  /* 0x0007744401007387 */ /* 0x000fe80000100800 */
[----:B------:R-:W2:Y:S01]  /*16bf0*/  LDL.LU R2, [R1+0x1268] ;  /* 0x0012680001027983 */ /* 0x000ea20000300800 */
[----:B------:R-:W-:-:S02]  /*16c00*/  LEA.HI.X.SX32 R7, R15, R8, 0x1, P0 ;  /* 0x000000080f077211 */ /* 0x000fc400000f0eff */
[CC--:B------:R-:W-:Y:S02]  /*16c10*/  IADD3 R76, P0, PT, R13.reuse, R9.reuse, RZ ;  /* 0x000000090d4c7210 */ /* 0x0c0fe40007f1e0ff */
[-C--:B------:R-:W-:Y:S02]  /*16c20*/  LEA.HI.X.SX32 R77, R14, R8.reuse, 0x1, P1 ;  /* 0x000000080e4d7211 */ /* 0x080fe400008f0eff */
[-C--:B------:R-:W-:Y:S01]  /*16c30*/  IADD3 R75, P1, PT, R12, R9.reuse, RZ ;  /* 0x000000090c4b7210 */ /* 0x080fe20007f3e0ff */
[----:B------:R-:W-:Y:S01]  /*16c40*/  STL [R1+0x788], R44 ;  /* 0x0007882c01007387 */ /* 0x000fe20000100800 */
[-C--:B------:R-:W-:Y:S01]  /*16c50*/  LEA.HI.X.SX32 R70, R13, R8.reuse, 0x1, P0 ;  /* 0x000000080d467211 */ /* 0x080fe200000f0eff */
[----:B------:R-:W-:Y:S01]  /*16c60*/  IMAD R14, R11, UR12, RZ ;  /* 0x0000000c0b0e7c24 */ /* 0x000fe2000f8e02ff */
[-C--:B------:R-:W-:Y:S01]  /*16c70*/  IADD3 R80, P0, PT, R18, R9.reuse, RZ ;  /* 0x0000000912507210 */ /* 0x080fe20007f1e0ff */
[----:B------:R-:W-:Y:S01]  /*16c80*/  STL [R1+0x77c], R73 ;  /* 0x00077c4901007387 */ /* 0x000fe20000100800 */
[-C--:B------:R-:W-:Y:S01]  /*16c90*/  LEA.HI.X.SX32 R69, R12, R8.reuse, 0x1, P1 ;  /* 0x000000080c457211 */ /* 0x080fe200008f0eff */
[----:B------:R-:W-:Y:S01]  /*16ca0*/  IMAD R48, R6, 0x6e, RZ ;  /* 0x0000006e06307824 */ /* 0x000fe200078e02ff */
[-C--:B------:R-:W-:Y:S01]  /*16cb0*/  IADD3 R85, P1, PT, R16, R9.reuse, RZ ;  /* 0x0000000910557210 */ /* 0x080fe20007f3e0ff */
[----:B------:R-:W-:Y:S01]  /*16cc0*/  STL [R1+0x798], R83 ;  /* 0x0007985301007387 */ /* 0x000fe20000100800 */
[-C--:B------:R-:W-:Y:S01]  /*16cd0*/  LEA.HI.X.SX32 R74, R18, R8.reuse, 0x1, P0 ;  /* 0x00000008124a7211 */ /* 0x080fe200000f0eff */
[----:B------:R-:W-:Y:S01]  /*16ce0*/  IMAD R46, R6, 0x6f, RZ ;  /* 0x0000006f062e7824 */ /* 0x000fe200078e02ff */
[----:B------:R-:W-:Y:S01]  /*16cf0*/  SHF.R.S32.HI R49, RZ, 0x1f, R49 ;  /* 0x0000001fff317819 */ /* 0x000fe20000011431 */
[----:B------:R-:W-:Y:S01]  /*16d00*/  STL [R1+0x784], R7 ;  /* 0x0007840701007387 */ /* 0x000fe20000100800 */
[----:B------:R-:W-:Y:S01]  /*16d10*/  IADD3 R18, P6, PT, R14, R9, RZ ;  /* 0x000000090e127210 */ /* 0x000fe20007fde0ff */
[----:B------:R-:W-:Y:S01]  /*16d20*/  IMAD R84, R6, 0x76, RZ ;  /* 0x0000007606547824 */ /* 0x000fe200078e02ff */
[----:B------:R-:W-:Y:S01]  /*16d30*/  SHF.R.S32.HI R91, RZ, 0x1f, R91 ;  /* 0x0000001fff5b7819 */ /* 0x000fe2000001145b */
[----:B------:R-:W-:Y:S01]  /*16d40*/  STL [R1+0x7a0], R76 ;  /* 0x0007a04c01007387 */ /* 0x000fe20000100800 */
[-C--:B------:R-:W-:Y:S01]  /*16d50*/  LEA.HI.X.SX32 R92, R16, R8.reuse, 0x1, P1 ;  /* 0x00000008105c7211 */ /* 0x080fe200008f0eff */
[----:B------:R-:W-:Y:S01]  /*16d60*/  IMAD R72, R6, 0x77, RZ ;  /* 0x0000007706487824 */ /* 0x000fe200078e02ff */
[----:B------:R-:W0:Y:S01]  /*16d70*/  LDCU UR12, c[0x0][0x3b0] ;  /* 0x00007600ff0c77ac */ /* 0x000e220008000800 */
[----:B------:R-:W-:Y:S04]  /*16d80*/  STL [R1+0x794], R77 ;  /* 0x0007944d01007387 */ /* 0x000fe80000100800 */
[----:B------:R-:W-:Y:S01]  /*16d90*/  STL [R1+0x7a8], R75 ;  /* 0x0007a84b01007387 */ /* 0x000fe20000100800 */
[----:B------:R-:W-:-:S03]  /*16da0*/  LEA.HI.X.SX32 R22, R14, R8, 0x1, P6 ;  /* 0x000000080e167211 */ /* 0x000fc600030f0eff */
[----:B------:R-:W-:Y:S01]  /*16db0*/  STL [R1+0x79c], R70 ;  /* 0x00079c4601007387 */ /* 0x000fe20000100800 */
[----:B------:R-:W-:-:S03]  /*16dc0*/  SHF.R.S32.HI R12, RZ, 0x1f, R48 ;  /* 0x0000001fff0c7819 */ /* 0x000fc60000011430 */
[----:B------:R-:W-:Y:S04]  /*16dd0*/  STL [R1+0x7b0], R80 ;  /* 0x0007b05001007387 */ /* 0x000fe80000100800 */
[----:B------:R-:W-:Y:S01]  /*16de0*/  STL [R1+0x7a4], R69 ;  /* 0x0007a44501007387 */ /* 0x000fe20000100800 */
[----:B------:R-:W-:-:S03]  /*16df0*/  SHF.R.S32.HI R13, RZ, 0x1f, R46 ;  /* 0x0000001fff0d7819 */ /* 0x000fc6000001142e */
[----:B------:R-:W-:Y:S04]  /*16e00*/  STL [R1+0x7b8], R85 ;  /* 0x0007b85501007387 */ /* 0x000fe80000100800 */
[----:B------:R-:W-:Y:S04]  /*16e10*/  STL [R1+0x7ac], R74 ;  /* 0x0007ac4a01007387 */ /* 0x000fe80000100800 */
[----:B------:R-:W-:Y:S01]  /*16e20*/  STL [R1+0x7c0], R18 ;  /* 0x0007c01201007387 */ /* 0x000fe20000100800 */
[----:B------:R-:W-:Y:S02]  /*16e30*/  SHF.R.S32.HI R14, RZ, 0x1f, R84 ;  /* 0x0000001fff0e7819 */ /* 0x000fe40000011454 */
[----:B------:R-:W-:-:S02]  /*16e40*/  SHF.R.S32.HI R15, RZ, 0x1f, R72 ;  /* 0x0000001fff0f7819 */ /* 0x000fc40000011448 */
[-C--:B--2---:R-:W-:Y:S02]  /*16e50*/  IADD3 R11, P0, PT, R10, R2.reuse, RZ ;  /* 0x000000020a0b7210 */ /* 0x084fe40007f1e0ff */
[----:B----4-:R-:W-:-:S03]  /*16e60*/  IADD3 R40, P1, PT, R88, R2, RZ ;  /* 0x0000000258287210 */ /* 0x010fc60007f3e0ff */
[--C-:B0-----:R-:W-:Y:S01]  /*16e70*/  IMAD.X R51, R49, 0x1, R3.reuse, P0 ;  /* 0x0000000131337824 */ /* 0x101fe200000e0603 */
[-C--:B------:R-:W-:Y:S01]  /*16e80*/  IADD3 R38, P0, PT, R48, R2.reuse, RZ ;  /* 0x0000000230267210 */ /* 0x080fe20007f1e0ff */
[----:B------:R-:W-:Y:S01]  /*16e90*/  IMAD.X R37, R91, 0x1, R3, P1 ;  /* 0x000000015b257824 */ /* 0x000fe200008e0603 */
[----:B------:R0:W-:Y:S01]  /*16ea0*/  STL [R1+0x350], R11 ;  /* 0x0003500b01007387 */ /* 0x0001e20000100800 */
[----:B------:R-:W-:-:S03]  /*16eb0*/  IADD3 R50, P1, PT, R46, R2, RZ ;  /* 0x000000022e327210 */ /* 0x000fc60007f3e0ff */
[----:B------:R-:W-:Y:S01]  /*16ec0*/  STL [R1+0x7b4], R92 ;  /* 0x0007b45c01007387 */ /* 0x000fe20000100800 */
[--C-:B------:R-:W-:Y:S01]  /*16ed0*/  IMAD.X R34, R12, 0x1, R3.reuse, P0 ;  /* 0x000000010c227824 */ /* 0x100fe200000e0603 */
[----:B------:R-:W-:Y:S02]  /*16ee0*/  IADD3 R45, P0, PT, R84, R2, RZ ;  /* 0x00000002542d7210 */ /* 0x000fe40007f1e0ff */
[----:B------:R-:W-:Y:S01]  /*16ef0*/  STL [R1+0x7bc], R22 ;  /* 0x0007bc1601007387 */ /* 0x000fe20000100800 */
[----:B------:R-:W-:-:S03]  /*16f00*/  IMAD.X R42, R13, 0x1, R3, P1 ;  /* 0x000000010d2a7824 */ /* 0x000fc600008e0603 */
[----:B------:R-:W-:Y:S04]  /*16f10*/  STL [R1+0x360], R40 ;  /* 0x0003602801007387 */ /* 0x000fe80000100800 */
[----:B------:R-:W-:Y:S01]  /*16f20*/  STL [R1+0x34c], R51 ;  /* 0x00034c3301007387 */ /* 0x000fe20000100800 */
[----:B0-----:R-:W-:-:S03]  /*16f30*/  IADD3 R11, P1, PT, R72, R2, RZ ;  /* 0x00000002480b7210 */ /* 0x001fc60007f3e0ff */
[----:B------:R-:W-:Y:S01]  /*16f40*/  STL [R1+0x370], R38 ;  /* 0x0003702601007387 */ /* 0x000fe20000100800 */
[----:B------:R-:W-:-:S03]  /*16f50*/  IMAD.X R56, R14, 0x1, R3, P0 ;  /* 0x000000010e387824 */ /* 0x000fc600000e0603 */
[----:B------:R-:W-:Y:S01]  /*16f60*/  STL [R1+0x35c], R37 ;  /* 0x00035c2501007387 */ /* 0x000fe20000100800 */
[----:B------:R-:W-:-:S03]  /*16f70*/  IADD3 R35, P0, PT, R10, R4, RZ ;  /* 0x000000040a237210 */ /* 0x000fc60007f1e0ff */
[----:B------:R-:W-:Y:S04]  /*16f80*/  STL [R1+0x380], R50 ;  /* 0x0003803201007387 */ /* 0x000fe80000100800 */
[----:B------:R-:W-:Y:S04]  /*16f90*/  STL [R1+0x36c], R34 ;  /* 0x00036c2201007387 */ /* 0x000fe80000100800 */
[----:B------:R-:W-:Y:S04]  /*16fa0*/  STL [R1+0x390], R45 ;  /* 0x0003902d01007387 */ /* 0x000fe80000100800 */
[----:B------:R-:W-:Y:S04]  /*16fb0*/  STL [R1+0x37c], R42 ;  /* 0x00037c2a01007387 */ /* 0x000fe80000100800 */
[----:B------:R-:W2:Y:S01]  /*16fc0*/  LDL.LU R32, [R1+0x3a4] ;  /* 0x0003a40001207983 */ /* 0x000ea20000300800 */
[----:B------:R-:W-:-:S03]  /*16fd0*/  IMAD.X R10, R15, 0x1, R3, P1 ;  /* 0x000000010f0a7824 */ /* 0x000fc600008e0603 */
[----:B------:R-:W4:Y:S01]  /*16fe0*/  LDL.LU R66, [R1+0x394] ;  /* 0x0003940001427983 */ /* 0x000f220000300800 */
[----:B------:R-:W-:-:S03]  /*16ff0*/  IADD3 R53, P1, PT, R88, R4, RZ ;  /* 0x0000000458357210 */ /* 0x000fc60007f3e0ff */
[----:B------:R-:W-:Y:S04]  /*17000*/  STL [R1+0x3a0], R11 ;  /* 0x0003a00b01007387 */ /* 0x000fe80000100800 */
[----:B------:R-:W-:Y:S04]  /*17010*/  STL [R1+0x38c], R56 ;  /* 0x00038c3801007387 */ /* 0x000fe80000100800 */
[----:B------:R-:W-:Y:S04]  /*17020*/  STL [R1+0x358], R35 ;  /* 0x0003582301007387 */ /* 0x000fe80000100800 */
[----:B------:R-:W3:Y:S04]  /*17030*/  LDL.LU R78, [R1+0x3c0] ;  /* 0x0003c000014e7983 */ /* 0x000ee80000300800 */
[----:B------:R-:W3:Y:S01]  /*17040*/  LDL.LU R88, [R1+0x3bc] ;  /* 0x0003bc0001587983 */ /* 0x000ee20000300800 */
[----:B------:R-:W0:Y:S01]  /*17050*/  S2R R43, SR_TID.X ;  /* 0x00000000002b7919 */ /* 0x000e220000002100 */
[----:B------:R-:W-:Y:S01]  /*17060*/  IMAD.X R47, R49, 0x1, R5, P0 ;  /* 0x00000001312f7824 */ /* 0x000fe200000e0605 */
[----:B------:R-:W-:Y:S01]  /*17070*/  IADD3 R48, P0, PT, R48, R4, RZ ;  /* 0x0000000430307210 */ /* 0x000fe20007f1e0ff */
[----:B------:R-:W-:-:S02]  /*17080*/  IMAD R54, R6, 0x7e, RZ ;  /* 0x0000007e06367824 */ /* 0x000fc400078e02ff */
[--C-:B------:R-:W-:Y:S02]  /*17090*/  IMAD.X R41, R91, 0x1, R5.reuse, P1 ;  /* 0x000000015b297824 */ /* 0x100fe400008e0605 */
[----:B------:R-:W-:Y:S01]  /*170a0*/  IMAD.X R30, R12, 0x1, R5, P0 ;  /* 0x000000010c1e7824 */ /* 0x000fe200000e0605 */
[----:B------:R-:W-:Y:S02]  /*170b0*/  SHF.R.S32.HI R16, RZ, 0x1f, R54 ;  /* 0x0000001fff107819 */ /* 0x000fe40000011436 */
[----:B------:R-:W-:Y:S01]  /*170c0*/  IADD3 R91, P1, PT, R54, R2, RZ ;  /* 0x00000002365b7210 */ /* 0x000fe20007f3e0ff */
[----:B------:R-:W-:Y:S01]  /*170d0*/  STL [R1+0x39c], R10 ;  /* 0x00039c0a01007387 */ /* 0x000fe20000100800 */
[----:B------:R-:W-:-:S03]  /*170e0*/  IADD3 R49, P0, PT, R46, R4, RZ ;  /* 0x000000042e317210 */ /* 0x000fc60007f1e0ff */
[----:B------:R-:W-:Y:S01]  /*170f0*/  STL [R1+0x368], R53 ;  /* 0x0003683501007387 */ /* 0x000fe20000100800 */
[----:B------:R-:W-:-:S03]  /*17100*/  IMAD.X R46, R16, 0x1, R3, P1 ;  /* 0x00000001102e7824 */ /* 0x000fc600008e0603 */
[----:B------:R-:W-:Y:S04]  /*17110*/  STL [R1+0x354], R47 ;  /* 0x0003542f01007387 */ /* 0x000fe80000100800 */
[----:B------:R-:W-:Y:S04]  /*17120*/  STL [R1+0x378], R48 ;  /* 0x0003783001007387 */ /* 0x000fe80000100800 */
[----:B------:R-:W-:Y:S01]  /*17130*/  STL [R1+0x364], R41 ;  /* 0x0003642901007387 */ /* 0x000fe20000100800 */
[----:B0-----:R-:W-:-:S03]  /*17140*/  LOP3.LUT R43, R43, 0x7f, RZ, 0xc0, !PT ;  /* 0x0000007f2b2b7812 */ /* 0x001fc600078ec0ff */
[----:B------:R-:W-:Y:S01]  /*17150*/  STL [R1+0x3b0], R91 ;  /* 0x0003b05b01007387 */ /* 0x000fe20000100800 */
[----:B------:R-:W-:Y:S01]  /*17160*/  LOP3.LUT R20, R43, 0x10, RZ, 0x3c, !PT ;  /* 0x000000102b147812 */ /* 0x000fe200078e3cff */
[--C-:B------:R-:W-:Y:S01]  /*17170*/  IMAD.X R43, R13, 0x1, R5.reuse, P0 ;  /* 0x000000010d2b7824 */ /* 0x100fe200000e0605 */
[-C--:B------:R-:W-:Y:S01]  /*17180*/  IADD3 R84, P0, PT, R84, R4.reuse, RZ ;  /* 0x0000000454547210 */ /* 0x080fe20007f1e0ff */
[----:B------:R-:W-:Y:S04]  /*17190*/  STL [R1+0x374], R30 ;  /* 0x0003741e01007387 */ /* 0x000fe80000100800 */
[----:B------:R-:W-:Y:S04]  /*171a0*/  STL [R1+0x388], R49 ;  /* 0x0003883101007387 */ /* 0x000fe80000100800 */
[----:B------:R-:W-:Y:S04]  /*171b0*/  STL [R1+0x3ac], R46 ;  /* 0x0003ac2e01007387 */ /* 0x000fe80000100800 */
[----:B------:R-:W-:Y:S04]  /*171c0*/  STL [R1+0x384], R43 ;  /* 0x0003842b01007387 */ /* 0x000fe80000100800 */
[----:B------:R-:W-:Y:S04]  /*171d0*/  STL [R1+0x398], R84 ;  /* 0x0003985401007387 */ /* 0x000fe80000100800 */
[----:B------:R-:W-:Y:S04]  /*171e0*/  STL [R1+0xf60], R6 ;  /* 0x000f600601007387 */ /* 0x000fe80000100800 */
[----:B------:R-:W3:Y:S04]  /*171f0*/  LDL.LU R29, [R1+0x71c] ;  /* 0x00071c00011d7983 */ /* 0x000ee80000300800 */
[----:B------:R-:W3:Y:S04]  /*17200*/  LDL.LU R62, [R1+0x6e8] ;  /* 0x0006e800013e7983 */ /* 0x000ee80000300800 */
[----:B------:R-:W3:Y:S04]  /*17210*/  LDL.LU R21, [R1+0x100] ;  /* 0x0001000001157983 */ /* 0x000ee80000300800 */
[----:B------:R-:W3:Y:S04]  /*17220*/  LDL.LU R19, [R1+0xfc] ;  /* 0x0000fc0001137983 */ /* 0x000ee80000300800 */
[----:B--2---:R-:W-:Y:S04]  /*17230*/  STS.U8 [R20+UR9+0x2880], R32 ;  /* 0x0028802014007988 */ /* 0x004fe80008000009 */
[----:B----4-:R-:W-:Y:S04]  /*17240*/  STS.U8 [R20+UR9+0x6880], R66 ;  /* 0x0068804214007988 */ /* 0x010fe80008000009 */
[----:B---3--:R-:W-:Y:S04]  /*17250*/  STS.U8 [R20+UR9+0x2c80], R78 ;  /* 0x002c804e14007988 */ /* 0x008fe80008000009 */
[----:B------:R0:W-:Y:S04]  /*17260*/  STS.U8 [R20+UR9+0x6c80], R88 ;  /* 0x006c805814007988 */ /* 0x0001e80008000009 */
[----:B0-----:R-:W2:Y:S01]  /*17270*/  LDL.LU R88, [R1+0xf8] ;  /* 0x0000f80001587983 */ /* 0x001ea20000300800 */
[----:B------:R-:W-:Y:S01]  /*17280*/  IMAD.X R32, R14, 0x1, R5, P0 ;  /* 0x000000010e207824 */ /* 0x000fe200000e0605 */
[----:B------:R-:W-:-:S02]  /*17290*/  IADD3 R72, P0, PT, R72, R4, RZ ;  /* 0x0000000448487210 */ /* 0x000fc40007f1e0ff */
[----:B------:R-:W3:Y:S03]  /*172a0*/  LDL.LU R31, [R1+0xf4] ;  /* 0x0000f400011f7983 */ /* 0x000ee60000300800 */
[----:B------:R-:W-:Y:S01]  /*172b0*/  IMAD.X R78, R15, 0x1, R5, P0 ;  /* 0x000000010f4e7824 */ /* 0x000fe200000e0605 */
[----:B------:R-:W4:Y:S01]  /*172c0*/  LDL.LU R55, [R1+0xf0] ;  /* 0x0000f00001377983 */ /* 0x000f220000300800 */
[----:B------:R-:W-:-:S03]  /*172d0*/  VIADD R17, R60, 0xffffff91 ;  /* 0xffffff913c117836 */ /* 0x000fc60000000000 */
[----:B------:R-:W-:Y:S04]  /*172e0*/  STL [R1+0x394], R32 ;  /* 0x0003942001007387 */ /* 0x000fe80000100800 */
[----:B------:R-:W-:Y:S04]  /*172f0*/  STL [R1+0x3a8], R72 ;  /* 0x0003a84801007387 */ /* 0x000fe80000100800 */
[----:B------:R-:W-:Y:S04]  /*17300*/  STL [R1+0xf64], R2 ;  /* 0x000f640201007387 */ /* 0x000fe80000100800 */
[----:B------:R-:W-:Y:S01]  /*17310*/  STL [R1+0x3a4], R78 ;  /* 0x0003a44e01007387 */ /* 0x000fe20000100800 */
[----:B------:R-:W-:-:S03]  /*17320*/  ISETP.GE.U32.AND P6, PT, R17, 0x7fffff12, PT ;  /* 0x7fffff121100780c */ /* 0x000fc60003fc6070 */
[----:B------:R-:W4:Y:S01]  /*17330*/  LDL.LU R61, [R1+0xec] ;  /* 0x0000ec00013d7983 */ /* 0x000f220000300800 */
[----:B------:R-:W-:-:S03]  /*17340*/  IMAD R17, R6, 0x7f, RZ ;  /* 0x0000007f06117824 */ /* 0x000fc600078e02ff */
[----:B------:R-:W4:Y:S04]  /*17350*/  LDL.LU R39, [R1+0x1d4] ;  /* 0x0001d40001277983 */ /* 0x000f280000300800 */
[----:B------:R-:W4:Y:S04]  /*17360*/  LDL.LU R36, [R1+0x1c4] ;  /* 0x0001c40001247983 */ /* 0x000f280000300800 */
[----:B------:R-:W4:Y:S04]  /*17370*/  LDL.LU R63, [R1+0x200] ;  /* 0x00020000013f7983 */ /* 0x000f280000300800 */
[----:B------:R-:W4:Y:S04]  /*17380*/  LDL.LU R86, [R1+0x1f8] ;  /* 0x0001f80001567983 */ /* 0x000f280000300800 */
[----:B------:R-:W4:Y:S01]  /*17390*/  LDL.LU R52, [R1+0x23c] ;  /* 0x00023c0001347983 */ /* 0x000f220000300800 */
[----:B------:R-:W-:-:S03]  /*173a0*/  SHF.R.S32.HI R14, RZ, 0x1f, R17 ;  /* 0x0000001fff0e7819 */ /* 0x000fc60000011411 */
[----:B------:R-:W4:Y:S01]  /*173b0*/  LDL.LU R87, [R1+0x238] ;  /* 0x0002380001577983 */ /* 0x000f220000300800 */
[----:B------:R-:W-:-:S03]  /*173c0*/  IADD3 R66, P0, PT, R17, R2, RZ ;  /* 0x0000000211427210 */ /* 0x000fc60007f1e0ff */
[----:B------:R-:W4:Y:S04]  /*173d0*/  LDL.LU R59, [R1+0x264] ;  /* 0x00026400013b7983 */ /* 0x000f280000300800 */
[----:B------:R-:W4:Y:S04]  /*173e0*/  LDL.LU R33, [R1+0x260] ;  /* 0x0002600001217983 */ /* 0x000f280000300800 */
[----:B------:R-:W4:Y:S01]  /*173f0*/  LDL.LU R58, [R1+0x28c] ;  /* 0x00028c00013a7983 */ /* 0x000f220000300800 */
[----:B------:R-:W-:-:S03]  /*17400*/  VIADD R12, R60, 0xffffff98 ;  /* 0xffffff983c0c7836 */ /* 0x000fc60000000000 */
[----:B------:R-:W4:Y:S01]  /*17410*/  LDL.LU R24, [R1+0x288] ;  /* 0x0002880001187983 */ /* 0x000f220000300800 */
[----:B------:R-:W-:Y:S02]  /*17420*/  VIADD R13, R60, 0xffffff99 ;  /* 0xffffff993c0d7836 */ /* 0x000fe40000000000 */
[----:B------:R-:W-:Y:S01]  /*17430*/  IMAD.X R60, R14, 0x1, R3, P0 ;  /* 0x000000010e3c7824 */ /* 0x000fe200000e0603 */
[----:B------:R-:W-:Y:S04]  /*17440*/  STS.U8 [R20+UR9+0x3080], R29 ;  /* 0x0030801d14007988 */ /* 0x000fe80008000009 */
[----:B------:R-:W4:Y:S04]  /*17450*/  LDL.LU R65, [R1+0x2b0] ;  /* 0x0002b00001417983 */ /* 0x000f280000300800 */
[----:B------:R-:W-:Y:S04]  /*17460*/  STS.U8 [R20+UR9+0x7080], R62 ;  /* 0x0070803e14007988 */ /* 0x000fe80008000009 */
[----:B------:R-:W-:Y:S04]  /*17470*/  STL [R1+0x3c0], R66 ;  /* 0x0003c04201007387 */ /* 0x000fe80000100800 */
[----:B------:R-:W-:Y:S04]  /*17480*/  STS.U8 [R20+UR9+0x3480], R21 ;  /* 0x0034801514007988 */ /* 0x000fe80008000009 */
[----:B------:R-:W-:Y:S04]  /*17490*/  STL [R1+0xf68], R3 ;  /* 0x000f680301007387 */ /* 0x000fe80000100800 */
[----:B------:R-:W-:Y:S04]  /*174a0*/  STS.U8 [R20+UR9+0x7480], R19 ;  /* 0x0074801314007988 */ /* 0x000fe80008000009 */
[----:B------:R-:W-:Y:S04]  /*174b0*/  STL [R1+0x3bc], R60 ;  /* 0x0003bc3c01007387 */ /* 0x000fe80000100800 */
[----:B--2---:R0:W-:Y:S04]  /*174c0*/  STS.U8 [R20+UR9+0x3880], R88 ;  /* 0x0038805814007988 */ /* 0x0041e80008000009 */
[----:B0-----:R-:W2:Y:S01]  /*174d0*/  LDL.LU R88, [R1+0x2ac] ;  /* 0x0002ac0001587983 */ /* 0x001ea20000300800 */
[----:B------:R-:W0:Y:S01]  /*174e0*/  S2R R29, SR_TID.X ;  /* 0x00000000001d7919 */ /* 0x000e220000002100 */
[----:B------:R-:W-:-:S02]  /*174f0*/  ISETP.GE.U32.AND P0, PT, R12, 0x7fffff19, PT ;  /* 0x7fffff190c00780c */ /* 0x000fc40003f06070 */
[----:B---3--:R3:W-:Y:S04]  /*17500*/  STS.U8 [R20+UR9+0x7880], R31 ;  /* 0x0078801f14007988 */ /* 0x0087e80008000009 */
[----:B----4-:R4:W-:Y:S04]  /*17510*/  STS.U8 [R20+UR9+0x3c80], R55 ;  /* 0x003c803714007988 */ /* 0x0109e80008000009 */
[----:B---3--:R-:W3:Y:S04]  /*17520*/  LDL.LU R31, [R1+0x3c8] ;  /* 0x0003c800011f7983 */ /* 0x008ee80000300800 */
[----:B----4-:R-:W4:Y:S04]  /*17530*/  LDL.LU R55, [R1+0x3c4] ;  /* 0x0003c40001377983 */ /* 0x010f280000300800 */
[----:B------:R0:W-:Y:S02]  /*17540*/  STS.U8 [R20+UR9+0x7c80], R61 ;  /* 0x007c803d14007988 */ /* 0x0001e40008000009 */
[----:B0-----:R-:W-:-:S02]  /*17550*/  LOP3.LUT R29, R29, 0x7f, RZ, 0xc0, !PT ;  /* 0x0000007f1d1d7812 */ /* 0x001fc400078ec0ff */
[----:B------:R-:W4:Y:S02]  /*17560*/  LDL.LU R61, [R1+0x40c] ;  /* 0x00040c00013d7983 */ /* 0x000f240000300800 */
[----:B------:R-:W-:-:S05]  /*17570*/  LOP3.LUT R12, R29, 0x20, RZ, 0x3c, !PT ;  /* 0x000000201d0c7812 */ /* 0x000fca00078e3cff */
[----:B------:R0:W-:Y:S04]  /*17580*/  STS.U8 [R12+UR9+0x100], R39 ;  /* 0x000100270c007988 */ /* 0x0001e80008000009 */
[----:B------:R0:W-:Y:S04]  /*17590*/  STS.U8 [R12+UR9+0x4100], R36 ;  /* 0x004100240c007988 */ /* 0x0001e80008000009 */
[----:B------:R-:W-:Y:S04]  /*175a0*/  STS.U8 [R12+UR9+0x500], R63 ;  /* 0x0005003f0c007988 */ /* 0x000fe80008000009 */
[----:B------:R-:W-:Y:S04]  /*175b0*/  STS.U8 [R12+UR9+0x4500], R86 ;  /* 0x004500560c007988 */ /* 0x000fe80008000009 */
[----:B------:R-:W-:Y:S04]  /*175c0*/  STS.U8 [R12+UR9+0x900], R52 ;  /* 0x000900340c007988 */ /* 0x000fe80008000009 */
[----:B0-----:R-:W4:Y:S04]  /*175d0*/  LDL.LU R39, [R1+0x408] ;  /* 0x0004080001277983 */ /* 0x001f280000300800 */
[----:B------:R-:W-:Y:S04]  /*175e0*/  STS.U8 [R12+UR9+0x4900], R87 ;  /* 0x004900570c007988 */ /* 0x000fe80008000009 */
[----:B------:R-:W4:Y:S04]  /*175f0*/  LDL.LU R36, [R1+0x4e8] ;  /* 0x0004e80001247983 */ /* 0x000f280000300800 */
[----:B------:R-:W-:Y:S04]  /*17600*/  STS.U8 [R12+UR9+0xd00], R59 ;  /* 0x000d003b0c007988 */ /* 0x000fe80008000009 */
[----:B------:R0:W-:Y:S04]  /*17610*/  STS.U8 [R12+UR9+0x4d00], R33 ;  /* 0x004d00210c007988 */ /* 0x0001e80008000009 */
[----:B------:R-:W-:Y:S04]  /*17620*/  STS.U8 [R12+UR9+0x1100], R58 ;  /* 0x0011003a0c007988 */ /* 0x000fe80008000009 */
[----:B------:R1:W-:Y:S04]  /*17630*/  STS.U8 [R12+UR9+0x5100], R24 ;  /* 0x005100180c007988 */ /* 0x0003e80008000009 */
[----:B0-----:R-:W4:Y:S04]  /*17640*/  LDL.LU R33, [R1+0x4e4] ;  /* 0x0004e40001217983 */ /* 0x001f280000300800 */
[----:B-1----:R-:W4:Y:S04]  /*17650*/  LDL.LU R24, [R1+0x5a0] ;  /* 0x0005a00001187983 */ /* 0x002f280000300800 */
[----:B------:R-:W4:Y:S04]  /*17660*/  LDL.LU R25, [R1+0x59c] ;  /* 0x00059c0001197983 */ /* 0x000f280000300800 */
[----:B------:R-:W4:Y:S04]  /*17670*/  LDL.LU R90, [R1+0x620] ;  /* 0x00062000015a7983 */ /* 0x000f280000300800 */
[----:B------:R-:W4:Y:S04]  /*17680*/  LDL.LU R67, [R1+0x61c] ;  /* 0x00061c0001437983 */ /* 0x000f280000300800 */
[----:B------:R-:W4:Y:S04]  /*17690*/  LDL.LU R23, [R1+0x6a0] ;  /* 0x0006a00001177983 */ /* 0x000f280000300800 */
[----:B------:R-:W4:Y:S04]  /*176a0*/  LDL.LU R62, [R1+0x69c] ;  /* 0x00069c00013e7983 */ /* 0x000f280000300800 */
[----:B------:R-:W4:Y:S04]  /*176b0*/  LDL.LU R21, [R1+0x758] ;  /* 0x0007580001157983 */ /* 0x000f280000300800 */
[----:B------:R-:W4:Y:S04]  /*176c0*/  LDL.LU R19, [R1+0x754] ;  /* 0x0007540001137983 */ /* 0x000f280000300800 */
[----:B------:R-:W-:Y:S04]  /*176d0*/  STS.U8 [R12+UR9+0x1500], R65 ;  /* 0x001500410c007988 */ /* 0x000fe80008000009 */
[----:B------:R-:W4:Y:S04]  /*176e0*/  LDL.LU R20, [R1+0xdc] ;  /* 0x0000dc0001147983 */ /* 0x000f280000300800 */
[----:B------:R-:W4:Y:S04]  /*176f0*/  LDL.LU R63, [R1+0xd8] ;  /* 0x0000d800013f7983 */ /* 0x000f280000300800 */
[----:B--2---:R0:W-:Y:S04]  /*17700*/  STS.U8 [R12+UR9+0x5500], R88 ;  /* 0x005500580c007988 */ /* 0x0041e80008000009 */
[----:B0-----:R-:W2:Y:S04]  /*17710*/  LDL.LU R88, [R1+0xd4] ;  /* 0x0000d40001587983 */ /* 0x001ea80000300800 */
[----:B---3--:R0:W-:Y:S04]  /*17720*/  STS.U8 [R12+UR9+0x1900], R31 ;  /* 0x0019001f0c007988 */ /* 0x0081e80008000009 */
[----:B----4-:R1:W-:Y:S04]  /*17730*/  STS.U8 [R12+UR9+0x5900], R55 ;  /* 0x005900370c007988 */ /* 0x0103e80008000009 */
[----:B0-----:R-:W3:Y:S04]  /*17740*/  LDL.LU R31, [R1+0xd0] ;  /* 0x0000d000011f7983 */ /* 0x001ee80000300800 */
[----:B-1----:R-:W4:Y:S04]  /*17750*/  LDL.LU R55, [R1+0xbc] ;  /* 0x0000bc0001377983 */ /* 0x002f280000300800 */
[----:B------:R-:W4:Y:S04]  /*17760*/  LDL.LU R65, [R1+0xb8] ;  /* 0x0000b80001417983 */ /* 0x000f280000300800 */
[----:B------:R0:W-:Y:S04]  /*17770*/  STS.U8 [R12+UR9+0x1d00], R61 ;  /* 0x001d003d0c007988 */ /* 0x0001e80008000009 */
[----:B0-----:R-:W4:Y:S04]  /*17780*/  LDL.LU R61, [R1+0x1d8] ;  /* 0x0001d800013d7983 */ /* 0x001f280000300800 */
[----:B------:R-:W4:Y:S04]  /*17790*/  LDL.LU R86, [R1+0x1cc] ;  /* 0x0001cc0001567983 */ /* 0x000f280000300800 */
[----:B------:R-:W4:Y:S04]  /*177a0*/  LDL.LU R52, [R1+0x20c] ;  /* 0x00020c0001347983 */ /* 0x000f280000300800 */
[----:B------:R-:W4:Y:S04]  /*177b0*/  LDL.LU R87, [R1+0x204] ;  /* 0x0002040001577983 */ /* 0x000f280000300800 */
[----:B------:R-:W-:Y:S04]  /*177c0*/  STS.U8 [R12+UR9+0x5d00], R39 ;  /* 0x005d00270c007988 */ /* 0x000fe80008000009 */
[----:B------:R-:W4:Y:S04]  /*177d0*/  LDL.LU R59, [R1+0x244] ;  /* 0x00024400013b7983 */ /* 0x000f280000300800 */
[----:B------:R0:W-:Y:S04]  /*177e0*/  STS.U8 [R12+UR9+0x2100], R36 ;  /* 0x002100240c007988 */ /* 0x0001e80008000009 */
[----:B------:R-:W4:Y:S04]  /*177f0*/  LDL.LU R58, [R1+0x240] ;  /* 0x00024000013a7983 */ /* 0x000f280000300800 */
[----:B0-----:R-:W4:Y:S04]  /*17800*/  LDL.LU R36, [R1+0x26c] ;  /* 0x00026c0001247983 */ /* 0x001f280000300800 */
[----:B------:R-:W4:Y:S04]  /*17810*/  LDL.LU R39, [R1+0x268] ;  /* 0x0002680001277983 */ /* 0x000f280000300800 */
[----:B------:R0:W-:Y:S04]  /*17820*/  STS.U8 [R12+UR9+0x6100], R33 ;  /* 0x006100210c007988 */ /* 0x0001e80008000009 */
[----:B------:R1:W-:Y:S04]  /*17830*/  STS.U8 [R12+UR9+0x2500], R24 ;  /* 0x002500180c007988 */ /* 0x0003e80008000009 */
[----:B0-----:R-:W4:Y:S04]  /*17840*/  LDL.LU R33, [R1+0x298] ;  /* 0x0002980001217983 */ /* 0x001f280000300800 */
[----:B------:R-:W-:Y:S04]  /*17850*/  STS.U8 [R12+UR9+0x6500], R25 ;  /* 0x006500190c007988 */ /* 0x000fe80008000009 */
        /* <DEDUP_REMOVED lines=8> */
[----:B-1----:R-:W4:Y:S04]  /*178e0*/  LDL.LU R24, [R1+0x294] ;  /* 0x0002940001187983 */ /* 0x002f280000300800 */
[----:B--2---:R0:W-:Y:S04]  /*178f0*/  STS.U8 [R12+UR9+0x3900], R88 ;  /* 0x003900580c007988 */ /* 0x0041e80008000009 */
[----:B0-----:R-:W2:Y:S01]  /*17900*/  LDL.LU R88, [R1+0x2b8] ;  /* 0x0002b80001587983 */ /* 0x001ea20000300800 */
[----:B------:R-:W-:-:S02]  /*17910*/  ISETP.GE.U32.AND P1, PT, R13, 0x7fffff1a, PT ;  /* 0x7fffff1a0d00780c */ /* 0x000fc40003f26070 */
[C---:B------:R-:W-:Y:S01]  /*17920*/  LOP3.LUT R13, R29.reuse, 0x30, RZ, 0x3c, !PT ;  /* 0x000000301d0d7812 */ /* 0x040fe200078e3cff */
[----:B---3--:R0:W-:Y:S04]  /*17930*/  STS.U8 [R12+UR9+0x7900], R31 ;  /* 0x0079001f0c007988 */ /* 0x0081e80008000009 */
[----:B----4-:R1:W-:Y:S04]  /*17940*/  STS.U8 [R12+UR9+0x3d00], R55 ;  /* 0x003d00370c007988 */ /* 0x0103e80008000009 */
[----:B------:R3:W-:Y:S04]  /*17950*/  STS.U8 [R12+UR9+0x7d00], R65 ;  /* 0x007d00410c007988 */ /* 0x0007e80008000009 */
[----:B0-----:R-:W4:Y:S04]  /*17960*/  LDL.LU R31, [R1+0x2b4] ;  /* 0x0002b400011f7983 */ /* 0x001f280000300800 */
[----:B-1----:R-:W4:Y:S04]  /*17970*/  LDL.LU R55, [R1+0x3f4] ;  /* 0x0003f40001377983 */ /* 0x002f280000300800 */
[----:B---3--:R-:W3:Y:S04]  /*17980*/  LDL.LU R65, [R1+0x3f0] ;  /* 0x0003f00001417983 */ /* 0x008ee80000300800 */
[----:B------:R0:W-:Y:S04]  /*17990*/  STS.U8 [R13+UR9+0x180], R61 ;  /* 0x0001803d0d007988 */ /* 0x0001e80008000009 */
[----:B------:R-:W-:Y:S04]  /*179a0*/  STS.U8 [R13+UR9+0x4180], R86 ;  /* 0x004180560d007988 */ /* 0x000fe80008000009 */
[----:B------:R-:W-:Y:S04]  /*179b0*/  STS.U8 [R13+UR9+0x580], R52 ;  /* 0x000580340d007988 */ /* 0x000fe80008000009 */
[----:B------:R-:W-:Y:S04]  /*179c0*/  STS.U8 [R13+UR9+0x4580], R87 ;  /* 0x004580570d007988 */ /* 0x000fe80008000009 */
[----:B0-----:R-:W3:Y:S04]  /*179d0*/  LDL.LU R61, [R1+0x428] ;  /* 0x00042800013d7983 */ /* 0x001ee80000300800 */
[----:B------:R-:W-:Y:S04]  /*179e0*/  STS.U8 [R13+UR9+0x980], R59 ;  /* 0x0009803b0d007988 */ /* 0x000fe80008000009 */
[----:B------:R-:W-:Y:S04]  /*179f0*/  STS.U8 [R13+UR9+0x4980], R58 ;  /* 0x0049803a0d007988 */ /* 0x000fe80008000009 */
[----:B------:R0:W-:Y:S04]  /*17a00*/  STS.U8 [R13+UR9+0xd80], R36 ;  /* 0x000d80240d007988 */ /* 0x0001e80008000009 */
[----:B------:R-:W-:Y:S04]  /*17a10*/  STS.U8 [R13+UR9+0x4d80], R39 ;  /* 0x004d80270d007988 */ /* 0x000fe80008000009 */
[----:B0-----:R-:W3:Y:S04]  /*17a20*/  LDL.LU R36, [R1+0x424] ;  /* 0x0004240001247983 */ /* 0x001ee80000300800 */
[----:B------:R0:W-:Y:S04]  /*17a30*/  STS.U8 [R13+UR9+0x1180], R33 ;  /* 0x001180210d007988 */ /* 0x0001e80008000009 */
[----:B0-----:R-:W3:Y:S04]  /*17a40*/  LDL.LU R33, [R1+0x528] ;  /* 0x0005280001217983 */ /* 0x001ee80000300800 */
[----:B------:R-:W3:Y:S04]  /*17a50*/  LDL.LU R26, [R1+0x524] ;  /* 0x00052400011a7983 */ /* 0x000ee80000300800 */
        /* <DEDUP_REMOVED lines=8> */
[----:B------:R-:W-:Y:S04]  /*17ae0*/  STS.U8 [R13+UR9+0x5180], R24 ;  /* 0x005180180d007988 */ /* 0x000fe80008000009 */
[----:B------:R-:W3:Y:S04]  /*17af0*/  LDL.LU R63, [R1+0xb4] ;  /* 0x0000b400013f7983 */ /* 0x000ee80000300800 */
[----:B------:R-:W3:Y:S04]  /*17b00*/  LDL.LU R86, [R1+0xb0] ;  /* 0x0000b00001567983 */ /* 0x000ee80000300800 */
[----:B--2---:R0:W-:Y:S04]  /*17b10*/  STS.U8 [R13+UR9+0x1580], R88 ;  /* 0x001580580d007988 */ /* 0x0041e80008000009 */
[----:B0-----:R-:W2:Y:S04]  /*17b20*/  LDL.LU R88, [R1+0xac] ;  /* 0x0000ac0001587983 */ /* 0x001ea80000300800 */
[----:B------:R-:W2:Y:S04]  /*17b30*/  LDL.LU R24, [R1+0xa8] ;  /* 0x0000a80001187983 */ /* 0x000ea80000300800 */
[----:B----4-:R0:W-:Y:S04]  /*17b40*/  STS.U8 [R13+UR9+0x5580], R31 ;  /* 0x0055801f0d007988 */ /* 0x0101e80008000009 */
[----:B------:R1:W-:Y:S04]  /*17b50*/  STS.U8 [R13+UR9+0x1980], R55 ;  /* 0x001980370d007988 */ /* 0x0003e80008000009 */
[----:B0-----:R-:W4:Y:S04]  /*17b60*/  LDL.LU R31, [R1+0xa4] ;  /* 0x0000a400011f7983 */ /* 0x001f280000300800 */
[----:B-1----:R-:W4:Y:S04]  /*17b70*/  LDL.LU R55, [R1+0xa0] ;  /* 0x0000a00001377983 */ /* 0x002f280000300800 */
[----:B------:R-:W4:Y:S04]  /*17b80*/  LDL.LU R52, [R1+0x1dc] ;  /* 0x0001dc0001347983 */ /* 0x000f280000300800 */
[----:B------:R-:W4:Y:S04]  /*17b90*/  LDL.LU R87, [R1+0x1d0] ;  /* 0x0001d00001577983 */ /* 0x000f280000300800 */
[----:B------:R-:W4:Y:S04]  /*17ba0*/  LDL.LU R59, [R1+0x21c] ;  /* 0x00021c00013b7983 */ /* 0x000f280000300800 */
[----:B---3--:R-:W-:Y:S04]  /*17bb0*/  STS.U8 [R13+UR9+0x5980], R65 ;  /* 0x005980410d007988 */ /* 0x008fe80008000009 */
[----:B------:R-:W3:Y:S04]  /*17bc0*/  LDL.LU R58, [R1+0x214] ;  /* 0x00021400013a7983 */ /* 0x000ee80000300800 */
[----:B------:R0:W-:Y:S04]  /*17bd0*/  STS.U8 [R13+UR9+0x1d80], R61 ;  /* 0x001d803d0d007988 */ /* 0x0001e80008000009 */
[----:B------:R-:W3:Y:S04]  /*17be0*/  LDL.LU R39, [R1+0x24c] ;  /* 0x00024c0001277983 */ /* 0x000ee80000300800 */
[----:B0-----:R-:W3:Y:S04]  /*17bf0*/  LDL.LU R61, [R1+0x248] ;  /* 0x00024800013d7983 */ /* 0x001ee80000300800 */
[----:B------:R-:W3:Y:S04]  /*17c00*/  LDL.LU R65, [R1+0x274] ;  /* 0x0002740001417983 */ /* 0x000ee80000300800 */
[----:B------:R0:W-:Y:S04]  /*17c10*/  STS.U8 [R13+UR9+0x5d80], R36 ;  /* 0x005d80240d007988 */ /* 0x0001e80008000009 */
[----:B0-----:R-:W3:Y:S04]  /*17c20*/  LDL.LU R36, [R1+0x270] ;  /* 0x0002700001247983 */ /* 0x001ee80000300800 */
[----:B------:R0:W-:Y:S04]  /*17c30*/  STS.U8 [R13+UR9+0x2180], R33 ;  /* 0x002180210d007988 */ /* 0x0001e80008000009 */
        /* <DEDUP_REMOVED lines=9> */
[----:B0-----:R-:W3:Y:S04]  /*17cd0*/  LDL.LU R33, [R1+0x2a0] ;  /* 0x0002a00001217983 */ /* 0x001ee80000300800 */
[----:B------:R-:W-:Y:S04]  /*17ce0*/  STS.U8 [R13+UR9+0x3580], R63 ;  /* 0x0035803f0d007988 */ /* 0x000fe80008000009 */
[----:B------:R-:W-:Y:S04]  /*17cf0*/  STS.U8 [R13+UR9+0x7580], R86 ;  /* 0x007580560d007988 */ /* 0x000fe80008000009 */
[----:B--2---:R0:W-:Y:S04]  /*17d00*/  STS.U8 [R13+UR9+0x3980], R88 ;  /* 0x003980580d007988 */ /* 0x0041e80008000009 */
[----:B0-----:R-:W2:Y:S01]  /*17d10*/  LDL.LU R88, [R1+0x29c] ;  /* 0x00029c0001587983 */ /* 0x001ea20000300800 */
[----:B------:R-:W-:-:S03]  /*17d20*/  LOP3.LUT R12, R29, 0x40, RZ, 0x3c, !PT ;  /* 0x000000401d0c7812 */ /* 0x000fc600078e3cff */
[----:B------:R0:W-:Y:S04]  /*17d30*/  STS.U8 [R13+UR9+0x7980], R24 ;  /* 0x007980180d007988 */ /* 0x0001e80008000009 */
[----:B----4-:R1:W-:Y:S04]  /*17d40*/  STS.U8 [R13+UR9+0x3d80], R31 ;  /* 0x003d801f0d007988 */ /* 0x0103e80008000009 */
[----:B------:R4:W-:Y:S04]  /*17d50*/  STS.U8 [R13+UR9+0x7d80], R55 ;  /* 0x007d80370d007988 */ /* 0x0009e80008000009 */
[----:B0-----:R-:W2:Y:S04]  /*17d60*/  LDL.LU R24, [R1+0x2c0] ;  /* 0x0002c00001187983 */ /* 0x001ea80000300800 */
[----:B------:R-:W-:Y:S04]  /*17d70*/  STS.U8 [R12+UR9+0x200], R52 ;  /* 0x000200340c007988 */ /* 0x000fe80008000009 */
[----:B-1----:R-:W2:Y:S04]  /*17d80*/  LDL.LU R31, [R1+0x2bc] ;  /* 0x0002bc00011f7983 */ /* 0x002ea80000300800 */
[----:B------:R-:W-:Y:S04]  /*17d90*/  STS.U8 [R12+UR9+0x4200], R87 ;  /* 0x004200570c007988 */ /* 0x000fe80008000009 */
[----:B----4-:R-:W4:Y:S04]  /*17da0*/  LDL.LU R55, [R1+0x3fc] ;  /* 0x0003fc0001377983 */ /* 0x010f280000300800 */
[----:B------:R-:W-:Y:S04]  /*17db0*/  STS.U8 [R12+UR9+0x600], R59 ;  /* 0x0006003b0c007988 */ /* 0x000fe80008000009 */
[----:B---3--:R-:W-:Y:S04]  /*17dc0*/  STS.U8 [R12+UR9+0x4600], R58 ;  /* 0x0046003a0c007988 */ /* 0x008fe80008000009 */
        /* <DEDUP_REMOVED lines=23> */
[----:B------:R-:W2:Y:S04]  /*17f40*/  LDL.LU R87, [R1+0x2c] ;  /* 0x00002c0001577983 */ /* 0x000ea80000300800 */
[----:B------:R-:W2:Y:S04]  /*17f50*/  LDL.LU R59, [R1+0x1e8] ;  /* 0x0001e800013b7983 */ /* 0x000ea80000300800 */
[----:B------:R-:W2:Y:S04]  /*17f60*/  LDL.LU R58, [R1+0x1e4] ;  /* 0x0001e400013a7983 */ /* 0x000ea80000300800 */
[----:B------:R0:W-:Y:S04]  /*17f70*/  STS.U8 [R12+UR9+0x1600], R24 ;  /* 0x001600180c007988 */ /* 0x0001e80008000009 */
[----:B------:R-:W2:Y:S04]  /*17f80*/  LDL.LU R39, [R1+0x224] ;  /* 0x0002240001277983 */ /* 0x000ea80000300800 */
[----:B------:R-:W-:Y:S04]  /*17f90*/  STS.U8 [R12+UR9+0x5600], R31 ;  /* 0x0056001f0c007988 */ /* 0x000fe80008000009 */
[----:B------:R-:W2:Y:S04]  /*17fa0*/  LDL.LU R33, [R1+0x220] ;  /* 0x0002200001217983 */ /* 0x000ea80000300800 */
[----:B----4-:R1:W-:Y:S04]  /*17fb0*/  STS.U8 [R12+UR9+0x1a00], R55 ;  /* 0x001a00370c007988 */ /* 0x0103e80008000009 */
[----:B0-----:R-:W4:Y:S04]  /*17fc0*/  LDL.LU R24, [R1+0x254] ;  /* 0x0002540001187983 */ /* 0x001f280000300800 */
[----:B-1----:R-:W4:Y:S04]  /*17fd0*/  LDL.LU R55, [R1+0x250] ;  /* 0x0002500001377983 */ /* 0x002f280000300800 */
[----:B---3--:R0:W-:Y:S04]  /*17fe0*/  STS.U8 [R12+UR9+0x5a00], R61 ;  /* 0x005a003d0c007988 */ /* 0x0081e80008000009 */
[----:B------:R-:W3:Y:S04]  /*17ff0*/  LDL.LU R31, [R1+0x27c] ;  /* 0x00027c00011f7983 */ /* 0x000ee80000300800 */
        /* <DEDUP_REMOVED lines=19> */
[----:B------:R-:W-:Y:S04]  /*18130*/  STS.U8 [R12+UR9+0x7a00], R52 ;  /* 0x007a00340c007988 */ /* 0x000fe80008000009 */
[----:B------:R-:W-:Y:S04]  /*18140*/  STS.U8 [R12+UR9+0x3e00], R87 ;  /* 0x003e00570c007988 */ /* 0x000fe80008000009 */
[----:B------:R0:W-:Y:S04]  /*18150*/  STS.U8 [R12+UR9+0x7e00], R0 ;  /* 0x007e00000c007988 */ /* 0x0001e80008000009 */
[----:B------:R-:W-:Y:S04]  /*18160*/  STS.U8 [R65+UR9+0x280], R59 ;  /* 0x0002803b41007988 */ /* 0x000fe80008000009 */
[----:B------:R-:W-:Y:S04]  /*18170*/  STS.U8 [R65+UR9+0x4280], R58 ;  /* 0x0042803a41007988 */ /* 0x000fe80008000009 */
[----:B------:R-:W-:Y:S04]  /*18180*/  STS.U8 [R65+UR9+0x680], R39 ;  /* 0x0006802741007988 */ /* 0x000fe80008000009 */
[----:B------:R-:W-:Y:S04]  /*18190*/  STS.U8 [R65+UR9+0x4680], R33 ;  /* 0x0046802141007988 */ /* 0x000fe80008000009 */
[----:B----4-:R-:W-:Y:S04]  /*181a0*/  STS.U8 [R65+UR9+0xa80], R24 ;  /* 0x000a801841007988 */ /* 0x010fe80008000009 */
[----:B0-----:R-:W4:Y:S04]  /*181b0*/  LDL.LU R0, [R1+0x3b8] ;  /* 0x0003b80001007983 */ /* 0x001f280000300800 */
[----:B------:R0:W-:Y:S04]  /*181c0*/  STS.U8 [R65+UR9+0x4a80], R55 ;  /* 0x004a803741007988 */ /* 0x0001e80008000009 */
[----:B0-----:R-:W4:Y:S04]  /*181d0*/  LDL.LU R55, [R1+0x3b4] ;  /* 0x0003b40001377983 */ /* 0x001f280000300800 */
[----:B------:R-:W4:Y:S04]  /*181e0*/  LDL.LU R12, [R1+0x404] ;  /* 0x00040400010c7983 */ /* 0x000f280000300800 */
        /* <DEDUP_REMOVED lines=13> */
[----:B---3--:R-:W-:Y:S04]  /*182c0*/  STS.U8 [R65+UR9+0xe80], R31 ;  /* 0x000e801f41007988 */ /* 0x008fe80008000009 */
[----:B------:R-:W3:Y:S04]  /*182d0*/  LDL.LU R87, [R1+0x1c] ;  /* 0x00001c0001577983 */ /* 0x000ee80000300800 */
[----:B------:R-:W-:Y:S04]  /*182e0*/  STS.U8 [R65+UR9+0x4e80], R61 ;  /* 0x004e803d41007988 */ /* 0x000fe80008000009 */
[----:B------:R-:W3:Y:S04]  /*182f0*/  LDL.LU R59, [R1+0x18] ;  /* 0x00001800013b7983 */ /* 0x000ee80000300800 */
[----:B------:R-:W-:Y:S04]  /*18300*/  STS.U8 [R65+UR9+0x1280], R36 ;  /* 0x0012802441007988 */ /* 0x000fe80008000009 */
[----:B------:R-:W3:Y:S04]  /*18310*/  LDL.LU R58, [R1+0x14] ;  /* 0x00001400013a7983 */ /* 0x000ee80000300800 */
[----:B------:R-:W3:Y:S04]  /*18320*/  LDL.LU R39, [R1+0x10] ;  /* 0x0000100001277983 */ /* 0x000ee80000300800 */
[----:B--2---:R0:W-:Y:S04]  /*18330*/  STS.U8 [R65+UR9+0x5280], R88 ;  /* 0x0052805841007988 */ /* 0x0041e80008000009 */
[----:B0-----:R-:W2:Y:S04]  /*18340*/  LDL.LU R88, [R1] ;  /* 0x0000000001587983 */ /* 0x001ea80000300800 */
[----:B------:R-:W2:Y:S04]  /*18350*/  LDL.LU R33, [R1+0x1f4] ;  /* 0x0001f40001217983 */ /* 0x000ea80000300800 */
[----:B------:R-:W2:Y:S04]  /*18360*/  LDL.LU R24, [R1+0x1f0] ;  /* 0x0001f00001187983 */ /* 0x000ea80000300800 */
[----:B------:R-:W2:Y:S04]  /*18370*/  LDL.LU R31, [R1+0x22c] ;  /* 0x00022c00011f7983 */ /* 0x000ea80000300800 */
[----:B------:R-:W2:Y:S04]  /*18380*/  LDL.LU R61, [R1+0x228] ;  /* 0x00022800013d7983 */ /* 0x000ea80000300800 */
[----:B------:R-:W2:Y:S04]  /*18390*/  LDL.LU R36, [R1+0x25c] ;  /* 0x00025c0001247983 */ /* 0x000ea80000300800 */
[----:B----4-:R0:W-:Y:S04]  /*183a0*/  STS.U8 [R65+UR9+0x1680], R0 ;  /* 0x0016800041007988 */ /* 0x0101e80008000009 */
[----:B0-----:R-:W4:Y:S04]  /*183b0*/  LDL.LU R0, [R1+0x258] ;  /* 0x0002580001007983 */ /* 0x001f280000300800 */
[----:B------:R0:W-:Y:S04]  /*183c0*/  STS.U8 [R65+UR9+0x5680], R55 ;  /* 0x0056803741007988 */ /* 0x0001e80008000009 */
[----:B------:R1:W-:Y:S04]  /*183d0*/  STS.U8 [R65+UR9+0x1a80], R12 ;  /* 0x001a800c41007988 */ /* 0x0003e80008000009 */
[----:B------:R1:W-:Y:S04]  /*183e0*/  STS.U8 [R65+UR9+0x5a80], R89 ;  /* 0x005a805941007988 */ /* 0x0003e80008000009 */
[----:B0-----:R-:W4:Y:S04]  /*183f0*/  LDL.LU R55, [R1+0x284] ;  /* 0x0002840001377983 */ /* 0x001f280000300800 */
[----:B------:R-:W4:Y:S04]  /*18400*/  LDL.LU R13, [R1+0x280] ;  /* 0x00028000010d7983 */ /* 0x000f280000300800 */
[----:B-1----:R-:W4:Y:S04]  /*18410*/  LDL R12, [R1+0x350] ;  /* 0x00035000010c7983 */ /* 0x002f280000100800 */
[----:B------:R-:W4:Y:S04]  /*18420*/  LDL.LU R89, [R1+0x1264] ;  /* 0x0012640001597983 */ /* 0x000f280000300800 */
[----:B------:R0:W-:Y:S04]  /*18430*/  STS.U8 [R65+UR9+0x1e80], R26 ;  /* 0x001e801a41007988 */ /* 0x0001e80008000009 */
[----:B------:R1:W-:Y:S04]  /*18440*/  STS.U8 [R65+UR9+0x5e80], R25 ;  /* 0x005e801941007988 */ /* 0x0003e80008000009 */
[----:B------:R1:W-:Y:S04]  /*18450*/  STS.U8 [R65+UR9+0x2280], R90 ;  /* 0x0022805a41007988 */ /* 0x0003e80008000009 */
[----:B0-----:R-:W4:Y:S04]  /*18460*/  LDL.LU R26, [R1+0x1260] ;  /* 0x00126000011a7983 */ /* 0x001f280000300800 */
[----:B-1----:R-:W4:Y:S04]  /*18470*/  LDL.LU R25, [R1+0x125c] ;  /* 0x00125c0001197983 */ /* 0x002f280000300800 */
        /* <DEDUP_REMOVED lines=12> */
[----:B---3--:R-:W3:Y:S04]  /*18540*/  LDL.LU R20, [R1+0x1240] ;  /* 0x0012400001147983 */ /* 0x008ee80000300800 */
[----:B------:R0:W-:Y:S04]  /*18550*/  STS.U8 [R65+UR9+0x6e80], R63 ;  /* 0x006e803f41007988 */ /* 0x0001e80008000009 */
[----:B------:R1:W-:Y:S04]  /*18560*/  STS.U8 [R65+UR9+0x3280], R86 ;  /* 0x0032805641007988 */ /* 0x0003e80008000009 */
[----:B------:R1:W-:Y:S04]  /*18570*/  STS.U8 [R65+UR9+0x7280], R52 ;  /* 0x0072803441007988 */ /* 0x0003e80008000009 */
[----:B0-----:R-:W3:Y:S04]  /*18580*/  LDL.LU R63, [R1+0x123c] ;  /* 0x00123c00013f7983 */ /* 0x001ee80000300800 */
[----:B-1----:R-:W3:Y:S04]  /*18590*/  LDL.LU R86, [R1+0x1238] ;  /* 0x0012380001567983 */ /* 0x002ee80000300800 */
[----:B------:R-:W3:Y:S04]  /*185a0*/  LDL.LU R52, [R1+0x1234] ;  /* 0x0012340001347983 */ /* 0x000ee80000300800 */
[----:B------:R0:W-:Y:S04]  /*185b0*/  STS.U8 [R65+UR9+0x3680], R87 ;  /* 0x0036805741007988 */ /* 0x0001e80008000009 */
[----:B------:R1:W-:Y:S04]  /*185c0*/  STS.U8 [R65+UR9+0x7680], R59 ;  /* 0x0076803b41007988 */ /* 0x0003e80008000009 */
[----:B------:R1:W-:Y:S04]  /*185d0*/  STS.U8 [R65+UR9+0x3a80], R58 ;  /* 0x003a803a41007988 */ /* 0x0003e80008000009 */
[----:B0-----:R-:W3:Y:S04]  /*185e0*/  LDL.LU R87, [R1+0x1230] ;  /* 0x0012300001577983 */ /* 0x001ee80000300800 */
[----:B-1----:R-:W3:Y:S04]  /*185f0*/  LDL.LU R59, [R1+0x122c] ;  /* 0x00122c00013b7983 */ /* 0x002ee80000300800 */
[----:B------:R-:W3:Y:S04]  /*18600*/  LDL.LU R58, [R1+0x1228] ;  /* 0x00122800013a7983 */ /* 0x000ee80000300800 */
[----:B------:R0:W-:Y:S04]  /*18610*/  STS.U8 [R65+UR9+0x7a80], R39 ;  /* 0x007a802741007988 */ /* 0x0001e80008000009 */
[----:B0-----:R-:W3:Y:S04]  /*18620*/  LDL.LU R39, [R1+0x1224] ;  /* 0x0012240001277983 */ /* 0x001ee80000300800 */
[----:B--2---:R0:W-:Y:S04]  /*18630*/  STS.U8 [R65+UR9+0x3e80], R88 ;  /* 0x003e805841007988 */ /* 0x0041e80008000009 */
[----:B0-----:R-:W2:Y:S01]  /*18640*/  LDL.LU R88, [R1+0x1220] ;  /* 0x0012200001587983 */ /* 0x001ea20000300800 */
[----:B------:R-:W-:-:S03]  /*18650*/  LOP3.LUT R29, R29, 0x60, RZ, 0x3c, !PT ;  /* 0x000000601d1d7812 */ /* 0x000fc600078e3cff */
[----:B--2---:R0:W-:Y:S04]  /*18660*/  STS.U8 [R65+UR9+0x7e80], R88 ;  /* 0x007e805841007988 */ /* 0x0041e80008000009 */
[----:B------:R1:W-:Y:S04]  /*18670*/  STS.U8 [R29+UR9+0x300], R33 ;  /* 0x000300211d007988 */ /* 0x0003e80008000009 */
[----:B------:R2:W-:Y:S04]  /*18680*/  STS.U8 [R29+UR9+0x4300], R24 ;  /* 0x004300181d007988 */ /* 0x0005e80008000009 */
[----:B0-----:R-:W3:Y:S04]  /*18690*/  LDL.LU R65, [R1+0x121c] ;  /* 0x00121c0001417983 */ /* 0x001ee80000300800 */
[----:B-1----:R-:W3:Y:S04]  /*186a0*/  LDL.LU R33, [R1+0x1218] ;  /* 0x0012180001217983 */ /* 0x002ee80000300800 */
[----:B--2---:R-:W2:Y:S04]  /*186b0*/  LDL.LU R24, [R1+0x1214] ;  /* 0x0012140001187983 */ /* 0x004ea80000300800 */
[----:B------:R0:W-:Y:S04]  /*186c0*/  STS.U8 [R29+UR9+0x700], R31 ;  /* 0x0007001f1d007988 */ /* 0x0001e80008000009 */
[----:B------:R1:W-:Y:S04]  /*186d0*/  STS.U8 [R29+UR9+0x4700], R61 ;  /* 0x0047003d1d007988 */ /* 0x0003e80008000009 */
[----:B------:R4:W-:Y:S04]  /*186e0*/  STS.U8 [R29+UR9+0xb00], R36 ;  /* 0x000b00241d007988 */ /* 0x0009e80008000009 */
[----:B0-----:R-:W2:Y:S04]  /*186f0*/  LDL.LU R31, [R1+0x1210] ;  /* 0x00121000011f7983 */ /* 0x001ea80000300800 */
[----:B-1----:R-:W2:Y:S04]  /*18700*/  LDL.LU R61, [R1+0x120c] ;  /* 0x00120c00013d7983 */ /* 0x002ea80000300800 */
[----:B----4-:R-:W4:Y:S04]  /*18710*/  LDL.LU R36, [R1+0x1208] ;  /* 0x0012080001247983 */ /* 0x010f280000300800 */
[----:B------:R0:W-:Y:S04]  /*18720*/  STS.U8 [R29+UR9+0x4b00], R0 ;  /* 0x004b00001d007988 */ /* 0x0001e80008000009 */
[----:B0-----:R-:W2:Y:S04]  /*18730*/  LDL.LU R0, [R1+0x1204] ;  /* 0x0012040001007983 */ /* 0x001ea80000300800 */
[----:B------:R0:W-:Y:S04]  /*18740*/  STS.U8 [R29+UR9+0xf00], R55 ;  /* 0x000f00371d007988 */ /* 0x0001e80008000009 */
[----:B------:R1:W-:Y:S04]  /*18750*/  STS.U8 [R29+UR9+0x4f00], R13 ;  /* 0x004f000d1d007988 */ /* 0x0003e80008000009 */
[----:B0-----:R-:W3:Y:S01]  /*18760*/  LDL.LU R55, [R1+0x1200] ;  /* 0x0012000001377983 */ /* 0x001ee20000300800 */
[----:B-1----:R-:W-:-:S03]  /*18770*/  @!P1 IMAD.MOV.U32 R13, RZ, RZ, R51 ;  /* 0x000000ffff0d9224 */ /* 0x002fc600078e0033 */
[----:B------:R-:W3:Y:S04]  /*18780*/  LDL.LU R29, [R1+0x11fc] ;  /* 0x0011fc00011d7983 */ /* 0x000ee80000300800 */
[----:B------:R-:W3:Y:S01]  /*18790*/  LDL.LU R51, [R1+0x11f8] ;  /* 0x0011f80001337983 */ /* 0x000ee20000300800 */
[----:B--2---:R-:W-:-:S06]  /*187a0*/  PRMT R0, RZ, 0x7610, R0 ;  /* 0x00007610ff007816 */ /* 0x004fcc0000000000 */
[----:B------:R-:W2:Y:S01]  /*187b0*/  @!P1 LDG.E.U8 R0, desc[UR20][R12.64] ;  /* 0x000000140c009981 */ /* 0x000ea2000c1e1100 */
[----:B------:R-:W-:-:S03]  /*187c0*/  PRMT R15, RZ, 0x7610, R15 ;  /* 0x00007610ff0f7816 */ /* 0x000fc6000000000f */
[----:B--2---:R0:W-:Y:S04]  /*187d0*/  STL [R1+0xec], R0 ;  /* 0x0000ec0001007387 */ /* 0x0041e80000100800 */
[----:B0-----:R-:W2:Y:S01]  /*187e0*/  LDL.LU R0, [R1+0x11f4] ;  /* 0x0011f40001007983 */ /* 0x001ea20000300800 */
[----:B------:R-:W-:Y:S02]  /*187f0*/  @!P1 IMAD.MOV.U32 R12, RZ, RZ, R35 ;  /* 0x000000ffff0c9224 */ /* 0x000fe400078e0023 */
[----:B------:R-:W-:Y:S02]  /*18800*/  @!P1 IMAD.MOV.U32 R13, RZ, RZ, R47 ;  /* 0x000000ffff0d9224 */ /* 0x000fe400078e002f */
[----:B------:R-:W3:Y:S04]  /*18810*/  LDL.LU R47, [R1+0x11f0] ;  /* 0x0011f000012f7983 */ /* 0x000ee80000300800 */
[----:B------:R0:W3:Y:S04]  /*18820*/  @!P1 LDG.E.U8 R15, desc[UR20][R12.64] ;  /* 0x000000140c0f9981 */ /* 0x0000e8000c1e1100 */
[----:B------:R-:W4:Y:S01]  /*18830*/  LDL.LU R35, [R1+0x11ec] ;  /* 0x0011ec0001237983 */ /* 0x000f220000300800 */
[----:B0-----:R-:W-:-:S02]  /*18840*/  @!P0 IMAD.MOV.U32 R12, RZ, RZ, R40 ;  /* 0x000000ffff0c8224 */ /* 0x001fc400078e0028 */
[----:B------:R-:W-:Y:S01]  /*18850*/  @!P0 IMAD.MOV.U32 R13, RZ, RZ, R37 ;  /* 0x000000ffff0d8224 */ /* 0x000fe200078e0025 */
[----:B--2---:R-:W-:-:S06]  /*18860*/  PRMT R0, RZ, 0x7610, R0 ;  /* 0x00007610ff007816 */ /* 0x004fcc0000000000 */
[----:B------:R0:W2:Y:S04]  /*18870*/  @!P0 LDG.E.U8 R0, desc[UR20][R12.64] ;  /* 0x000000140c008981 */ /* 0x0000a8000c1e1100 */
[----:B---3--:R1:W-:Y:S04]  /*18880*/  STL [R1+0xe8], R15 ;  /* 0x0000e80f01007387 */ /* 0x0083e80000100800 */
[----:B------:R-:W3:Y:S04]  /*18890*/  LDL.LU R37, [R1+0x11e8] ;  /* 0x0011e80001257983 */ /* 0x000ee80000300800 */
[----:B------:R-:W3:Y:S01]  /*188a0*/  LDL.LU R40, [R1+0x11e4] ;  /* 0x0011e40001287983 */ /* 0x000ee20000300800 */
[----:B-1----:R-:W1:Y:S01]  /*188b0*/  LDC R15, c[0x0][0x3a0] ;  /* 0x0000e800ff0f7b82 */ /* 0x002e620000000800 */
[----:B0-----:R-:W-:-:S02]  /*188c0*/  @!P0 IMAD.MOV.U32 R12, RZ, RZ, R53 ;  /* 0x000000ffff0c8224 */ /* 0x001fc400078e0035 */
[----:B------:R-:W-:Y:S02]  /*188d0*/  @!P0 IMAD.MOV.U32 R13, RZ, RZ, R41 ;  /* 0x000000ffff0d8224 */ /* 0x000fe400078e0029 */
[----:B-1----:R-:W-:-:S05]  /*188e0*/  VIADD R15, R15, 0xffffff90 ;  /* 0xffffff900f0f7836 */ /* 0x002fca0000000000 */
[----:B------:R-:W-:Y:S02]  /*188f0*/  ISETP.GE.U32.AND P1, PT, R15, 0x7fffff11, PT ;  /* 0x7fffff110f00780c */ /* 0x000fe40003f26070 */
[----:B------:R-:W-:-:S06]  /*18900*/  PRMT R15, RZ, 0x7610, R15 ;  /* 0x00007610ff0f7816 */ /* 0x000fcc000000000f */
[----:B------:R0:W3:Y:S04]  /*18910*/  @!P0 LDG.E.U8 R15, desc[UR20][R12.64] ;  /* 0x000000140c0f8981 */ /* 0x0000e8000c1e1100 */
[----:B--2---:R1:W-:Y:S04]  /*18920*/  STL [R1+0x120], R0 ;  /* 0x0001200001007387 */ /* 0x0043e80000100800 */
[----:B-1----:R-:W2:Y:S01]  /*18930*/  LDL.LU R0, [R1+0x11e0] ;  /* 0x0011e00001007983 */ /* 0x002ea20000300800 */
[----:B0-----:R-:W-:Y:S02]  /*18940*/  @!P6 IMAD.MOV.U32 R12, RZ, RZ, R38 ;  /* 0x000000ffff0ce224 */ /* 0x001fe400078e0026 */
[----:B------:R-:W-:Y:S01]  /*18950*/  @!P6 IMAD.MOV.U32 R13, RZ, RZ, R34 ;  /* 0x000000ffff0de224 */ /* 0x000fe200078e0022 */
[----:B------:R-:W4:Y:S04]  /*18960*/  LDL.LU R41, [R1+0x11dc] ;  /* 0x0011dc0001297983 */ /* 0x000f280000300800 */
[----:B------:R-:W4:Y:S04]  /*18970*/  LDL.LU R53, [R1+0x11d8] ;  /* 0x0011d80001357983 */ /* 0x000f280000300800 */
[----:B---3--:R0:W-:Y:S04]  /*18980*/  STL [R1+0x11c], R15 ;  /* 0x00011c0f01007387 */ /* 0x0081e80000100800 */
[----:B------:R-:W3:Y:S04]  /*18990*/  LDL.LU R34, [R1+0x11d4] ;  /* 0x0011d40001227983 */ /* 0x000ee80000300800 */
[----:B------:R-:W3:Y:S01]  /*189a0*/  LDL.LU R38, [R1+0x11d0] ;  /* 0x0011d00001267983 */ /* 0x000ee20000300800 */
[----:B0-----:R-:W0:Y:S01]  /*189b0*/  LDC R15, c[0x0][0x3a0] ;  /* 0x0000e800ff0f7b82 */ /* 0x001e220000000800 */
[----:B--2---:R-:W-:-:S06]  /*189c0*/  PRMT R0, RZ, 0x7610, R0 ;  /* 0x00007610ff007816 */ /* 0x004fcc0000000000 */
[----:B------:R1:W2:Y:S01]  /*189d0*/  @!P6 LDG.E.U8 R0, desc[UR20][R12.64] ;  /* 0x000000140c00e981 */ /* 0x0002a2000c1e1100 */
[----:B0-----:R-:W-:-:S05]  /*189e0*/  VIADD R15, R15, 0xffffff89 ;  /* 0xffffff890f0f7836 */ /* 0x001fca0000000000 */
[----:B------:R-:W-:Y:S02]  /*189f0*/  ISETP.GE.U32.AND P0, PT, R15, 0x7fffff0a, PT ;  /* 0x7fffff0a0f00780c */ /* 0x000fe40003f06070 */
[----:B------:R-:W-:Y:S01]  /*18a00*/  PRMT R15, RZ, 0x7610, R15 ;  /* 0x00007610ff0f7816 */ /* 0x000fe2000000000f */
[----:B-1----:R-:W-:Y:S02]  /*18a10*/  @!P6 IMAD.MOV.U32 R12, RZ, RZ, R48 ;  /* 0x000000ffff0ce224 */ /* 0x002fe400078e0030 */
[----:B------:R-:W-:-:S05]  /*18a20*/  @!P6 IMAD.MOV.U32 R13, RZ, RZ, R30 ;  /* 0x000000ffff0de224 */ /* 0x000fca00078e001e */
[----:B------:R-:W3:Y:S04]  /*18a30*/  @!P6 LDG.E.U8 R15, desc[UR20][R12.64] ;  /* 0x000000140c0fe981 */ /* 0x000ee8000c1e1100 */
[----:B--2---:R0:W-:Y:S04]  /*18a40*/  STL [R1+0xe4], R0 ;  /* 0x0000e40001007387 */ /* 0x0041e80000100800 */
[----:B0-----:R-:W2:Y:S04]  /*18a50*/  LDL.LU R0, [R1+0x11cc] ;  /* 0x0011cc0001007983 */ /* 0x001ea80000300800 */
[----:B------:R-:W4:Y:S04]  /*18a60*/  LDL.LU R30, [R1+0x11c8] ;  /* 0x0011c800011e7983 */ /* 0x000f280000300800 */
[----:B------:R-:W4:Y:S04]  /*18a70*/  LDL.LU R48, [R1+0x11c4] ;  /* 0x0011c40001307983 */ /* 0x000f280000300800 */
[----:B---3--:R0:W-:Y:S02]  /*18a80*/  STL [R1+0xe0], R15 ;  /* 0x0000e00f01007387 */ /* 0x0081e40000100800 */
[----:B0-----:R-:W0:Y:S01]  /*18a90*/  LDC R15, c[0x0][0x3a0] ;  /* 0x0000e800ff0f7b82 */ /* 0x001e220000000800 */
[----:B------:R-:W-:-:S02]  /*18aa0*/  @!P1 IMAD.MOV.U32 R12, RZ, RZ, R50 ;  /* 0x000000ffff0c9224 */ /* 0x000fc400078e0032 */
[----:B------:R-:W-:Y:S02]  /*18ab0*/  @!P1 IMAD.MOV.U32 R13, RZ, RZ, R42 ;  /* 0x000000ffff0d9224 */ /* 0x000fe400078e002a */
[----:B------:R-:W3:Y:S04]  /*18ac0*/  LDL.LU R42, [R1+0x11c0] ;  /* 0x0011c000012a7983 */ /* 0x000ee80000300800 */
[----:B------:R-:W3:Y:S01]  /*18ad0*/  LDL.LU R50, [R1+0x11bc] ;  /* 0x0011bc0001327983 */ /* 0x000ee20000300800 */
[----:B0-----:R-:W-:-:S05]  /*18ae0*/  VIADD R15, R15, 0xffffff88 ;  /* 0xffffff880f0f7836 */ /* 0x001fca0000000000 */
[----:B------:R-:W-:Y:S02]  /*18af0*/  ISETP.GE.U32.AND P6, PT, R15, 0x7fffff09, PT ;  /* 0x7fffff090f00780c */ /* 0x000fe40003fc6070 */
[----:B------:R-:W-:Y:S02]  /*18b00*/  PRMT R15, RZ, 0x7610, R15 ;  /* 0x00007610ff0f7816 */ /* 0x000fe4000000000f */
[----:B--2---:R-:W-:-:S06]  /*18b10*/  PRMT R0, RZ, 0x7610, R0 ;  /* 0x00007610ff007816 */ /* 0x004fcc0000000000 */
[----:B------:R0:W2:Y:S01]  /*18b20*/  @!P1 LDG.E.U8 R0, desc[UR20][R12.64] ;  /* 0x000000140c009981 */ /* 0x0000a2000c1e1100 */
[----:B----4-:R-:W-:Y:S01]  /*18b30*/  PRMT R48, RZ, 0x7610, R48 ;  /* 0x00007610ff307816 */ /* 0x010fe20000000030 */
[----:B0-----:R-:W-:Y:S02]  /*18b40*/  @!P1 IMAD.MOV.U32 R12, RZ, RZ, R49 ;  /* 0x000000ffff0c9224 */ /* 0x001fe400078e0031 */
[----:B------:R-:W-:-:S05]  /*18b50*/  @!P1 IMAD.MOV.U32 R13, RZ, RZ, R43 ;  /* 0x000000ffff0d9224 */ /* 0x000fca00078e002b */
[----:B------:R0:W4:Y:S02]  /*18b60*/  @!P1 LDG.E.U8 R15, desc[UR20][R12.64] ;  /* 0x000000140c0f9981 */ /* 0x000124000c1e1100 */
[----:B0-----:R-:W-:Y:S02]  /*18b70*/  @!P0 IMAD.MOV.U32 R12, RZ, RZ, R45 ;  /* 0x000000ffff0c8224 */ /* 0x001fe400078e002d */
[----:B------:R-:W-:-:S05]  /*18b80*/  @!P0 IMAD.MOV.U32 R13, RZ, RZ, R56 ;  /* 0x000000ffff0d8224 */ /* 0x000fca00078e0038 */
[----:B------:R-:W3:Y:S04]  /*18b90*/  @!P0 LDG.E.U8 R48, desc[UR20][R12.64] ;  /* 0x000000140c308981 */ /* 0x000ee8000c1e1100 */
[----:B--2---:R0:W-:Y:S04]  /*18ba0*/  STL [R1+0x118], R0 ;  /* 0x0001180001007387 */ /* 0x0041e80000100800 */
[----:B0-----:R-:W2:Y:S04]  /*18bb0*/  LDL.LU R0, [R1+0x11b8] ;  /* 0x0011b80001007983 */ /* 0x001ea80000300800 */
[----:B------:R-:W2:Y:S04]  /*18bc0*/  LDL.LU R43, [R1+0x11b4] ;  /* 0x0011b400012b7983 */ /* 0x000ea80000300800 */
[----:B------:R-:W2:Y:S04]  /*18bd0*/  LDL.LU R49, [R1+0x11b0] ;  /* 0x0011b00001317983 */ /* 0x000ea80000300800 */
[----:B----4-:R0:W-:Y:S04]  /*18be0*/  STL [R1+0x114], R15 ;  /* 0x0001140f01007387 */ /* 0x0101e80000100800 */
[----:B------:R-:W4:Y:S04]  /*18bf0*/  LDL.LU R56, [R1+0x11ac] ;  /* 0x0011ac0001387983 */ /* 0x000f280000300800 */
[----:B------:R-:W4:Y:S01]  /*18c00*/  LDL.LU R45, [R1+0x11a8] ;  /* 0x0011a800012d7983 */ /* 0x000f220000300800 */
[----:B0-----:R-:W0:Y:S03]  /*18c10*/  LDC R15, c[0x0][0x3a0] ;  /* 0x0000e800ff0f7b82 */ /* 0x001e260000000800 */
[----:B---3--:R1:W-:Y:S04]  /*18c20*/  STL [R1+0xdc], R48 ;  /* 0x0000dc3001007387 */ /* 0x0083e80000100800 */
[----:B-1----:R-:W3:Y:S01]  /*18c30*/  LDL.LU R48, [R1+0x11a4] ;  /* 0x0011a40001307983 */ /* 0x002ee20000300800 */
[----:B------:R-:W-:-:S02]  /*18c40*/  @!P0 IMAD.MOV.U32 R12, RZ, RZ, R84 ;  /* 0x000000ffff0c8224 */ /* 0x000fc400078e0054 */
[----:B------:R-:W-:Y:S02]  /*18c50*/  @!P0 IMAD.MOV.U32 R13, RZ, RZ, R32 ;  /* 0x000000ffff0d8224 */ /* 0x000fe400078e0020 */
[----:B------:R-:W4:Y:S04]  /*18c60*/  LDL.LU R32, [R1+0x11a0] ;  /* 0x0011a00001207983 */ /* 0x000f280000300800 */
[----:B------:R-:W4:Y:S01]  /*18c70*/  LDL.LU R84, [R1+0x119c] ;  /* 0x00119c0001547983 */ /* 0x000f220000300800 */
[----:B0-----:R-:W-:-:S05]  /*18c80*/  VIADD R15, R15, 0xffffff81 ;  /* 0xffffff810f0f7836 */ /* 0x001fca0000000000 */
[----:B------:R-:W-:Y:S02]  /*18c90*/  ISETP.GE.U32.AND P1, PT, R15, 0x7fffff02, PT ;  /* 0x7fffff020f00780c */ /* 0x000fe40003f26070 */
[----:B------:R-:W-:Y:S02]  /*18ca0*/  PRMT R15, RZ, 0x7610, R15 ;  /* 0x00007610ff0f7816 */ /* 0x000fe4000000000f */
[----:B--2---:R-:W-:-:S06]  /*18cb0*/  PRMT R0, RZ, 0x7610, R0 ;  /* 0x00007610ff007816 */ /* 0x004fcc0000000000 */
[----:B------:R0:W2:Y:S02]  /*18cc0*/  @!P0 LDG.E.U8 R0, desc[UR20][R12.64] ;  /* 0x000000140c008981 */ /* 0x0000a4000c1e1100 */
[----:B0-----:R-:W-:Y:S02]  /*18cd0*/  @!P6 IMAD.MOV.U32 R12, RZ, RZ, R11 ;  /* 0x000000ffff0ce224 */ /* 0x001fe400078e000b */
[----:B------:R-:W-:-:S05]  /*18ce0*/  @!P6 IMAD.MOV.U32 R13, RZ, RZ, R10 ;  /* 0x000000ffff0de224 */ /* 0x000fca00078e000a */
[----:B------:R0:W2:Y:S02]  /*18cf0*/  @!P6 LDG.E.U8 R15, desc[UR20][R12.64] ;  /* 0x000000140c0fe981 */ /* 0x0000a4000c1e1100 */
[----:B0-----:R-:W-:Y:S01]  /*18d00*/  @!P6 IMAD.MOV.U32 R12, RZ, RZ, R72 ;  /* 0x000000ffff0ce224 */ /* 0x001fe200078e0048 */
[----:B---3--:R-:W-:Y:S01]  /*18d10*/  PRMT R48, RZ, 0x7610, R48 ;  /* 0x00007610ff307816 */ /* 0x008fe20000000030 */
[----:B------:R-:W-:-:S05]  /*18d20*/  @!P6 IMAD.MOV.U32 R13, RZ, RZ, R78 ;  /* 0x000000ffff0de224 */ /* 0x000fca00078e004e */
[----:B------:R-:W3:Y:S01]  /*18d30*/  @!P6 LDG.E.U8 R48, desc[UR20][R12.64] ;  /* 0x000000140c30e981 */ /* 0x000ee2000c1e1100 */
[-C--:B------:R-:W-:Y:S02]  /*18d40*/  IADD3 R54, P0, PT, R54, R4.reuse, RZ ;  /* 0x0000000436367210 */ /* 0x080fe40007f1e0ff */
[----:B----4-:R-:W-:Y:S01]  /*18d50*/  PRMT R84, RZ, 0x7610, R84 ;  /* 0x00007610ff547816 */ /* 0x010fe20000000054 */
[----:B--2---:R0:W-:Y:S04]  /*18d60*/  STL [R1+0xd8], R0 ;  /* 0x0000d80001007387 */ /* 0x0041e80000100800 */
[----:B0-----:R-:W2:Y:S04]  /*18d70*/  LDL.LU R0, [R1+0x1198] ;  /* 0x0011980001007983 */ /* 0x001ea80000300800 */
[----:B------:R-:W4:Y:S04]  /*18d80*/  LDL.LU R10, [R1+0x1194] ;  /* 0x00119400010a7983 */ /* 0x000f280000300800 */
[----:B------:R-:W2:Y:S04]  /*18d90*/  LDL.LU R11, [R1+0x1190] ;  /* 0x00119000010b7983 */ /* 0x000ea80000300800 */
[----:B------:R-:W-:Y:S04]  /*18da0*/  STL [R1+0x110], R15 ;  /* 0x0001100f01007387 */ /* 0x000fe80000100800 */
[----:B------:R-:W-:Y:S04]  /*18db0*/  STL [R1+0x3b8], R54 ;  /* 0x0003b83601007387 */ /* 0x000fe80000100800 */
[----:B---3--:R0:W-:Y:S02]  /*18dc0*/  STL [R1+0x10c], R48 ;  /* 0x00010c3001007387 */ /* 0x0081e40000100800 */
[----:B0-----:R-:W-:Y:S01]  /*18dd0*/  IMAD.X R48, R16, 0x1, R5, P0 ;  /* 0x0000000110307824 */ /* 0x001fe200000e0605 */
[----:B------:R-:W-:-:S02]  /*18de0*/  IADD3 R78, P0, PT, R17, R4, RZ ;  /* 0x00000004114e7210 */ /* 0x000fc40007f1e0ff */
[----:B------:R-:W0:Y:S03]  /*18df0*/  LDC R17, c[0x0][0x3a0] ;  /* 0x0000e800ff117b82 */ /* 0x000e260000000800 */
[----:B------:R-:W-:Y:S02]  /*18e00*/  IMAD.X R72, R14, 0x1, R5, P0 ;  /* 0x000000010e487824 */ /* 0x000fe400000e0605 */
[----:B0-----:R-:W-:-:S05]  /*18e10*/  VIADD R16, R17, 0x7f ;  /* 0x0000007f11107836 */ /* 0x001fca0000000000 */
[----:B------:R-:W-:Y:S02]  /*18e20*/  ISETP.GT.AND P0, PT, R16, 0x7f, PT ;  /* 0x0000007f1000780c */ /* 0x000fe40003f04270 */
[----:B------:R-:W0:Y:S01]  /*18e30*/  S2R R16, SR_TID.X ;  /* 0x0000000000107919 */ /* 0x000e220000002100 */
[----:B------:R-:W-:Y:S01]  /*18e40*/  VIADD R13, R17, 0xffffff80 ;  /* 0xffffff80110d7836 */ /* 0x000fe20000000000 */
[----:B0-----:R-:W-:-:S04]  /*18e50*/  LOP3.LUT R16, R16, 0x7f, RZ, 0xc0, !PT ;  /* 0x0000007f10107812 */ /* 0x001fc800078ec0ff */
[----:B------:R-:W-:Y:S01]  /*18e60*/  ISETP.LT.AND P0, PT, R16, R17, P0 ;  /* 0x000000111000720c */ /* 0x000fe20000701270 */
[----:B------:R-:W-:Y:S02]  /*18e70*/  @!P1 IMAD.MOV.U32 R16, RZ, RZ, R91 ;  /* 0x000000ffff109224 */ /* 0x000fe400078e005b */
[----:B------:R-:W-:-:S05]  /*18e80*/  @!P1 IMAD.MOV.U32 R17, RZ, RZ, R46 ;  /* 0x000000ffff119224 */ /* 0x000fca00078e002e */
[----:B------:R-:W3:Y:S04]  /*18e90*/  @!P1 LDG.E.U8 R84, desc[UR20][R16.64] ;  /* 0x0000001410549981 */ /* 0x000ee8000c1e1100 */
[----:B------:R-:W-:Y:S04]  /*18ea0*/  STL [R1+0xf6c], R4 ;  /* 0x000f6c0401007387 */ /* 0x000fe80000100800 */
[----:B------:R-:W-:Y:S04]  /*18eb0*/  STL [R1+0x3b4], R48 ;  /* 0x0003b43001007387 */ /* 0x000fe80000100800 */
[----:B------:R-:W-:Y:S04]  /*18ec0*/  STL [R1+0x3c8], R78 ;  /* 0x0003c84e01007387 */ /* 0x000fe80000100800 */
[----:B------:R-:W-:Y:S04]  /*18ed0*/  STL [R1+0xf70], R5 ;  /* 0x000f700501007387 */ /* 0x000fe80000100800 */
[----:B------:R-:W-:Y:S04]  /*18ee0*/  STL [R1+0x3c4], R72 ;  /* 0x0003c44801007387 */ /* 0x000fe80000100800 */
[----:B------:R-:W2:Y:S04]  /*18ef0*/  LDL.LU R46, [R1+0x118c] ;  /* 0x00118c00012e7983 */ /* 0x000ea80000300800 */
[----:B------:R-:W2:Y:S04]  /*18f00*/  LDL.LU R91, [R1+0x1188] ;  /* 0x00118800015b7983 */ /* 0x000ea80000300800 */
[----:B---3--:R0:W-:Y:S04]  /*18f10*/  STL [R1+0xd4], R84 ;  /* 0x0000d45401007387 */ /* 0x0081e80000100800 */
[----:B0-----:R-:W3:Y:S01]  /*18f20*/  LDL.LU R84, [R1+0x1184] ;  /* 0x0011840001547983 */ /* 0x001ee20000300800 */
[----:B------:R-:W-:Y:S01]  /*18f30*/  ISETP.GE.U32.AND P6, PT, R13, 0x7fffff01, PT ;  /* 0x7fffff010d00780c */ /* 0x000fe20003fc6070 */
[----:B------:R-:W-:Y:S01]  /*18f40*/  @!P1 IMAD.MOV.U32 R16, RZ, RZ, R54 ;  /* 0x000000ffff109224 */ /* 0x000fe200078e0036 */
[----:B----4-:R-:W-:Y:S01]  /*18f50*/  PRMT R10, RZ, 0x7610, R10 ;  /* 0x00007610ff0a7816 */ /* 0x010fe2000000000a */
[----:B------:R-:W-:-:S02]  /*18f60*/  @!P1 IMAD.MOV.U32 R17, RZ, RZ, R48 ;  /* 0x000000ffff119224 */ /* 0x000fc400078e0030 */
[----:B------:R-:W4:Y:S04]  /*18f70*/  LDL.LU R48, [R1+0x1180] ;  /* 0x0011800001307983 */ /* 0x000f280000300800 */
[----:B------:R2:W4:Y:S04]  /*18f80*/  @!P1 LDG.E.U8 R10, desc[UR20][R16.64] ;  /* 0x00000014100a9981 */ /* 0x000528000c1e1100 */
[----:B------:R-:W4:Y:S01]  /*18f90*/  LDL.LU R54, [R1+0x117c] ;  /* 0x00117c0001367983 */ /* 0x000f220000300800 */
[----:B--2---:R-:W-:Y:S01]  /*18fa0*/  VIADD R17, R0, 0x76 ;  /* 0x0000007600117836 */ /* 0x004fe20000000000 */
[----:B------:R-:W-:Y:S01]  /*18fb0*/  PRMT R91, RZ, 0x7610, R91 ;  /* 0x00007610ff5b7816 */ /* 0x000fe2000000005b */
[----:B------:R-:W-:-:S03]  /*18fc0*/  @!P6 IMAD.MOV.U32 R16, RZ, RZ, R66 ;  /* 0x000000ffff10e224 */ /* 0x000fc600078e0042 */
[----:B------:R-:W-:Y:S01]  /*18fd0*/  ISETP.GE.AND P1, PT, R17, RZ, PT ;  /* 0x000000ff1100720c */ /* 0x000fe20003f26270 */
[----:B------:R-:W-:-:S05]  /*18fe0*/  @!P6 IMAD.MOV.U32 R17, RZ, RZ, R60 ;  /* 0x000000ffff11e224 */ /* 0x000fca00078e003c */
[----:B------:R0:W2:Y:S02]  /*18ff0*/  @!P6 LDG.E.U8 R91, desc[UR20][R16.64] ;  /* 0x00000014105be981 */ /* 0x0000a4000c1e1100 */
[----:B0-----:R-:W-:Y:S02]  /*19000*/  @!P6 IMAD.MOV.U32 R16, RZ, RZ, R78 ;  /* 0x000000ffff10e224 */ /* 0x001fe400078e004e */
[----:B------:R-:W-:Y:S01]  /*19010*/  @!P6 IMAD.MOV.U32 R17, RZ, RZ, R72 ;  /* 0x000000ffff11e224 */ /* 0x000fe200078e0048 */
[----:B---3--:R-:W-:-:S06]  /*19020*/  PRMT R84, RZ, 0x7610, R84 ;  /* 0x00007610ff547816 */ /* 0x008fcc0000000054 */
[----:B------:R-:W3:Y:S04]  /*19030*/  @!P6 LDG.E.U8 R84, desc[UR20][R16.64] ;  /* 0x000000141054e981 */ /* 0x000ee8000c1e1100 */
[----:B----4-:R0:W-:Y:S04]  /*19040*/  STL [R1+0xd0], R10 ;  /* 0x0000d00a01007387 */ /* 0x0101e80000100800 */
[----:B0-----:R-:W4:Y:S04]  /*19050*/  LDL.LU R10, [R1+0x1178] ;  /* 0x00117800010a7983 */ /* 0x001f280000300800 */
[----:B------:R-:W4:Y:S04]  /*19060*/  LDL.LU R60, [R1+0x1174] ;  /* 0x00117400013c7983 */ /* 0x000f280000300800 */
[----:B------:R-:W4:Y:S04]  /*19070*/  LDL.LU R66, [R1+0x1170] ;  /* 0x0011700001427983 */ /* 0x000f280000300800 */
[----:B--2---:R0:W-:Y:S04]  /*19080*/  STL [R1+0x108], R91 ;  /* 0x0001085b01007387 */ /* 0x0041e80000100800 */
[----:B0-----:R-:W2:Y:S04]  /*19090*/  LDL.LU R91, [R1+0x116c] ;  /* 0x00116c00015b7983 */ /* 0x001ea80000300800 */
[----:B------:R-:W4:Y:S04]  /*190a0*/  LDL.LU R72, [R1+0x1168] ;  /* 0x0011680001487983 */ /* 0x000f280000300800 */
[----:B------:R-:W4:Y:S04]  /*190b0*/  LDL.LU R78, [R1+0x1164] ;  /* 0x00116400014e7983 */ /* 0x000f280000300800 */
[----:B---3--:R0:W-:Y:S04]  /*190c0*/  STL [R1+0xcc], R84 ;  /* 0x0000cc5401007387 */ /* 0x0081e80000100800 */
[----:B0-----:R-:W3:Y:S04]  /*190d0*/  LDL.LU R84, [R1+0x1160] ;  /* 0x0011600001547983 */ /* 0x001ee80000300800 */
[----:B------:R-:W3:Y:S04]  /*190e0*/  LDL R16, [R1+0x3cc] ;  /* 0x0003cc0001107983 */ /* 0x000ee80000100800 */
[----:B------:R-:W3:Y:S01]  /*190f0*/  LDL R17, [R1+0x3d0] ;  /* 0x0003d00001117983 */ /* 0x000ee20000100800 */
[----:B--2---:R-:W-:-:S02]  /*19100*/  PRMT R91, RZ, 0x7610, R91 ;  /* 0x00007610ff5b7816 */ /* 0x004fc4000000005b */
[----:B---3--:R-:W-:-:S04]  /*19110*/  @P0 LOP3.LUT R17, R17, R16, RZ, 0x3c, !PT ;  /* 0x0000001011110212 */ /* 0x008fc800078e3cff */
[----:B------:R-:W-:-:S04]  /*19120*/  @P0 LOP3.LUT R16, R17, R16, RZ, 0x3c, !PT ;  /* 0x0000001011100212 */ /* 0x000fc800078e3cff */
[----:B------:R-:W-:-:S05]  /*19130*/  @P0 LOP3.LUT R17, R17, R16, RZ, 0x3c, !PT ;  /* 0x0000001011110212 */ /* 0x000fca00078e3cff */
[----:B------:R-:W2:Y:S04]  /*19140*/  @P0 LDG.E.U8 R91, desc[UR20][R16.64] ;  /* 0x00000014105b0981 */ /* 0x000ea8000c1e1100 */
[----:B--2---:R0:W-:Y:S04]  /*19150*/  STL [R1+0xc8], R91 ;  /* 0x0000c85b01007387 */ /* 0x0041e80000100800 */
[----:B0-----:R-:W2:Y:S04]  /*19160*/  LDL.LU R91, [R1+0x115c] ;  /* 0x00115c00015b7983 */ /* 0x001ea80000300800 */
[----:B------:R-:W3:Y:S04]  /*19170*/  LDL R16, [R1+0x42c] ;  /* 0x00042c0001107983 */ /* 0x000ee80000100800 */
[----:B------:R-:W3:Y:S01]  /*19180*/  LDL R17, [R1+0x430] ;  /* 0x0004300001117983 */ /* 0x000ee20000100800 */
[----:B------:R-:W-:-:S02]  /*19190*/  PRMT R84, RZ, 0x7610, R84 ;  /* 0x00007610ff547816 */ /* 0x000fc40000000054 */
[----:B---3--:R-:W-:-:S04]  /*191a0*/  @P0 LOP3.LUT R17, R17, R16, RZ, 0x3c, !PT ;  /* 0x0000001011110212 */ /* 0x008fc800078e3cff */
[----:B------:R-:W-:-:S04]  /*191b0*/  @P0 LOP3.LUT R16, R17, R16, RZ, 0x3c, !PT ;  /* 0x0000001011100212 */ /* 0x000fc800078e3cff */
[----:B------:R-:W-:-:S05]  /*191c0*/  @P0 LOP3.LUT R17, R17, R16, RZ, 0x3c, !PT ;  /* 0x0000001011110212 */ /* 0x000fca00078e3cff */
[----:B------:R-:W3:Y:S04]  /*191d0*/  @P0 LDG.E.U8 R84, desc[UR20][R16.64] ;  /* 0x0000001410540981 */ /* 0x000ee8000c1e1100 */
        /* <DEDUP_REMOVED lines=47> */
[----:B------:R-:W3:Y:S01]  /*194d0*/  LDL R17, [R1+0x5b0] ;  /* 0x0005b00001117983 */ /* 0x000ee20000100800 */
[----:B------:R-:W-:Y:S01]  /*194e0*/  PRMT R84, RZ, 0x7610, R84 ;  /* 0x00007610ff547816 */ /* 0x000fe20000000054 */
[----:B---3--:R-:W-:-:S02]  /*194f0*/  @P0 IMAD.MOV.U32 R16, RZ, RZ, R17 ;  /* 0x000000ffff100224 */ /* 0x008fc400078e0011 */
[----:B----4-:R-:W-:Y:S02]  /*19500*/  @P0 IMAD.MOV.U32 R17, RZ, RZ, R78 ;  /* 0x000000ffff110224 */ /* 0x010fe400078e004e */
[----:B------:R-:W3:Y:S04]  /*19510*/  LDL.LU R78, [R1+0x1140] ;  /* 0x00114000014e7983 */ /* 0x000ee80000300800 */
[----:B------:R-:W4:Y:S04]  /*19520*/  @P0 LDG.E.U8 R84, desc[UR20][R16.64] ;  /* 0x0000001410540981 */ /* 0x000f28000c1e1100 */
[----:B----4-:R0:W-:Y:S04]  /*19530*/  STL [R1+0xc], R84 ;  /* 0x00000c5401007387 */ /* 0x0101e80000100800 */
[----:B0-----:R-:W4:Y:S04]  /*19540*/  LDL.LU R84, [R1+0x113c] ;  /* 0x00113c0001547983 */ /* 0x001f280000300800 */
[----:B------:R-:W3:Y:S01]  /*19550*/  LDL R17, [R1+0x5f0] ;  /* 0x0005f00001117983 */ /* 0x000ee20000100800 */
[----:B--2---:R-:W-:Y:S01]  /*19560*/  PRMT R91, RZ, 0x7610, R91 ;  /* 0x00007610ff5b7816 */ /* 0x004fe2000000005b */
[----:B---3--:R-:W-:-:S02]  /*19570*/  @P0 IMAD.MOV.U32 R16, RZ, RZ, R17 ;  /* 0x000000ffff100224 */ /* 0x008fc400078e0011 */
[----:B------:R-:W-:Y:S02]  /*19580*/  @P0 IMAD.MOV.U32 R17, RZ, RZ, R72 ;  /* 0x000000ffff110224 */ /* 0x000fe400078e0048 */
[----:B------:R-:W2:Y:S04]  /*19590*/  LDL.LU R72, [R1+0x1138] ;  /* 0x0011380001487983 */ /* 0x000ea80000300800 */
[----:B------:R-:W3:Y:S04]  /*195a0*/  @P0 LDG.E.U8 R91, desc[UR20][R16.64] ;  /* 0x00000014105b0981 */ /* 0x000ee8000c1e1100 */
[----:B------:R-:W2:Y:S01]  /*195b0*/  LDL R17, [R1+0x630] ;  /* 0x0006300001117983 */ /* 0x000ea20000100800 */
[----:B----4-:R-:W-:-:S03]  /*195c0*/  PRMT R84, RZ, 0x7610, R84 ;  /* 0x00007610ff547816 */ /* 0x010fc60000000054 */
[----:B---3--:R0:W-:Y:S01]  /*195d0*/  STL [R1+0xf74], R91 ;  /* 0x000f745b01007387 */ /* 0x0081e20000100800 */
[----:B--2---:R-:W-:Y:S02]  /*195e0*/  @P0 IMAD.MOV.U32 R16, RZ, RZ, R17 ;  /* 0x000000ffff100224 */ /* 0x004fe400078e0011 */
[----:B------:R-:W-:Y:S02]  /*195f0*/  @P0 IMAD.MOV.U32 R17, RZ, RZ, R66 ;  /* 0x000000ffff110224 */ /* 0x000fe400078e0042 */
[----:B------:R-:W2:Y:S04]  /*19600*/  LDL.LU R66, [R1+0x1134] ;  /* 0x0011340001427983 */ /* 0x000ea80000300800 */
[----:B------:R-:W3:Y:S01]  /*19610*/  @P0 LDG.E.U8 R84, desc[UR20][R16.64] ;  /* 0x0000001410540981 */ /* 0x000ee2000c1e1100 */
[----:B------:R-:W-:-:S03]  /*19620*/  PRMT R78, RZ, 0x7610, R78 ;  /* 0x00007610ff4e7816 */ /* 0x000fc6000000004e */
[----:B0-----:R-:W4:Y:S04]  /*19630*/  LDL R91, [R1+0x438] ;  /* 0x00043800015b7983 */ /* 0x001f280000100800 */
[----:B------:R-:W4:Y:S04]  /*19640*/  LDL R16, [R1+0x66c] ;  /* 0x00066c0001107983 */ /* 0x000f280000100800 */
[----:B------:R-:W4:Y:S04]  /*19650*/  LDL R17, [R1+0x670] ;  /* 0x0006700001117983 */ /* 0x000f280000100800 */
[----:B---3--:R0:W-:Y:S01]  /*19660*/  STL [R1+0xf78], R84 ;  /* 0x000f785401007387 */ /* 0x0081e20000100800 */
[----:B------:R-:W-:-:S02]  /*19670*/  PRMT R72, RZ, 0x7610, R72 ;  /* 0x00007610ff487816 */ /* 0x000fc40000000048 */
[----:B--2---:R-:W-:Y:S02]  /*19680*/  PRMT R66, RZ, 0x7610, R66 ;  /* 0x00007610ff427816 */ /* 0x004fe40000000042 */
[----:B------:R-:W-:Y:S02]  /*19690*/  PRMT R60, RZ, 0x7610, R60 ;  /* 0x00007610ff3c7816 */ /* 0x000fe4000000003c */
[----:B------:R-:W-:Y:S01]  /*196a0*/  PRMT R54, RZ, 0x7610, R54 ;  /* 0x00007610ff367816 */ /* 0x000fe20000000036 */
[----:B0-----:R-:W2:Y:S01]  /*196b0*/  LDL R84, [R1+0x434] ;  /* 0x0004340001547983 */ /* 0x001ea20000100800 */
[----:B----4-:R-:W-:-:S04]  /*196c0*/  @P0 LOP3.LUT R17, R17, R16, RZ, 0x3c, !PT ;  /* 0x0000001011110212 */ /* 0x010fc800078e3cff */
[----:B------:R-:W-:-:S04]  /*196d0*/  @P0 LOP3.LUT R16, R17, R16, RZ, 0x3c, !PT ;  /* 0x0000001011100212 */ /* 0x000fc800078e3cff */
[----:B------:R-:W-:-:S05]  /*196e0*/  @P0 LOP3.LUT R17, R17, R16, RZ, 0x3c, !PT ;  /* 0x0000001011110212 */ /* 0x000fca00078e3cff */
[----:B------:R0:W3:Y:S04]  /*196f0*/  @P0 LDG.E.U8 R78, desc[UR20][R16.64] ;  /* 0x00000014104e0981 */ /* 0x0000e8000c1e1100 */
[----:B------:R-:W4:Y:S01]  /*19700*/  LDL R17, [R1+0x6ac] ;  /* 0x0006ac0001117983 */ /* 0x000f220000100800 */
[----:B0-----:R-:W-:-:S05]  /*19710*/  @P0 IMAD.MOV.U32 R16, RZ, RZ, R48 ;  /* 0x000000ffff100224 */ /* 0x001fca00078e0030 */
[----:B----4-:R0:W4:Y:S02]  /*19720*/  @P0 LDG.E.U8 R72, desc[UR20][R16.64] ;  /* 0x0000001410480981 */ /* 0x010124000c1e1100 */
[----:B0-----:R-:W-:Y:S02]  /*19730*/  @P0 IMAD.MOV.U32 R16, RZ, RZ, R53 ;  /* 0x000000ffff100224 */ /* 0x001fe400078e0035 */
[----:B------:R-:W-:-:S05]  /*19740*/  @P0 IMAD.MOV.U32 R17, RZ, RZ, R47 ;  /* 0x000000ffff110224 */ /* 0x000fca00078e002f */
[----:B------:R0:W2:Y:S04]  /*19750*/  @P0 LDG.E.U8 R66, desc[UR20][R16.64] ;  /* 0x0000001410420981 */ /* 0x0000a8000c1e1100 */
[----:B---3--:R1:W-:Y:S01]  /*19760*/  STL [R1+0xf7c], R78 ;  /* 0x000f7c4e01007387 */ /* 0x0083e20000100800 */
[----:B0-----:R-:W-:Y:S02]  /*19770*/  @P0 IMAD.MOV.U32 R16, RZ, RZ, R65 ;  /* 0x000000ffff100224 */ /* 0x001fe400078e0041 */
[----:B------:R-:W-:Y:S01]  /*19780*/  @P0 IMAD.MOV.U32 R17, RZ, RZ, R59 ;  /* 0x000000ffff110224 */ /* 0x000fe200078e003b */
[----:B-1----:R-:W3:Y:S04]  /*19790*/  LDL R78, [R1+0x3d8] ;  /* 0x0003d800014e7983 */ /* 0x002ee80000100800 */
[----:B------:R0:W3:Y:S04]  /*197a0*/  @P0 LDG.E.U8 R60, desc[UR20][R16.64] ;  /* 0x00000014103c0981 */ /* 0x0000e8000c1e1100 */
[----:B------:R-:W3:Y:S01]  /*197b0*/  LDL.LU R48, [R1+0x1130] ;  /* 0x0011300001307983 */ /* 0x000ee20000300800 */
[----:B0-----:R-:W-:-:S02]  /*197c0*/  @P0 IMAD.MOV.U32 R16, RZ, RZ, R90 ;  /* 0x000000ffff100224 */ /* 0x001fc400078e005a */
[----:B------:R-:W-:-:S05]  /*197d0*/  @P0 IMAD.MOV.U32 R17, RZ, RZ, R71 ;  /* 0x000000ffff110224 */ /* 0x000fca00078e0047 */
[----:B------:R0:W3:Y:S02]  /*197e0*/  @P0 LDG.E.U8 R54, desc[UR20][R16.64] ;  /* 0x0000001410360981 */ /* 0x0000e4000c1e1100 */
[----:B0-----:R-:W-:Y:S02]  /*197f0*/  @P0 IMAD.MOV.U32 R16, RZ, RZ, R83 ;  /* 0x000000ffff100224 */ /* 0x001fe400078e0053 */
[----:B------:R-:W-:Y:S01]  /*19800*/  @P0 IMAD.MOV.U32 R17, RZ, RZ, R77 ;  /* 0x000000ffff110224 */ /* 0x000fe200078e004d */
[----:B----4-:R0:W-:Y:S04]  /*19810*/  STL [R1+0xf80], R72 ;  /* 0x000f804801007387 */ /* 0x0101e80000100800 */
[----:B------:R-:W4:Y:S04]  /*19820*/  LDL.LU R47, [R1+0x112c] ;  /* 0x00112c00012f7983 */ /* 0x000f280000300800 */
[----:B------:R-:W4:Y:S04]  /*19830*/  LDL.LU R53, [R1+0x1128] ;  /* 0x0011280001357983 */ /* 0x000f280000300800 */
[----:B--2---:R-:W-:Y:S04]  /*19840*/  STL [R1+0xf84], R66 ;  /* 0x000f844201007387 */ /* 0x004fe80000100800 */
[----:B------:R-:W2:Y:S04]  /*19850*/  LDL.LU R59, [R1+0x1124] ;  /* 0x00112400013b7983 */ /* 0x000ea80000300800 */
[----:B------:R-:W2:Y:S04]  /*19860*/  LDL.LU R65, [R1+0x1120] ;  /* 0x0011200001417983 */ /* 0x000ea80000300800 */
[----:B---3--:R-:W-:Y:S01]  /*19870*/  STL [R1+0xf88], R60 ;  /* 0x000f883c01007387 */ /* 0x008fe20000100800 */
[----:B------:R-:W-:-:S03]  /*19880*/  PRMT R48, RZ, 0x7610, R48 ;  /* 0x00007610ff307816 */ /* 0x000fc60000000030 */
[----:B------:R-:W3:Y:S04]  /*19890*/  LDL.LU R71, [R1+0x111c] ;  /* 0x00111c0001477983 */ /* 0x000ee80000300800 */
[----:B------:R-:W2:Y:S04]  /*198a0*/  LDL.LU R90, [R1+0x1118] ;  /* 0x00111800015a7983 */ /* 0x000ea80000300800 */
[----:B------:R1:W2:Y:S04]  /*198b0*/  @P0 LDG.E.U8 R48, desc[UR20][R16.64] ;  /* 0x0000001410300981 */ /* 0x0002a8000c1e1100 */
[----:B------:R-:W-:Y:S04]  /*198c0*/  STL [R1+0xf8c], R54 ;  /* 0x000f8c3601007387 */ /* 0x000fe80000100800 */
[----:B------:R-:W2:Y:S04]  /*198d0*/  LDL.LU R77, [R1+0x1114] ;  /* 0x00111400014d7983 */ /* 0x000ea80000300800 */
[----:B------:R-:W2:Y:S04]  /*198e0*/  LDL.LU R83, [R1+0x1110] ;  /* 0x0011100001537983 */ /* 0x000ea80000300800 */
[----:B------:R-:W2:Y:S01]  /*198f0*/  LDL R17, [R1+0x3d4] ;  /* 0x0003d40001117983 */ /* 0x000ea20000100800 */
[----:B0-----:R-:W-:Y:S01]  /*19900*/  PRMT R72, RZ, 0x7610, R72 ;  /* 0x00007610ff487816 */ /* 0x001fe20000000048 */
[----:B-1----:R-:W-:-:S02]  /*19910*/  @P0 IMAD.MOV.U32 R16, RZ, RZ, R78 ;  /* 0x000000ffff100224 */ /* 0x002fc400078e004e */
[----:B------:R-:W-:-:S05]  /*19920*/  VIADD R15, R0, 0x7e ;  /* 0x0000007e000f7836 */ /* 0x000fca0000000000 */
[----:B------:R-:W-:-:S05]  /*19930*/  IABS R12, R15 ;  /* 0x0000000f000c7213 */ /* 0x000fca0000000000 */
[----:B------:R-:W-:Y:S01]  /*19940*/  IMAD.HI.U32 R13, R11, R12, RZ ;  /* 0x0000000c0b0d7227 */ /* 0x000fe200078e00ff */
[----:B--2---:R0:W2:Y:S03]  /*19950*/  @P0 LDG.E.U8 R72, desc[UR20][R16.64] ;  /* 0x0000001410480981 */ /* 0x0040a6000c1e1100 */
[----:B------:R-:W-:-:S04]  /*19960*/  IMAD.MOV R13, RZ, RZ, -R13 ;  /* 0x000000ffff0d7224 */ /* 0x000fc800078e0a0d */
[----:B------:R-:W-:Y:S01]  /*19970*/  IMAD R12, R10, R13, R12 ;  /* 0x0000000d0a0c7224 */ /* 0x000fe200078e020c */
[----:B------:R-:W-:Y:S01]  /*19980*/  PRMT R13, RZ, 0x7610, R13 ;  /* 0x00007610ff0d7816 */ /* 0x000fe2000000000d */
[----:B0-----:R-:W-:Y:S02]  /*19990*/  @P0 IMAD.MOV.U32 R16, RZ, RZ, R91 ;  /* 0x000000ffff100224 */ /* 0x001fe400078e005b */
[----:B------:R-:W-:Y:S01]  /*199a0*/  @P0 IMAD.MOV.U32 R17, RZ, RZ, R84 ;  /* 0x000000ffff110224 */ /* 0x000fe200078e0054 */
[----:B------:R-:W-:Y:S04]  /*199b0*/  STL [R1+0xf90], R48 ;  /* 0x000f903001007387 */ /* 0x000fe80000100800 */
[----:B------:R0:W3:Y:S04]  /*199c0*/  @P0 LDG.E.U8 R13, desc[UR20][R16.64] ;  /* 0x00000014100d0981 */ /* 0x0000e8000c1e1100 */
[----:B--2---:R1:W-:Y:S04]  /*199d0*/  STL [R1+0xc4], R72 ;  /* 0x0000c44801007387 */ /* 0x0043e80000100800 */
[----:B------:R-:W0:Y:S04]  /*199e0*/  LDL R16, [R1+0x474] ;  /* 0x0004740001107983 */ /* 0x000e280000100800 */
[----:B------:R-:W0:Y:S01]  /*199f0*/  LDL R17, [R1+0x478] ;  /* 0x0004780001117983 */ /* 0x000e220000100800 */
[----:B------:R-:W-:-:S03]  /*19a00*/  PRMT R90, RZ, 0x7610, R90 ;  /* 0x00007610ff5a7816 */ /* 0x000fc6000000005a */
[----:B-1----:R-:W2:Y:S04]  /*19a10*/  LDL R72, [R1+0x634] ;  /* 0x0006340001487983 */ /* 0x002ea80000100800 */
[----:B------:R-:W2:Y:S04]  /*19a20*/  LDL R78, [R1+0x674] ;  /* 0x00067400014e7983 */ /* 0x000ea80000100800 */
[----:B------:R-:W2:Y:S04]  /*19a30*/  LDL R84, [R1+0x678] ;  /* 0x0006780001547983 */ /* 0x000ea80000100800 */
[----:B------:R-:W2:Y:S01]  /*19a40*/  LDL R91, [R1+0x6b4] ;  /* 0x0006b400015b7983 */ /* 0x000ea20000100800 */
[----:B0-----:R-:W-:-:S04]  /*19a50*/  @P0 LOP3.LUT R17, R17, R16, RZ, 0x3c, !PT ;  /* 0x0000001011110212 */ /* 0x001fc800078e3cff */
[----:B------:R-:W-:-:S04]  /*19a60*/  @P0 LOP3.LUT R16, R17, R16, RZ, 0x3c, !PT ;  /* 0x0000001011100212 */ /* 0x000fc800078e3cff */
[----:B------:R-:W-:-:S05]  /*19a70*/  @P0 LOP3.LUT R17, R17, R16, RZ, 0x3c, !PT ;  /* 0x0000001011110212 */ /* 0x000fca00078e3cff */
[----:B------:R-:W2:Y:S04]  /*19a80*/  @P0 LDG.E.U8 R90, desc[UR20][R16.64] ;  /* 0x00000014105a0981 */ /* 0x000ea8000c1e1100 */
[----:B---3--:R0:W-:Y:S04]  /*19a90*/  STL [R1+0xa8], R13 ;  /* 0x0000a80d01007387 */ /* 0x0081e80000100800 */
[----:B0-----:R-:W3:Y:S04]  /*19aa0*/  LDL R13, [R1+0x6b8] ;  /* 0x0006b800010d7983 */ /* 0x001ee80000100800 */
[----:B--2---:R0:W-:Y:S04]  /*19ab0*/  STL [R1+0x8c], R90 ;  /* 0x00008c5a01007387 */ /* 0x0041e80000100800 */
[----:B0-----:R-:W2:Y:S04]  /*19ac0*/  LDL.LU R90, [R1+0x110c] ;  /* 0x00110c00015a7983 */ /* 0x001ea80000300800 */
[----:B------:R-:W2:Y:S04]  /*19ad0*/  LDL R16, [R1+0x4b4] ;  /* 0x0004b40001107983 */ /* 0x000ea80000100800 */
[----:B------:R-:W2:Y:S01]  /*19ae0*/  LDL R17, [R1+0x4b8] ;  /* 0x0004b80001117983 */ /* 0x000ea20000100800 */
[----:B------:R-:W-:-:S02]  /*19af0*/  PRMT R83, RZ, 0x7610, R83 ;  /* 0x00007610ff537816 */ /* 0x000fc40000000053 */
[----:B--2---:R-:W-:-:S04]  /*19b00*/  @P0 LOP3.LUT R17, R17, R16, RZ, 0x3c, !PT ;  /* 0x0000001011110212 */ /* 0x004fc800078e3cff */
[----:B------:R-:W-:-:S04]  /*19b10*/  @P0 LOP3.LUT R16, R17, R16, RZ, 0x3c, !PT ;  /* 0x0000001011100212 */ /* 0x000fc800078e3cff */
[----:B------:R-:W-:-:S05]  /*19b20*/  @P0 LOP3.LUT R17, R17, R16, RZ, 0x3c, !PT ;  /* 0x0000001011110212 */ /* 0x000fca00078e3cff */
[----:B------:R-:W2:Y:S04]  /*19b30*/  @P0 LDG.E.U8 R83, desc[UR20][R16.64] ;  /* 0x0000001410530981 */ /* 0x000ea8000c1e1100 */
        /* <DEDUP_REMOVED lines=44> */
[----:B------:R0:W2:Y:S02]  /*19e00*/  @P0 LDG.E.U8 R90, desc[UR20][R16.64] ;  /* 0x00000014105a0981 */ /* 0x0000a4000c1e1100 */
[----:B0-----:R-:W-:Y:S01]  /*19e10*/  @P0 IMAD.MOV.U32 R16, RZ, RZ, R59 ;  /* 0x000000ffff100224 */ /* 0x001fe200078e003b */
[----:B------:R-:W-:Y:S01]  /*19e20*/  PRMT R83, RZ, 0x7610, R83 ;  /* 0x00007610ff537816 */ /* 0x000fe20000000053 */
[----:B------:R-:W-:Y:S01]  /*19e30*/  @P0 IMAD.MOV.U32 R17, RZ, RZ, R72 ;  /* 0x000000ffff110224 */ /* 0x000fe200078e0048 */
[----:B------:R-:W-:-:S04]  /*19e40*/  PRMT R77, RZ, 0x7610, R77 ;  /* 0x00007610ff4d7816 */ /* 0x000fc8000000004d */
[----:B------:R0:W3:Y:S04]  /*19e50*/  @P0 LDG.E.U8 R83, desc[UR20][R16.64] ;  /* 0x0000001410530981 */ /* 0x0000e8000c1e1100 */
[----:B--2---:R1:W-:Y:S04]  /*19e60*/  STL [R1+0xf94], R90 ;  /* 0x000f945a01007387 */ /* 0x0043e80000100800 */
[----:B------:R-:W2:Y:S01]  /*19e70*/  LDL.LU R59, [R1+0x10f4] ;  /* 0x0010f400013b7983 */ /* 0x000ea20000300800 */
[----:B0-----:R-:W-:Y:S02]  /*19e80*/  @P0 IMAD.MOV.U32 R16, RZ, RZ, R84 ;  /* 0x000000ffff100224 */ /* 0x001fe400078e0054 */
[----:B------:R-:W-:Y:S01]  /*19e90*/  @P0 IMAD.MOV.U32 R17, RZ, RZ, R78 ;  /* 0x000000ffff110224 */ /* 0x000fe200078e004e */
[----:B------:R-:W-:-:S04]  /*19ea0*/  PRMT R71, RZ, 0x7610, R71 ;  /* 0x00007610ff477816 */ /* 0x000fc80000000047 */
[----:B------:R3:W2:Y:S01]  /*19eb0*/  @P0 LDG.E.U8 R77, desc[UR20][R16.64] ;  /* 0x00000014104d0981 */ /* 0x0006a2000c1e1100 */
[----:B------:R-:W-:Y:S01]  /*19ec0*/  PRMT R65, RZ, 0x7610, R65 ;  /* 0x00007610ff417816 */ /* 0x000fe20000000041 */
[----:B---3--:R-:W-:Y:S02]  /*19ed0*/  @P0 IMAD.MOV.U32 R16, RZ, RZ, R13 ;  /* 0x000000ffff100224 */ /* 0x008fe400078e000d */
[----:B------:R-:W-:-:S05]  /*19ee0*/  @P0 IMAD.MOV.U32 R17, RZ, RZ, R91 ;  /* 0x000000ffff110224 */ /* 0x000fca00078e005b */
[----:B------:R0:W3:Y:S02]  /*19ef0*/  @P0 LDG.E.U8 R71, desc[UR20][R16.64] ;  /* 0x0000001410470981 */ /* 0x0000e4000c1e1100 */
[----:B0-----:R-:W-:Y:S02]  /*19f00*/  @P0 IMAD.MOV.U32 R16, RZ, RZ, R35 ;  /* 0x000000ffff100224 */ /* 0x001fe400078e0023 */
[----:B------:R-:W-:-:S05]  /*19f10*/  @P0 IMAD.MOV.U32 R17, RZ, RZ, R29 ;  /* 0x000000ffff110224 */ /* 0x000fca00078e001d */
[----:B------:R0:W3:Y:S01]  /*19f20*/  @P0 LDG.E.U8 R65, desc[UR20][R16.64] ;  /* 0x0000001410410981 */ /* 0x0000e2000c1e1100 */
[----:B----4-:R-:W-:Y:S01]  /*19f30*/  PRMT R53, RZ, 0x7610, R53 ;  /* 0x00007610ff357816 */ /* 0x010fe20000000035 */
[----:B0-----:R-:W-:Y:S02]  /*19f40*/  @P0 IMAD.MOV.U32 R16, RZ, RZ, R58 ;  /* 0x000000ffff100224 */ /* 0x001fe400078e003a */
[----:B------:R-:W-:Y:S01]  /*19f50*/  @P0 IMAD.MOV.U32 R17, RZ, RZ, R52 ;  /* 0x000000ffff110224 */ /* 0x000fe200078e0034 */
[----:B--2---:R-:W-:-:S06]  /*19f60*/  PRMT R59, RZ, 0x7610, R59 ;  /* 0x00007610ff3b7816 */ /* 0x004fcc000000003b */
[----:B------:R0:W2:Y:S02]  /*19f70*/  @P0 LDG.E.U8 R59, desc[UR20][R16.64] ;  /* 0x00000014103b0981 */ /* 0x0000a4000c1e1100 */
[----:B0-----:R-:W-:Y:S02]  /*19f80*/  @P0 IMAD.MOV.U32 R16, RZ, RZ, R82 ;  /* 0x000000ffff100224 */ /* 0x001fe400078e0052 */
[----:B------:R-:W-:-:S05]  /*19f90*/  @P0 IMAD.MOV.U32 R17, RZ, RZ, R64 ;  /* 0x000000ffff110224 */ /* 0x000fca00078e0040 */
[----:B------:R0:W4:Y:S04]  /*19fa0*/  @P0 LDG.E.U8 R53, desc[UR20][R16.64] ;  /* 0x0000001410350981 */ /* 0x000128000c1e1100 */
[----:B------:R-:W-:Y:S04]  /*19fb0*/  STL [R1+0xf98], R83 ;  /* 0x000f985301007387 */ /* 0x000fe80000100800 */
[----:B------:R-:W-:Y:S04]  /*19fc0*/  STL [R1+0xf9c], R77 ;  /* 0x000f9c4d01007387 */ /* 0x000fe80000100800 */
[----:B---3--:R-:W-:Y:S04]  /*19fd0*/  STL [R1+0xfa0], R71 ;  /* 0x000fa04701007387 */ /* 0x008fe80000100800 */
[----:B------:R-:W3:Y:S04]  /*19fe0*/  LDL.LU R29, [R1+0x10f0] ;  /* 0x0010f000011d7983 */ /* 0x000ee80000300800 */
[----:B------:R-:W3:Y:S01]  /*19ff0*/  LDL.LU R35, [R1+0x10ec] ;  /* 0x0010ec0001237983 */ /* 0x000ee20000300800 */
[----:B------:R-:W-:-:S03]  /*1a000*/  PRMT R47, RZ, 0x7610, R47 ;  /* 0x00007610ff2f7816 */ /* 0x000fc6000000002f */
[----:B------:R-:W-:Y:S01]  /*1a010*/  STL [R1+0xfa4], R65 ;  /* 0x000fa44101007387 */ /* 0x000fe20000100800 */
[----:B0-----:R-:W-:-:S03]  /*1a020*/  @P0 IMAD.MOV.U32 R16, RZ, RZ, R76 ;  /* 0x000000ffff100224 */ /* 0x001fc600078e004c */
[----:B------:R-:W3:Y:S01]  /*1a030*/  LDL.LU R52, [R1+0x10e8] ;  /* 0x0010e80001347983 */ /* 0x000ee20000300800 */
[----:B------:R-:W-:-:S03]  /*1a040*/  @P0 IMAD.MOV.U32 R17, RZ, RZ, R70 ;  /* 0x000000ffff110224 */ /* 0x000fc600078e0046 */
[----:B------:R-:W3:Y:S04]  /*1a050*/  LDL.LU R58, [R1+0x10e4] ;  /* 0x0010e400013a7983 */ /* 0x000ee80000300800 */
[----:B------:R-:W3:Y:S04]  /*1a060*/  @P0 LDG.E.U8 R47, desc[UR20][R16.64] ;  /* 0x00000014102f0981 */ /* 0x000ee8000c1e1100 */
[----:B--2---:R-:W-:Y:S04]  /*1a070*/  STL [R1+0xfa8], R59 ;  /* 0x000fa83b01007387 */ /* 0x004fe80000100800 */
[----:B------:R-:W2:Y:S04]  /*1a080*/  LDL.LU R64, [R1+0x10e0] ;  /* 0x0010e00001407983 */ /* 0x000ea80000300800 */
[----:B------:R-:W2:Y:S04]  /*1a090*/  LDL.LU R82, [R1+0x10dc] ;  /* 0x0010dc0001527983 */ /* 0x000ea80000300800 */
[----:B-1----:R-:W2:Y:S04]  /*1a0a0*/  LDL R90, [R1+0x5bc] ;  /* 0x0005bc00015a7983 */ /* 0x002ea80000100800 */
[----:B------:R-:W2:Y:S04]  /*1a0b0*/  LDL R72, [R1+0x5c0] ;  /* 0x0005c00001487983 */ /* 0x000ea80000100800 */
[----:B----4-:R-:W-:Y:S04]  /*1a0c0*/  STL [R1+0xfac], R53 ;  /* 0x000fac3501007387 */ /* 0x010fe80000100800 */
[----:B------:R-:W4:Y:S04]  /*1a0d0*/  LDL.LU R70, [R1+0x10d8] ;  /* 0x0010d80001467983 */ /* 0x000f280000300800 */
[----:B------:R-:W2:Y:S04]  /*1a0e0*/  LDL.LU R76, [R1+0x10d4] ;  /* 0x0010d400014c7983 */ /* 0x000ea80000300800 */
[----:B------:R-:W2:Y:S04]  /*1a0f0*/  LDL R16, [R1+0x3dc] ;  /* 0x0003dc0001107983 */ /* 0x000ea80000100800 */
[----:B------:R-:W2:Y:S01]  /*1a100*/  LDL R17, [R1+0x3e0] ;  /* 0x0003e00001117983 */ /* 0x000ea20000100800 */
[----:B------:R-:W-:-:S03]  /*1a110*/  PRMT R14, RZ, 0x7610, R14 ;  /* 0x00007610ff0e7816 */ /* 0x000fc6000000000e */
[----:B------:R-:W4:Y:S04]  /*1a120*/  LDL R78, [R1+0x5fc] ;  /* 0x0005fc00014e7983 */ /* 0x000f280000100800 */
[----:B------:R-:W4:Y:S04]  /*1a130*/  LDL R84, [R1+0x600] ;  /* 0x0006000001547983 */ /* 0x000f280000100800 */
[----:B------:R-:W4:Y:S04]  /*1a140*/  LDL R91, [R1+0x63c] ;  /* 0x00063c00015b7983 */ /* 0x000f280000100800 */
[----:B------:R-:W4:Y:S04]  /*1a150*/  LDL R13, [R1+0x640] ;  /* 0x00064000010d7983 */ /* 0x000f280000100800 */
[----:B---3--:R-:W-:Y:S01]  /*1a160*/  STL [R1+0xfb0], R47 ;  /* 0x000fb02f01007387 */ /* 0x008fe20000100800 */
[----:B--2---:R-:W-:-:S04]  /*1a170*/  @P0 LOP3.LUT R17, R17, R16, RZ, 0x3c, !PT ;  /* 0x0000001011110212 */ /* 0x004fc800078e3cff */
[----:B------:R-:W-:-:S04]  /*1a180*/  @P0 LOP3.LUT R16, R17, R16, RZ, 0x3c, !PT ;  /* 0x0000001011100212 */ /* 0x000fc800078e3cff */
[----:B------:R-:W-:-:S05]  /*1a190*/  @P0 LOP3.LUT R17, R17, R16, RZ, 0x3c, !PT ;  /* 0x0000001011110212 */ /* 0x000fca00078e3cff */
[----:B------:R0:W2:Y:S04]  /*1a1a0*/  @P0 LDG.E.U8 R14, desc[UR20][R16.64] ;  /* 0x00000014100e0981 */ /* 0x0000a8000c1e1100 */
[----:B------:R-:W0:Y:S04]  /*1a1b0*/  LDL R16, [R1+0x43c] ;  /* 0x00043c0001107983 */ /* 0x000e280000100800 */
[----:B------:R-:W0:Y:S01]  /*1a1c0*/  LDL R17, [R1+0x440] ;  /* 0x0004400001117983 */ /* 0x000e220000100800 */
[----:B------:R-:W-:Y:S02]  /*1a1d0*/  PRMT R82, RZ, 0x7610, R82 ;  /* 0x00007610ff527816 */ /* 0x000fe40000000052 */
[----:B0-----:R-:W-:-:S04]  /*1a1e0*/  @P0 LOP3.LUT R17, R17, R16, RZ, 0x3c, !PT ;  /* 0x0000001011110212 */ /* 0x001fc800078e3cff */
[----:B------:R-:W-:-:S04]  /*1a1f0*/  @P0 LOP3.LUT R16, R17, R16, RZ, 0x3c, !PT ;  /* 0x0000001011100212 */ /* 0x000fc800078e3cff */
[----:B------:R-:W-:-:S05]  /*1a200*/  @P0 LOP3.LUT R17, R17, R16, RZ, 0x3c, !PT ;  /* 0x0000001011110212 */ /* 0x000fca00078e3cff */
[----:B------:R-:W3:Y:S04]  /*1a210*/  @P0 LDG.E.U8 R82, desc[UR20][R16.64] ;  /* 0x0000001410520981 */ /* 0x000ee8000c1e1100 */
[----:B--2---:R0:W-:Y:S04]  /*1a220*/  STL [R1+0xc0], R14 ;  /* 0x0000c00e01007387 */ /* 0x0041e80000100800 */
[----:B0-----:R-:W2:Y:S04]  /*1a230*/  LDL R14, [R1+0x67c] ;  /* 0x00067c00010e7983 */ /* 0x001ea80000100800 */
[----:B---3--:R0:W-:Y:S04]  /*1a240*/  STL [R1+0xa4], R82 ;  /* 0x0000a45201007387 */ /* 0x0081e80000100800 */
[----:B0-----:R-:W3:Y:S04]  /*1a250*/  LDL.LU R82, [R1+0x10d0] ;  /* 0x0010d00001527983 */ /* 0x001ee80000300800 */
        /* <DEDUP_REMOVED lines=11> */
[----:B---3--:R-:W-:-:S02]  /*1a310*/  PRMT R82, RZ, 0x7610, R82 ;  /* 0x00007610ff527816 */ /* 0x008fc40000000052 */
[----:B--2---:R-:W-:-:S04]  /*1a320*/  @P0 LOP3.LUT R17, R17, R16, RZ, 0x3c, !PT ;  /* 0x0000001011110212 */ /* 0x004fc800078e3cff */
        /* <DEDUP_REMOVED lines=26> */
[----:B------:R-:W-:Y:S02]  /*1a4d0*/  PRMT R66, RZ, 0x7610, R66 ;  /* 0x00007610ff427816 */ /* 0x000fe40000000042 */
[----:B------:R-:W-:Y:S02]  /*1a4e0*/  PRMT R88, RZ, 0x7610, R88 ;  /* 0x00007610ff587816 */ /* 0x000fe40000000058 */
[----:B---3--:R-:W-:-:S04]  /*1a4f0*/  @P0 LOP3.LUT R17, R17, R16, RZ, 0x3c, !PT ;  /* 0x0000001011110212 */ /* 0x008fc800078e3cff */
[----:B------:R-:W-:-:S04]  /*1a500*/  @P0 LOP3.LUT R16, R17, R16, RZ, 0x3c, !PT ;  /* 0x0000001011100212 */ /* 0x000fc800078e3cff */
[----:B------:R-:W-:-:S05]  /*1a510*/  @P0 LOP3.LUT R17, R17, R16, RZ, 0x3c, !PT ;  /* 0x0000001011110212 */ /* 0x000fca00078e3cff */
[----:B------:R0:W3:Y:S02]  /*1a520*/  @P0 LDG.E.U8 R83, desc[UR20][R16.64] ;  /* 0x0000001410530981 */ /* 0x0000e4000c1e1100 */
[----:B0-----:R-:W-:Y:S02]  /*1a530*/  @P0 IMAD.MOV.U32 R16, RZ, RZ, R72 ;  /* 0x000000ffff100224 */ /* 0x001fe400078e0048 */
[----:B------:R-:W-:-:S05]  /*1a540*/  @P0 IMAD.MOV.U32 R17, RZ, RZ, R90 ;  /* 0x000000ffff110224 */ /* 0x000fca00078e005a */
[----:B------:R4:W3:Y:S01]  /*1a550*/  @P0 LDG.E.U8 R66, desc[UR20][R16.64] ;  /* 0x0000001410420981 */ /* 0x0008e2000c1e1100 */
[----:B--2---:R-:W-:Y:S01]  /*1a560*/  PRMT R82, RZ, 0x7610, R82 ;  /* 0x00007610ff527816 */ /* 0x004fe20000000052 */
[----:B----4-:R-:W-:Y:S02]  /*1a570*/  @P0 IMAD.MOV.U32 R16, RZ, RZ, R84 ;  /* 0x000000ffff100224 */ /* 0x010fe400078e0054 */
[----:B------:R-:W-:-:S05]  /*1a580*/  @P0 IMAD.MOV.U32 R17, RZ, RZ, R78 ;  /* 0x000000ffff110224 */ /* 0x000fca00078e004e */
[----:B------:R0:W2:Y:S02]  /*1a590*/  @P0 LDG.E.U8 R88, desc[UR20][R16.64] ;  /* 0x0000001410580981 */ /* 0x0000a4000c1e1100 */
[----:B0-----:R-:W-:Y:S02]  /*1a5a0*/  @P0 IMAD.MOV.U32 R16, RZ, RZ, R13 ;  /* 0x000000ffff100224 */ /* 0x001fe400078e000d */
[----:B------:R-:W-:-:S05]  /*1a5b0*/  @P0 IMAD.MOV.U32 R17, RZ, RZ, R91 ;  /* 0x000000ffff110224 */ /* 0x000fca00078e005b */
[----:B------:R0:W4:Y:S01]  /*1a5c0*/  @P0 LDG.E.U8 R82, desc[UR20][R16.64] ;  /* 0x0000001410520981 */ /* 0x000122000c1e1100 */
[----:B------:R-:W-:Y:S02]  /*1a5d0*/  PRMT R76, RZ, 0x7610, R76 ;  /* 0x00007610ff4c7816 */ /* 0x000fe4000000004c */
[----:B------:R-:W-:Y:S01]  /*1a5e0*/  PRMT R70, RZ, 0x7610, R70 ;  /* 0x00007610ff467816 */ /* 0x000fe20000000046 */
[----:B0-----:R-:W-:Y:S02]  /*1a5f0*/  @P0 IMAD.MOV.U32 R16, RZ, RZ, R52 ;  /* 0x000000ffff100224 */ /* 0x001fe400078e0034 */
[----:B------:R-:W-:-:S05]  /*1a600*/  @P0 IMAD.MOV.U32 R17, RZ, RZ, R14 ;  /* 0x000000ffff110224 */ /* 0x000fca00078e000e */
[----:B------:R0:W3:Y:S01]  /*1a610*/  @P0 LDG.E.U8 R76, desc[UR20][R16.64] ;  /* 0x00000014104c0981 */ /* 0x0000e2000c1e1100 */
[----:B------:R-:W-:Y:S01]  /*1a620*/  PRMT R64, RZ, 0x7610, R64 ;  /* 0x00007610ff407816 */ /* 0x000fe20000000040 */
[----:B0-----:R-:W-:Y:S02]  /*1a630*/  @P0 IMAD.MOV.U32 R16, RZ, RZ, R32 ;  /* 0x000000ffff100224 */ /* 0x001fe400078e0020 */
[----:B------:R-:W-:-:S05]  /*1a640*/  @P0 IMAD.MOV.U32 R17, RZ, RZ, R49 ;  /* 0x000000ffff110224 */ /* 0x000fca00078e0031 */
[----:B------:R0:W3:Y:S02]  /*1a650*/  @P0 LDG.E.U8 R70, desc[UR20][R16.64] ;  /* 0x0000001410460981 */ /* 0x0000e4000c1e1100 */
[----:B0-----:R-:W-:Y:S02]  /*1a660*/  @P0 IMAD.MOV.U32 R16, RZ, RZ, R51 ;  /* 0x000000ffff100224 */ /* 0x001fe400078e0033 */
[----:B------:R-:W-:-:S05]  /*1a670*/  @P0 IMAD.MOV.U32 R17, RZ, RZ, R36 ;  /* 0x000000ffff110224 */ /* 0x000fca00078e0024 */
[----:B------:R0:W3:Y:S04]  /*1a680*/  @P0 LDG.E.U8 R64, desc[UR20][R16.64] ;  /* 0x0000001410400981 */ /* 0x0000e8000c1e1100 */
[----:B--2---:R1:W-:Y:S04]  /*1a690*/  STL [R1+0xfb4], R88 ;  /* 0x000fb45801007387 */ /* 0x0043e80000100800 */
[----:B----4-:R-:W-:Y:S04]  /*1a6a0*/  STL [R1+0xfb8], R82 ;  /* 0x000fb85201007387 */ /* 0x010fe80000100800 */
[----:B------:R-:W2:Y:S01]  /*1a6b0*/  LDL.LU R52, [R1+0x10bc] ;  /* 0x0010bc0001347983 */ /* 0x000ea20000300800 */
[----:B------:R-:W-:Y:S01]  /*1a6c0*/  PRMT R58, RZ, 0x7610, R58 ;  /* 0x00007610ff3a7816 */ /* 0x000fe2000000003a */
[----:B0-----:R-:W-:-:S02]  /*1a6d0*/  @P0 IMAD.MOV.U32 R16, RZ, RZ, R87 ;  /* 0x000000ffff100224 */ /* 0x001fc400078e0057 */
[----:B------:R-:W-:-:S05]  /*1a6e0*/  @P0 IMAD.MOV.U32 R17, RZ, RZ, R63 ;  /* 0x000000ffff110224 */ /* 0x000fca00078e003f */
[----:B------:R0:W4:Y:S04]  /*1a6f0*/  @P0 LDG.E.U8 R58, desc[UR20][R16.64] ;  /* 0x00000014103a0981 */ /* 0x000128000c1e1100 */
[----:B---3--:R-:W-:Y:S04]  /*1a700*/  STL [R1+0xfbc], R76 ;  /* 0x000fbc4c01007387 */ /* 0x008fe80000100800 */
[----:B------:R-:W3:Y:S04]  /*1a710*/  LDL.LU R49, [R1+0x10b8] ;  /* 0x0010b80001317983 */ /* 0x000ee80000300800 */
[----:B------:R-:W3:Y:S01]  /*1a720*/  LDL.LU R32, [R1+0x10b4] ;  /* 0x0010b40001207983 */ /* 0x000ee20000300800 */
[----:B0-----:R-:W-:-:S02]  /*1a730*/  @P0 IMAD.MOV.U32 R16, RZ, RZ, R81 ;  /* 0x000000ffff100224 */ /* 0x001fc400078e0051 */
[----:B------:R-:W-:Y:S01]  /*1a740*/  @P0 IMAD.MOV.U32 R17, RZ, RZ, R57 ;  /* 0x000000ffff110224 */ /* 0x000fe200078e0039 */
[----:B------:R-:W-:Y:S04]  /*1a750*/  STL [R1+0xfc0], R70 ;  /* 0x000fc04601007387 */ /* 0x000fe80000100800 */
[----:B------:R-:W3:Y:S04]  /*1a760*/  LDL.LU R36, [R1+0x10b0] ;  /* 0x0010b00001247983 */ /* 0x000ee80000300800 */
[----:B------:R-:W3:Y:S01]  /*1a770*/  LDL.LU R51, [R1+0x10ac] ;  /* 0x0010ac0001337983 */ /* 0x000ee20000300800 */
[----:B------:R-:W-:-:S03]  /*1a780*/  PRMT R46, RZ, 0x7610, R46 ;  /* 0x00007610ff2e7816 */ /* 0x000fc6000000002e */
[----:B------:R-:W-:Y:S04]  /*1a790*/  STL [R1+0xfc4], R64 ;  /* 0x000fc44001007387 */ /* 0x000fe80000100800 */
[----:B------:R-:W3:Y:S04]  /*1a7a0*/  LDL.LU R63, [R1+0x10a8] ;  /* 0x0010a800013f7983 */ /* 0x000ee80000300800 */
[----:B------:R0:W-:Y:S04]  /*1a7b0*/  STL [R1+0x1c], R83 ;  /* 0x00001c5301007387 */ /* 0x0001e80000100800 */
[----:B------:R-:W3:Y:S04]  /*1a7c0*/  LDL.LU R87, [R1+0x10a4] ;  /* 0x0010a40001577983 */ /* 0x000ee80000300800 */
[----:B-1----:R-:W4:Y:S04]  /*1a7d0*/  LDL R88, [R1+0x548] ;  /* 0x0005480001587983 */ /* 0x002f280000100800 */
[----:B------:R1:W-:Y:S04]  /*1a7e0*/  STL [R1+0x4], R66 ;  /* 0x0000044201007387 */ /* 0x0003e80000100800 */
[----:B------:R-:W4:Y:S04]  /*1a7f0*/  LDL.LU R57, [R1+0x10a0] ;  /* 0x0010a00001397983 */ /* 0x000f280000300800 */
[----:B------:R-:W4:Y:S04]  /*1a800*/  LDL.LU R81, [R1+0x109c] ;  /* 0x00109c0001517983 */ /* 0x000f280000300800 */
[----:B0-----:R-:W4:Y:S04]  /*1a810*/  LDL R83, [R1+0x584] ;  /* 0x0005840001537983 */ /* 0x001f280000100800 */
[----:B------:R-:W4:Y:S04]  /*1a820*/  LDL R90, [R1+0x588] ;  /* 0x00058800015a7983 */ /* 0x000f280000100800 */
[----:B-1----:R-:W4:Y:S04]  /*1a830*/  LDL R66, [R1+0x5c4] ;  /* 0x0005c40001427983 */ /* 0x002f280000100800 */
[----:B------:R-:W4:Y:S01]  /*1a840*/  LDL R72, [R1+0x5c8] ;  /* 0x0005c80001487983 */ /* 0x000f220000100800 */
[----:B--2---:R-:W-:-:S06]  /*1a850*/  PRMT R52, RZ, 0x7610, R52 ;  /* 0x00007610ff347816 */ /* 0x004fcc0000000034 */
[----:B------:R0:W2:Y:S02]  /*1a860*/  @P0 LDG.E.U8 R52, desc[UR20][R16.64] ;  /* 0x0000001410340981 */ /* 0x0000a4000c1e1100 */
[----:B0-----:R-:W-:Y:S02]  /*1a870*/  @P0 IMAD.MOV.U32 R16, RZ, RZ, R75 ;  /* 0x000000ffff100224 */ /* 0x001fe400078e004b */
[----:B------:R-:W-:Y:S02]  /*1a880*/  @P0 IMAD.MOV.U32 R17, RZ, RZ, R69 ;  /* 0x000000ffff110224 */ /* 0x000fe400078e0045 */
[----:B------:R-:W2:Y:S04]  /*1a890*/  LDL.LU R69, [R1+0x1098] ;  /* 0x0010980001457983 */ /* 0x000ea80000300800 */
[----:B------:R-:W2:Y:S04]  /*1a8a0*/  LDL.LU R75, [R1+0x1094] ;  /* 0x00109400014b7983 */ /* 0x000ea80000300800 */
[----:B------:R0:W2:Y:S04]  /*1a8b0*/  @P0 LDG.E.U8 R46, desc[UR20][R16.64] ;  /* 0x00000014102e0981 */ /* 0x0000a8000c1e1100 */
[----:B------:R-:W2:Y:S04]  /*1a8c0*/  LDL R78, [R1+0x604] ;  /* 0x00060400014e7983 */ /* 0x000ea80000100800 */
[----:B------:R-:W2:Y:S04]  /*1a8d0*/  LDL R84, [R1+0x644] ;  /* 0x0006440001547983 */ /* 0x000ea80000100800 */
[----:B------:R-:W0:Y:S04]  /*1a8e0*/  LDL R16, [R1+0x3e4] ;  /* 0x0003e40001107983 */ /* 0x000e280000100800 */
[----:B------:R-:W0:Y:S04]  /*1a8f0*/  LDL R17, [R1+0x3e8] ;  /* 0x0003e80001117983 */ /* 0x000e280000100800 */
[----:B------:R-:W2:Y:S04]  /*1a900*/  LDL R91, [R1+0x648] ;  /* 0x00064800015b7983 */ /* 0x000ea80000100800 */
[----:B------:R-:W2:Y:S04]  /*1a910*/  LDL R13, [R1+0x684] ;  /* 0x00068400010d7983 */ /* 0x000ea80000100800 */
[----:B------:R-:W2:Y:S01]  /*1a920*/  LDL R14, [R1+0x688] ;  /* 0x00068800010e7983 */ /* 0x000ea20000100800 */
[----:B---3--:R-:W-:-:S02]  /*1a930*/  PRMT R87, RZ, 0x7610, R87 ;  /* 0x00007610ff577816 */ /* 0x008fc40000000057 */
[----:B0-----:R-:W-:-:S04]  /*1a940*/  @P0 LOP3.LUT R17, R17, R16, RZ, 0x3c, !PT ;  /* 0x0000001011110212 */ /* 0x001fc800078e3cff */
[----:B------:R-:W-:-:S04]  /*1a950*/  @P0 LOP3.LUT R16, R17, R16, RZ, 0x3c, !PT ;  /* 0x0000001011100212 */ /* 0x000fc800078e3cff */
[----:B------:R-:W-:-:S05]  /*1a960*/  @P0 LOP3.LUT R17, R17, R16, RZ, 0x3c, !PT ;  /* 0x0000001011110212 */ /* 0x000fca00078e3cff */
[----:B------:R-:W3:Y:S04]  /*1a970*/  @P0 LDG.E.U8 R87, desc[UR20][R16.64] ;  /* 0x0000001410570981 */ /* 0x000ee8000c1e1100 */
[----:B---3--:R0:W-:Y:S04]  /*1a980*/  STL [R1+0xbc], R87 ;  /* 0x0000bc5701007387 */ /* 0x0081e80000100800 */
[----:B0-----:R-:W3:Y:S04]  /*1a990*/  LDL.LU R87, [R1+0x1090] ;  /* 0x0010900001577983 */ /* 0x001ee80000300800 */
[----:B------:R-:W2:Y:S04]  /*1a9a0*/  LDL R16, [R1+0x444] ;  /* 0x0004440001107983 */ /* 0x000ea80000100800 */
[----:B------:R-:W2:Y:S01]  /*1a9b0*/  LDL R17, [R1+0x448] ;  /* 0x0004480001117983 */ /* 0x000ea20000100800 */
[----:B----4-:R-:W-:-:S02]  /*1a9c0*/  PRMT R81, RZ, 0x7610, R81 ;  /* 0x00007610ff517816 */ /* 0x010fc40000000051 */
[----:B--2---:R-:W-:-:S04]  /*1a9d0*/  @P0 LOP3.LUT R17, R17, R16, RZ, 0x3c, !PT ;  /* 0x0000001011110212 */ /* 0x004fc800078e3cff */
[----:B------:R-:W-:-:S04]  /*1a9e0*/  @P0 LOP3.LUT R16, R17, R16, RZ, 0x3c, !PT ;  /* 0x0000001011100212 */ /* 0x000fc800078e3cff */
[----:B------:R-:W-:-:S05]  /*1a9f0*/  @P0 LOP3.LUT R17, R17, R16, RZ, 0x3c, !PT ;  /* 0x0000001011110212 */ /* 0x000fca00078e3cff */
[----:B------:R-:W2:Y:S04]  /*1aa00*/  @P0 LDG.E.U8 R81, desc[UR20][R16.64] ;  /* 0x0000001410510981 */ /* 0x000ea8000c1e1100 */
[----:B--2---:R0:W-:Y:S04]  /*1aa10*/  STL [R1+0xa0], R81 ;  /* 0x0000a05101007387 */ /* 0x0041e80000100800 */
[----:B0-----:R-:W2:Y:S04]  /*1aa20*/  LDL.LU R81, [R1+0x108c] ;  /* 0x00108c0001517983 */ /* 0x001ea80000300800 */
[----:B------:R-:W4:Y:S04]  /*1aa30*/  LDL R16, [R1+0x484] ;  /* 0x0004840001107983 */ /* 0x000f280000100800 */
[----:B------:R-:W4:Y:S01]  /*1aa40*/  LDL R17, [R1+0x488] ;  /* 0x0004880001117983 */ /* 0x000f220000100800 */
[----:B---3--:R-:W-:-:S02]  /*1aa50*/  PRMT R87, RZ, 0x7610, R87 ;  /* 0x00007610ff577816 */ /* 0x008fc40000000057 */
[----:B----4-:R-:W-:-:S04]  /*1aa60*/  @P0 LOP3.LUT R17, R17, R16, RZ, 0x3c, !PT ;  /* 0x0000001011110212 */ /* 0x010fc800078e3cff */
[----:B------:R-:W-:-:S04]  /*1aa70*/  @P0 LOP3.LUT R16, R17, R16, RZ, 0x3c, !PT ;  /* 0x0000001011100212 */ /* 0x000fc800078e3cff */
[----:B------:R-:W-:-:S05]  /*1aa80*/  @P0 LOP3.LUT R17, R17, R16, RZ, 0x3c, !PT ;  /* 0x0000001011110212 */ /* 0x000fca00078e3cff */
[----:B------:R-:W3:Y:S04]  /*1aa90*/  @P0 LDG.E.U8 R87, desc[UR20][R16.64] ;  /* 0x0000001410570981 */ /* 0x000ee8000c1e1100 */
[----:B---3--:R0:W-:Y:S04]  /*1aaa0*/  STL [R1+0x84], R87 ;  /* 0x0000845701007387 */ /* 0x0081e80000100800 */
[----:B0-----:R-:W3:Y:S04]  /*1aab0*/  LDL.LU R87, [R1+0x1088] ;  /* 0x0010880001577983 */ /* 0x001ee80000300800 */
[----:B------:R-:W4:Y:S04]  /*1aac0*/  LDL R16, [R1+0x4c4] ;  /* 0x0004c40001107983 */ /* 0x000f280000100800 */
[----:B------:R-:W4:Y:S01]  /*1aad0*/  LDL R17, [R1+0x4c8] ;  /* 0x0004c80001117983 */ /* 0x000f220000100800 */
[----:B--2---:R-:W-:-:S02]  /*1aae0*/  PRMT R81, RZ, 0x7610, R81 ;  /* 0x00007610ff517816 */ /* 0x004fc40000000051 */
[----:B----4-:R-:W-:-:S04]  /*1aaf0*/  @P0 LOP3.LUT R17, R17, R16, RZ, 0x3c, !PT ;  /* 0x0000001011110212 */ /* 0x010fc800078e3cff */
        /* <DEDUP_REMOVED lines=11> */
[----:B------:R-:W3:Y:S01]  /*1abb0*/  @P0 LDG.E.U8 R87, desc[UR20][R16.64] ;  /* 0x0000001410570981 */ /* 0x000ee2000c1e1100 */
[----:B------:R-:W-:-:S03]  /*1abc0*/  PRMT R82, RZ, 0x7610, R82 ;  /* 0x00007610ff527816 */ /* 0x000fc60000000052 */
[----:B---3--:R0:W-:Y:S04]  /*1abd0*/  STL [R1+0x4c], R87 ;  /* 0x00004c5701007387 */ /* 0x0081e80000100800 */
[----:B0-----:R-:W3:Y:S04]  /*1abe0*/  LDL.LU R87, [R1+0x1080] ;  /* 0x0010800001577983 */ /* 0x001ee80000300800 */
[----:B------:R-:W4:Y:S01]  /*1abf0*/  LDL R17, [R1+0x544] ;  /* 0x0005440001117983 */ /* 0x000f220000100800 */
[----:B------:R-:W-:Y:S01]  /*1ac00*/  @P0 IMAD.MOV.U32 R16, RZ, RZ, R88 ;  /* 0x000000ffff100224 */ /* 0x000fe200078e0058 */
[----:B------:R-:W-:-:S02]  /*1ac10*/  PRMT R77, RZ, 0x7610, R77 ;  /* 0x00007610ff4d7816 */ /* 0x000fc4000000004d */
[----:B------:R-:W-:Y:S02]  /*1ac20*/  PRMT R60, RZ, 0x7610, R60 ;  /* 0x00007610ff3c7816 */ /* 0x000fe4000000003c */
[----:B--2---:R-:W-:Y:S01]  /*1ac30*/  PRMT R81, RZ, 0x7610, R81 ;  /* 0x00007610ff517816 */ /* 0x004fe20000000051 */
[----:B----4-:R0:W2:Y:S02]  /*1ac40*/  @P0 LDG.E.U8 R82, desc[UR20][R16.64] ;  /* 0x0000001410520981 */ /* 0x0100a4000c1e1100 */
[----:B0-----:R-:W-:Y:S02]  /*1ac50*/  @P0 IMAD.MOV.U32 R16, RZ, RZ, R90 ;  /* 0x000000ffff100224 */ /* 0x001fe400078e005a */
[----:B------:R-:W-:-:S05]  /*1ac60*/  @P0 IMAD.MOV.U32 R17, RZ, RZ, R83 ;  /* 0x000000ffff110224 */ /* 0x000fca00078e0053 */
[----:B------:R0:W4:Y:S02]  /*1ac70*/  @P0 LDG.E.U8 R77, desc[UR20][R16.64] ;  /* 0x00000014104d0981 */ /* 0x000124000c1e1100 */
[----:B0-----:R-:W-:Y:S02]  /*1ac80*/  @P0 IMAD.MOV.U32 R16, RZ, RZ, R72 ;  /* 0x000000ffff100224 */ /* 0x001fe400078e0048 */
[----:B------:R-:W-:-:S05]  /*1ac90*/  @P0 IMAD.MOV.U32 R17, RZ, RZ, R66 ;  /* 0x000000ffff110224 */ /* 0x000fca00078e0042 */
[----:B------:R0:W4:Y:S02]  /*1aca0*/  @P0 LDG.E.U8 R60, desc[UR20][R16.64] ;  /* 0x00000014103c0981 */ /* 0x000124000c1e1100 */
[----:B0-----:R-:W-:Y:S02]  /*1acb0*/  @P0 IMAD.MOV.U32 R16, RZ, RZ, R57 ;  /* 0x000000ffff100224 */ /* 0x001fe400078e0039 */
[----:B------:R-:W4:Y:S01]  /*1acc0*/  LDL.LU R57, [R1+0x107c] ;  /* 0x00107c0001397983 */ /* 0x000f220000300800 */
[----:B---3--:R-:W-:Y:S01]  /*1acd0*/  PRMT R87, RZ, 0x7610, R87 ;  /* 0x00007610ff577816 */ /* 0x008fe20000000057 */
[----:B------:R-:W-:-:S05]  /*1ace0*/  @P0 IMAD.MOV.U32 R17, RZ, RZ, R78 ;  /* 0x000000ffff110224 */ /* 0x000fca00078e004e */
[----:B------:R0:W3:Y:S01]  /*1acf0*/  @P0 LDG.E.U8 R87, desc[UR20][R16.64] ;  /* 0x0000001410570981 */ /* 0x0000e2000c1e1100 */
[----:B------:R-:W-:Y:S01]  /*1ad00*/  PRMT R75, RZ, 0x7610, R75 ;  /* 0x00007610ff4b7816 */ /* 0x000fe2000000004b */
[----:B0-----:R-:W-:Y:S02]  /*1ad10*/  @P0 IMAD.MOV.U32 R16, RZ, RZ, R91 ;  /* 0x000000ffff100224 */ /* 0x001fe400078e005b */
        /* <DEDUP_REMOVED lines=8> */
[----:B------:R-:W-:Y:S02]  /*1ada0*/  @P0 IMAD.MOV.U32 R17, RZ, RZ, R30 ;  /* 0x000000ffff110224 */ /* 0x000fe400078e001e */
[----:B------:R-:W3:Y:S04]  /*1adb0*/  LDL.LU R30, [R1+0x1078] ;  /* 0x00107800011e7983 */ /* 0x000ee80000300800 */
[----:B------:R0:W3:Y:S04]  /*1adc0*/  @P0 LDG.E.U8 R69, desc[UR20][R16.64] ;  /* 0x0000001410450981 */ /* 0x0000e8000c1e1100 */
[----:B------:R-:W3:Y:S01]  /*1add0*/  LDL.LU R56, [R1+0x1074] ;  /* 0x0010740001387983 */ /* 0x000ee20000300800 */
[----:B0-----:R-:W-:-:S02]  /*1ade0*/  @P0 IMAD.MOV.U32 R16, RZ, RZ, R55 ;  /* 0x000000ffff100224 */ /* 0x001fc400078e0037 */
[----:B------:R-:W-:Y:S02]  /*1adf0*/  @P0 IMAD.MOV.U32 R17, RZ, RZ, R31 ;  /* 0x000000ffff110224 */ /* 0x000fe400078e001f */
[----:B------:R-:W3:Y:S04]  /*1ae00*/  LDL.LU R31, [R1+0x1070] ;  /* 0x00107000011f7983 */ /* 0x000ee80000300800 */
[----:B------:R0:W3:Y:S01]  /*1ae10*/  @P0 LDG.E.U8 R63, desc[UR20][R16.64] ;  /* 0x00000014103f0981 */ /* 0x0000e2000c1e1100 */
[----:B------:R-:W-:-:S03]  /*1ae20*/  PRMT R51, RZ, 0x7610, R51 ;  /* 0x00007610ff337816 */ /* 0x000fc60000000033 */
[----:B------:R-:W3:Y:S01]  /*1ae30*/  LDL.LU R55, [R1+0x106c] ;  /* 0x00106c0001377983 */ /* 0x000ee20000300800 */
[----:B0-----:R-:W-:Y:S02]  /*1ae40*/  @P0 IMAD.MOV.U32 R16, RZ, RZ, R86 ;  /* 0x000000ffff100224 */ /* 0x001fe400078e0056 */
[----:B------:R-:W-:Y:S01]  /*1ae50*/  @P0 IMAD.MOV.U32 R17, RZ, RZ, R62 ;  /* 0x000000ffff110224 */ /* 0x000fe200078e003e */
[----:B------:R-:W-:Y:S01]  /*1ae60*/  PRMT R45, RZ, 0x7610, R45 ;  /* 0x00007610ff2d7816 */ /* 0x000fe2000000002d */
[----:B--2---:R0:W-:Y:S04]  /*1ae70*/  STL [R1+0x30], R82 ;  /* 0x0000305201007387 */ /* 0x0041e80000100800 */
[----:B0-----:R-:W2:Y:S04]  /*1ae80*/  LDL R82, [R1+0x4cc] ;  /* 0x0004cc0001527983 */ /* 0x001ea80000100800 */
[----:B------:R-:W2:Y:S04]  /*1ae90*/  LDL.LU R62, [R1+0x1068] ;  /* 0x00106800013e7983 */ /* 0x000ea80000300800 */
[----:B------:R-:W2:Y:S04]  /*1aea0*/  LDL.LU R86, [R1+0x1064] ;  /* 0x0010640001567983 */ /* 0x000ea80000300800 */
[----:B------:R-:W3:Y:S04]  /*1aeb0*/  LDL R88, [R1+0x50c] ;  /* 0x00050c0001587983 */ /* 0x000ee80000100800 */
[----:B----4-:R0:W-:Y:S04]  /*1aec0*/  STL [R1+0x18], R77 ;  /* 0x0000184d01007387 */ /* 0x0101e80000100800 */
[----:B------:R-:W4:Y:S04]  /*1aed0*/  LDL R83, [R1+0x54c] ;  /* 0x00054c0001537983 */ /* 0x000f280000100800 */
[----:B------:R-:W3:Y:S04]  /*1aee0*/  LDL R90, [R1+0x550] ;  /* 0x00055000015a7983 */ /* 0x000ee80000100800 */
[----:B0-----:R-:W3:Y:S01]  /*1aef0*/  LDL R77, [R1+0x510] ;  /* 0x00051000014d7983 */ /* 0x001ee20000100800 */
[----:B------:R-:W-:-:S06]  /*1af00*/  PRMT R57, RZ, 0x7610, R57 ;  /* 0x00007610ff397816 */ /* 0x000fcc0000000039 */
[----:B------:R0:W3:Y:S04]  /*1af10*/  @P0 LDG.E.U8 R57, desc[UR20][R16.64] ;  /* 0x0000001410390981 */ /* 0x0000e8000c1e1100 */
[----:B------:R1:W-:Y:S04]  /*1af20*/  STL [R1], R60 ;  /* 0x0000003c01007387 */ /* 0x0003e80000100800 */
[----:B------:R-:W3:Y:S01]  /*1af30*/  LDL R66, [R1+0x590] ;  /* 0x0005900001427983 */ /* 0x000ee20000100800 */
[----:B0-----:R-:W-:Y:S02]  /*1af40*/  @P0 IMAD.MOV.U32 R16, RZ, RZ, R93 ;  /* 0x000000ffff100224 */ /* 0x001fe400078e005d */
[----:B------:R-:W-:Y:S01]  /*1af50*/  @P0 IMAD.MOV.U32 R17, RZ, RZ, R68 ;  /* 0x000000ffff110224 */ /* 0x000fe200078e0044 */
[----:B-1----:R-:W3:Y:S04]  /*1af60*/  LDL R60, [R1+0x58c] ;  /* 0x00058c00013c7983 */ /* 0x002ee80000100800 */
[----:B------:R0:W3:Y:S04]  /*1af70*/  @P0 LDG.E.U8 R51, desc[UR20][R16.64] ;  /* 0x0000001410330981 */ /* 0x0000e8000c1e1100 */
[----:B------:R-:W3:Y:S04]  /*1af80*/  LDL.LU R68, [R1+0x1060] ;  /* 0x0010600001447983 */ /* 0x000ee80000300800 */
[----:B------:R-:W3:Y:S01]  /*1af90*/  LDL.LU R93, [R1+0x105c] ;  /* 0x00105c00015d7983 */ /* 0x000ee20000300800 */
[----:B0-----:R-:W-:-:S02]  /*1afa0*/  @P0 IMAD.MOV.U32 R16, RZ, RZ, R80 ;  /* 0x000000ffff100224 */ /* 0x001fc400078e0050 */
[----:B------:R-:W-:Y:S01]  /*1afb0*/  @P0 IMAD.MOV.U32 R17, RZ, RZ, R74 ;  /* 0x000000ffff110224 */ /* 0x000fe200078e004a */
[----:B------:R-:W3:Y:S04]  /*1afc0*/  LDL R72, [R1+0x5cc] ;  /* 0x0005cc0001487983 */ /* 0x000ee80000100800 */
[----:B------:R-:W3:Y:S04]  /*1afd0*/  LDL R78, [R1+0x5d0] ;  /* 0x0005d000014e7983 */ /* 0x000ee80000100800 */
[----:B------:R-:W3:Y:S04]  /*1afe0*/  LDL R84, [R1+0x60c] ;  /* 0x00060c0001547983 */ /* 0x000ee80000100800 */
[----:B------:R-:W3:Y:S04]  /*1aff0*/  LDL R91, [R1+0x610] ;  /* 0x00061000015b7983 */ /* 0x000ee80000100800 */
[----:B------:R-:W3:Y:S04]  /*1b000*/  LDL R13, [R1+0x64c] ;  /* 0x00064c00010d7983 */ /* 0x000ee80000100800 */
[----:B------:R-:W3:Y:S04]  /*1b010*/  LDL R14, [R1+0x650] ;  /* 0x00065000010e7983 */ /* 0x000ee80000100800 */
[----:B------:R-:W3:Y:S04]  /*1b020*/  LDL.LU R74, [R1+0x1058] ;  /* 0x00105800014a7983 */ /* 0x000ee80000300800 */
[----:B------:R-:W3:Y:S04]  /*1b030*/  LDL.LU R80, [R1+0x1054] ;  /* 0x0010540001507983 */ /* 0x000ee80000300800 */
[----:B------:R0:W3:Y:S04]  /*1b040*/  @P0 LDG.E.U8 R45, desc[UR20][R16.64] ;  /* 0x00000014102d0981 */ /* 0x0000e8000c1e1100 */
[----:B------:R-:W0:Y:S04]  /*1b050*/  LDL R16, [R1+0x3ec] ;  /* 0x0003ec0001107983 */ /* 0x000e280000100800 */
[----:B------:R-:W0:Y:S01]  /*1b060*/  LDL R17, [R1+0x410] ;  /* 0x0004100001117983 */ /* 0x000e220000100800 */
[----:B--2---:R-:W-:-:S02]  /*1b070*/  PRMT R86, RZ, 0x7610, R86 ;  /* 0x00007610ff567816 */ /* 0x004fc40000000056 */
[----:B0-----:R-:W-:-:S04]  /*1b080*/  @P0 LOP3.LUT R17, R17, R16, RZ, 0x3c, !PT ;  /* 0x0000001011110212 */ /* 0x001fc800078e3cff */
        /* <DEDUP_REMOVED lines=22> */
[----:B0-----:R-:W3:Y:S01]  /*1b1f0*/  LDL.LU R86, [R1+0x1048] ;  /* 0x0010480001567983 */ /* 0x001ee20000300800 */
[----:B------:R-:W-:Y:S01]  /*1b200*/  PRMT R76, RZ, 0x7610, R76 ;  /* 0x00007610ff4c7816 */ /* 0x000fe2000000004c */
[----:B------:R-:W-:Y:S01]  /*1b210*/  @P0 IMAD.MOV.U32 R17, RZ, RZ, R82 ;  /* 0x000000ffff110224 */ /* 0x000fe200078e0052 */
[----:B------:R-:W-:-:S02]  /*1b220*/  PRMT R71, RZ, 0x7610, R71 ;  /* 0x00007610ff477816 */ /* 0x000fc40000000047 */
[----:B------:R-:W-:Y:S02]  /*1b230*/  PRMT R65, RZ, 0x7610, R65 ;  /* 0x00007610ff417816 */ /* 0x000fe40000000041 */
[----:B------:R-:W-:Y:S01]  /*1b240*/  PRMT R54, RZ, 0x7610, R54 ;  /* 0x00007610ff367816 */ /* 0x000fe20000000036 */
[----:B---3--:R-:W-:Y:S02]  /*1b250*/  @P0 IMAD.MOV.U32 R16, RZ, RZ, R86 ;  /* 0x000000ffff100224 */ /* 0x008fe400078e0056 */
[----:B------:R-:W3:Y:S04]  /*1b260*/  LDL.LU R86, [R1+0x1044] ;  /* 0x0010440001567983 */ /* 0x000ee80000300800 */
[----:B------:R0:W3:Y:S02]  /*1b270*/  @P0 LDG.E.U8 R76, desc[UR20][R16.64] ;  /* 0x00000014104c0981 */ /* 0x0000e4000c1e1100 */
[----:B0-----:R-:W-:-:S02]  /*1b280*/  @P0 IMAD.MOV.U32 R16, RZ, RZ, R77 ;  /* 0x000000ffff100224 */ /* 0x001fc400078e004d */
[----:B------:R-:W-:-:S05]  /*1b290*/  @P0 IMAD.MOV.U32 R17, RZ, RZ, R88 ;  /* 0x000000ffff110224 */ /* 0x000fca00078e0058 */
[----:B------:R0:W3:Y:S02]  /*1b2a0*/  @P0 LDG.E.U8 R71, desc[UR20][R16.64] ;  /* 0x0000001410470981 */ /* 0x0000e4000c1e1100 */
[----:B0-----:R-:W-:Y:S02]  /*1b2b0*/  @P0 IMAD.MOV.U32 R16, RZ, RZ, R90 ;  /* 0x000000ffff100224 */ /* 0x001fe400078e005a */
[----:B----4-:R-:W-:-:S05]  /*1b2c0*/  @P0 IMAD.MOV.U32 R17, RZ, RZ, R83 ;  /* 0x000000ffff110224 */ /* 0x010fca00078e0053 */
[----:B------:R0:W4:Y:S01]  /*1b2d0*/  @P0 LDG.E.U8 R65, desc[UR20][R16.64] ;  /* 0x0000001410410981 */ /* 0x000122000c1e1100 */
[----:B--2---:R-:W-:Y:S01]  /*1b2e0*/  PRMT R93, RZ, 0x7610, R93 ;  /* 0x00007610ff5d7816 */ /* 0x004fe2000000005d */
[----:B0-----:R-:W-:Y:S02]  /*1b2f0*/  @P0 IMAD.MOV.U32 R16, RZ, RZ, R66 ;  /* 0x000000ffff100224 */ /* 0x001fe400078e0042 */
[----:B------:R-:W-:-:S05]  /*1b300*/  @P0 IMAD.MOV.U32 R17, RZ, RZ, R60 ;  /* 0x000000ffff110224 */ /* 0x000fca00078e003c */
[----:B------:R0:W2:Y:S02]  /*1b310*/  @P0 LDG.E.U8 R54, desc[UR20][R16.64] ;  /* 0x0000001410360981 */ /* 0x0000a4000c1e1100 */
[----:B0-----:R-:W-:Y:S02]  /*1b320*/  @P0 IMAD.MOV.U32 R16, RZ, RZ, R78 ;  /* 0x000000ffff100224 */ /* 0x001fe400078e004e */
[----:B------:R-:W-:-:S05]  /*1b330*/  @P0 IMAD.MOV.U32 R17, RZ, RZ, R72 ;  /* 0x000000ffff110224 */ /* 0x000fca00078e0048 */
[----:B------:R0:W2:Y:S01]  /*1b340*/  @P0 LDG.E.U8 R93, desc[UR20][R16.64] ;  /* 0x00000014105d0981 */ /* 0x0000a2000c1e1100 */
[----:B------:R-:W-:Y:S01]  /*1b350*/  PRMT R80, RZ, 0x7610, R80 ;  /* 0x00007610ff507816 */ /* 0x000fe20000000050 */
[----:B0-----:R-:W-:Y:S02]  /*1b360*/  @P0 IMAD.MOV.U32 R16, RZ, RZ, R91 ;  /* 0x000000ffff100224 */ /* 0x001fe400078e005b */
[----:B------:R-:W-:Y:S01]  /*1b370*/  @P0 IMAD.MOV.U32 R17, RZ, RZ, R84 ;  /* 0x000000ffff110224 */ /* 0x000fe200078e0054 */
[----:B------:R-:W-:Y:S02]  /*1b380*/  PRMT R74, RZ, 0x7610, R74 ;  /* 0x00007610ff4a7816 */ /* 0x000fe4000000004a */
[----:B---3--:R-:W-:-:S06]  /*1b390*/  PRMT R86, RZ, 0x7610, R86 ;  /* 0x00007610ff567816 */ /* 0x008fcc0000000056 */
[----:B------:R0:W3:Y:S02]  /*1b3a0*/  @P0 LDG.E.U8 R86, desc[UR20][R16.64] ;  /* 0x0000001410560981 */ /* 0x0000e4000c1e1100 */
[----:B0-----:R-:W-:Y:S02]  /*1b3b0*/  @P0 IMAD.MOV.U32 R16, RZ, RZ, R14 ;  /* 0x000000ffff100224 */ /* 0x001fe400078e000e */
[----:B------:R-:W-:-:S05]  /*1b3c0*/  @P0 IMAD.MOV.U32 R17, RZ, RZ, R13 ;  /* 0x000000ffff110224 */ /* 0x000fca00078e000d */
[----:B------:R0:W3:Y:S02]  /*1b3d0*/  @P0 LDG.E.U8 R80, desc[UR20][R16.64] ;  /* 0x0000001410500981 */ /* 0x0000e4000c1e1100 */
[----:B0-----:R-:W-:Y:S02]  /*1b3e0*/  @P0 IMAD.MOV.U32 R16, RZ, RZ, R56 ;  /* 0x000000ffff100224 */ /* 0x001fe400078e0038 */
[----:B------:R-:W-:Y:S02]  /*1b3f0*/  @P0 IMAD.MOV.U32 R17, RZ, RZ, R32 ;  /* 0x000000ffff110224 */ /* 0x000fe400078e0020 */
[----:B------:R-:W3:Y:S04]  /*1b400*/  LDL.LU R32, [R1+0x1040] ;  /* 0x0010400001207983 */ /* 0x000ee80000300800 */
[----:B------:R-:W3:Y:S04]  /*1b410*/  LDL.LU R56, [R1+0x103c] ;  /* 0x00103c0001387983 */ /* 0x000ee80000300800 */
[----:B------:R0:W3:Y:S04]  /*1b420*/  @P0 LDG.E.U8 R74, desc[UR20][R16.64] ;  /* 0x00000014104a0981 */ /* 0x0000e8000c1e1100 */
[----:B------:R-:W3:Y:S04]  /*1b430*/  LDL R82, [R1+0x414] ;  /* 0x0004140001527983 */ /* 0x000ee80000100800 */
[----:B------:R-:W3:Y:S01]  /*1b440*/  LDL R88, [R1+0x418] ;  /* 0x0004180001587983 */ /* 0x000ee20000100800 */
[----:B0-----:R-:W-:-:S02]  /*1b450*/  @P0 IMAD.MOV.U32 R17, RZ, RZ, R34 ;  /* 0x000000ffff110224 */ /* 0x001fc400078e0022 */
[----:B------:R-:W-:Y:S01]  /*1b460*/  @P0 IMAD.MOV.U32 R16, RZ, RZ, R50 ;  /* 0x000000ffff100224 */ /* 0x000fe200078e0032 */
[----:B------:R-:W3:Y:S04]  /*1b470*/  LDL.LU R34, [R1+0x1038] ;  /* 0x0010380001227983 */ /* 0x000ee80000300800 */
[----:B------:R-:W3:Y:S01]  /*1b480*/  LDL.LU R50, [R1+0x1034] ;  /* 0x0010340001327983 */ /* 0x000ee20000300800 */
[----:B------:R-:W-:Y:S02]  /*1b490*/  PRMT R68, RZ, 0x7610, R68 ;  /* 0x00007610ff447816 */ /* 0x000fe40000000044 */
[----:B------:R-:W-:-:S04]  /*1b4a0*/  PRMT R62, RZ, 0x7610, R62 ;  /* 0x00007610ff3e7816 */ /* 0x000fc8000000003e */
[----:B------:R0:W3:Y:S04]  /*1b4b0*/  @P0 LDG.E.U8 R68, desc[UR20][R16.64] ;  /* 0x0000001410440981 */ /* 0x0000e8000c1e1100 */
[----:B----4-:R1:W-:Y:S01]  /*1b4c0*/  STL [R1+0x2c], R65 ;  /* 0x00002c4101007387 */ /* 0x0103e20000100800 */
[----:B0-----:R-:W-:Y:S02]  /*1b4d0*/  @P0 IMAD.MOV.U32 R16, RZ, RZ, R61 ;  /* 0x000000ffff100224 */ /* 0x001fe400078e003d */
[----:B------:R-:W-:Y:S01]  /*1b4e0*/  @P0 IMAD.MOV.U32 R17, RZ, RZ, R33 ;  /* 0x000000ffff110224 */ /* 0x000fe200078e0021 */
[----:B-1----:R-:W4:Y:S04]  /*1b4f0*/  LDL R65, [R1+0x454] ;  /* 0x0004540001417983 */ /* 0x002f280000100800 */
[----:B------:R-:W-:Y:S04]  /*1b500*/  STL [R1+0x64], R76 ;  /* 0x0000644c01007387 */ /* 0x000fe80000100800 */
[----:B------:R0:W-:Y:S04]  /*1b510*/  STL [R1+0x48], R71 ;  /* 0x0000484701007387 */ /* 0x0001e80000100800 */
[----:B------:R-:W4:Y:S04]  /*1b520*/  LDL R77, [R1+0x494] ;  /* 0x00049400014d7983 */ /* 0x000f280000100800 */
[----:B------:R1:W4:Y:S04]  /*1b530*/  @P0 LDG.E.U8 R62, desc[UR20][R16.64] ;  /* 0x00000014103e0981 */ /* 0x000328000c1e1100 */
[----:B------:R-:W4:Y:S04]  /*1b540*/  LDL R83, [R1+0x498] ;  /* 0x0004980001537983 */ /* 0x000f280000100800 */
[----:B0-----:R-:W4:Y:S04]  /*1b550*/  LDL R71, [R1+0x458] ;  /* 0x0004580001477983 */ /* 0x001f280000100800 */
[----:B------:R-:W4:Y:S01]  /*1b560*/  LDL.LU R33, [R1+0x1030] ;  /* 0x0010300001217983 */ /* 0x000f220000300800 */
[----:B-1----:R-:W-:-:S02]  /*1b570*/  @P0 IMAD.MOV.U32 R16, RZ, RZ, R19 ;  /* 0x000000ffff100224 */ /* 0x002fc400078e0013 */
[----:B------:R-:W-:Y:S01]  /*1b580*/  @P0 IMAD.MOV.U32 R17, RZ, RZ, R67 ;  /* 0x000000ffff110224 */ /* 0x000fe200078e0043 */
[----:B------:R-:W4:Y:S04]  /*1b590*/  LDL.LU R61, [R1+0x102c] ;  /* 0x00102c00013d7983 */ /* 0x000f280000300800 */
[----:B------:R-:W4:Y:S04]  /*1b5a0*/  LDL R90, [R1+0x4d4] ;  /* 0x0004d400015a7983 */ /* 0x000f280000100800 */
[----:B--2---:R0:W-:Y:S04]  /*1b5b0*/  STL [R1+0x14], R54 ;  /* 0x0000143601007387 */ /* 0x0041e80000100800 */
[----:B------:R-:W2:Y:S04]  /*1b5c0*/  LDL R60, [R1+0x518] ;  /* 0x00051800013c7983 */ /* 0x000ea80000100800 */
[----:B------:R-:W2:Y:S04]  /*1b5d0*/  LDL R66, [R1+0x554] ;  /* 0x0005540001427983 */ /* 0x000ea80000100800 */
[----:B------:R-:W2:Y:S04]  /*1b5e0*/  LDL R72, [R1+0x558] ;  /* 0x0005580001487983 */ /* 0x000ea80000100800 */
[----:B0-----:R-:W2:Y:S04]  /*1b5f0*/  LDL R54, [R1+0x514] ;  /* 0x0005140001367983 */ /* 0x001ea80000100800 */
[----:B------:R-:W2:Y:S04]  /*1b600*/  LDL.LU R67, [R1+0x1028] ;  /* 0x0010280001437983 */ /* 0x000ea80000300800 */
[----:B------:R-:W2:Y:S04]  /*1b610*/  LDL R78, [R1+0x594] ;  /* 0x00059400014e7983 */ /* 0x000ea80000100800 */
[----:B------:R-:W2:Y:S04]  /*1b620*/  LDL R84, [R1+0x598] ;  /* 0x0005980001547983 */ /* 0x000ea80000100800 */
[----:B------:R-:W2:Y:S01]  /*1b630*/  LDL R19, [R1+0x5d4] ;  /* 0x0005d40001137983 */ /* 0x000ea20000100800 */
[----:B---3--:R-:W-:-:S06]  /*1b640*/  PRMT R56, RZ, 0x7610, R56 ;  /* 0x00007610ff387816 */ /* 0x008fcc0000000038 */
[----:B------:R0:W3:Y:S01]  /*1b650*/  @P0 LDG.E.U8 R56, desc[UR20][R16.64] ;  /* 0x0000001410380981 */ /* 0x0000e2000c1e1100 */
[----:B------:R-:W-:Y:S01]  /*1b660*/  PRMT R50, RZ, 0x7610, R50 ;  /* 0x00007610ff327816 */ /* 0x000fe20000000032 */
[----:B0-----:R-:W-:Y:S02]  /*1b670*/  @P0 IMAD.MOV.U32 R16, RZ, RZ, R79 ;  /* 0x000000ffff100224 */ /* 0x001fe400078e004f */
[----:B------:R-:W-:Y:S02]  /*1b680*/  @P0 IMAD.MOV.U32 R17, RZ, RZ, R73 ;  /* 0x000000ffff110224 */ /* 0x000fe400078e0049 */
[----:B------:R-:W2:Y:S04]  /*1b690*/  LDL.LU R73, [R1+0x1024] ;  /* 0x0010240001497983 */ /* 0x000ea80000300800 */
[----:B------:R-:W2:Y:S04]  /*1b6a0*/  LDL.LU R79, [R1+0x1020] ;  /* 0x00102000014f7983 */ /* 0x000ea80000300800 */
[----:B------:R0:W2:Y:S04]  /*1b6b0*/  @P0 LDG.E.U8 R50, desc[UR20][R16.64] ;  /* 0x0000001410320981 */ /* 0x0000a8000c1e1100 */
[----:B------:R-:W2:Y:S04]  /*1b6c0*/  LDL R91, [R1+0x614] ;  /* 0x00061400015b7983 */ /* 0x000ea80000100800 */
[----:B------:R-:W2:Y:S01]  /*1b6d0*/  LDL R13, [R1+0x618] ;  /* 0x00061800010d7983 */ /* 0x000ea20000100800 */
[----:B0-----:R-:W-:-:S02]  /*1b6e0*/  @P0 IMAD.MOV.U32 R17, RZ, RZ, R92 ;  /* 0x000000ffff110224 */ /* 0x001fc400078e005c */
[----:B------:R-:W-:Y:S01]  /*1b6f0*/  @P0 IMAD.MOV.U32 R16, RZ, RZ, R85 ;  /* 0x000000ffff100224 */ /* 0x000fe200078e0055 */
[----:B------:R-:W2:Y:S04]  /*1b700*/  LDL.LU R92, [R1+0x101c] ;  /* 0x00101c00015c7983 */ /* 0x000ea80000300800 */
[----:B------:R-:W2:Y:S01]  /*1b710*/  LDL.LU R85, [R1+0x1018] ;  /* 0x0010180001557983 */ /* 0x000ea20000300800 */
[----:B------:R-:W-:Y:S02]  /*1b720*/  PRMT R43, RZ, 0x7610, R43 ;  /* 0x00007610ff2b7816 */ /* 0x000fe4000000002b */
[----:B------:R-:W-:Y:S02]  /*1b730*/  PRMT R70, RZ, 0x7610, R70 ;  /* 0x00007610ff467816 */ /* 0x000fe40000000046 */
[----:B------:R-:W-:-:S02]  /*1b740*/  PRMT R64, RZ, 0x7610, R64 ;  /* 0x00007610ff407816 */ /* 0x000fc40000000040 */
[----:B------:R-:W-:Y:S02]  /*1b750*/  PRMT R59, RZ, 0x7610, R59 ;  /* 0x00007610ff3b7816 */ /* 0x000fe4000000003b */
[----:B------:R-:W-:Y:S02]  /*1b760*/  PRMT R53, RZ, 0x7610, R53 ;  /* 0x00007610ff357816 */ /* 0x000fe40000000035 */
[----:B------:R-:W-:Y:S01]  /*1b770*/  PRMT R48, RZ, 0x7610, R48 ;  /* 0x00007610ff307816 */ /* 0x000fe20000000030 */
[----:B------:R0:W3:Y:S04]  /*1b780*/  @P0 LDG.E.U8 R43, desc[UR20][R16.64] ;  /* 0x00000014102b0981 */ /* 0x0000e8000c1e1100 */
[----:B------:R-:W3:Y:S01]  /*1b790*/  LDL R14, [R1+0x654] ;  /* 0x00065400010e7983 */ /* 0x000ee20000100800 */
[----:B0-----:R-:W-:-:S02]  /*1b7a0*/  @P0 IMAD.MOV.U32 R16, RZ, RZ, R88 ;  /* 0x000000ffff100224 */ /* 0x001fc400078e0058 */
[----:B------:R-:W-:-:S05]  /*1b7b0*/  @P0 IMAD.MOV.U32 R17, RZ, RZ, R82 ;  /* 0x000000ffff110224 */ /* 0x000fca00078e0052 */
[----:B------:R4:W3:Y:S02]  /*1b7c0*/  @P0 LDG.E.U8 R70, desc[UR20][R16.64] ;  /* 0x0000001410460981 */ /* 0x0008e4000c1e1100 */
[----:B----4-:R-:W-:Y:S02]  /*1b7d0*/  @P0 IMAD.MOV.U32 R16, RZ, RZ, R71 ;  /* 0x000000ffff100224 */ /* 0x010fe400078e0047 */
[----:B------:R-:W-:-:S05]  /*1b7e0*/  @P0 IMAD.MOV.U32 R17, RZ, RZ, R65 ;  /* 0x000000ffff110224 */ /* 0x000fca00078e0041 */
[----:B------:R0:W4:Y:S02]  /*1b7f0*/  @P0 LDG.E.U8 R64, desc[UR20][R16.64] ;  /* 0x0000001410400981 */ /* 0x000124000c1e1100 */
[----:B0-----:R-:W-:Y:S02]  /*1b800*/  @P0 IMAD.MOV.U32 R16, RZ, RZ, R83 ;  /* 0x000000ffff100224 */ /* 0x001fe400078e0053 */
[----:B------:R-:W-:-:S05]  /*1b810*/  @P0 IMAD.MOV.U32 R17, RZ, RZ, R77 ;  /* 0x000000ffff110224 */ /* 0x000fca00078e004d */
[----:B------:R0:W3:Y:S02]  /*1b820*/  @P0 LDG.E.U8 R59, desc[UR20][R16.64] ;  /* 0x00000014103b0981 */ /* 0x0000e4000c1e1100 */
[----:B0-----:R-:W-:Y:S01]  /*1b830*/  @P0 IMAD.MOV.U32 R17, RZ, RZ, R90 ;  /* 0x000000ffff110224 */ /* 0x001fe200078e005a */
[----:B------:R-:W-:Y:S02]  /*1b840*/  PRMT R47, RZ, 0x7610, R47 ;  /* 0x00007610ff2f7816 */ /* 0x000fe4000000002f */
[----:B------:R-:W-:Y:S01]  /*1b850*/  PRMT R5, RZ, 0x7610, R5 ;  /* 0x00007610ff057816 */ /* 0x000fe20000000005 */
[----:B--2---:R-:W-:Y:S02]  /*1b860*/  @P0 IMAD.MOV.U32 R16, RZ, RZ, R85 ;  /* 0x000000ffff100224 */ /* 0x004fe400078e0055 */
[----:B------:R-:W2:Y:S04]  /*1b870*/  LDL.LU R85, [R1+0x1014] ;  /* 0x0010140001557983 */ /* 0x000ea80000300800 */
[----:B------:R0:W3:Y:S02]  /*1b880*/  @P0 LDG.E.U8 R53, desc[UR20][R16.64] ;  /* 0x0000001410350981 */ /* 0x0000e4000c1e1100 */
[----:B0-----:R-:W-:-:S02]  /*1b890*/  @P0 IMAD.MOV.U32 R16, RZ, RZ, R60 ;  /* 0x000000ffff100224 */ /* 0x001fc400078e003c */
[----:B------:R-:W-:-:S05]  /*1b8a0*/  @P0 IMAD.MOV.U32 R17, RZ, RZ, R54 ;  /* 0x000000ffff110224 */ /* 0x000fca00078e0036 */
[----:B------:R0:W4:Y:S02]  /*1b8b0*/  @P0 LDG.E.U8 R48, desc[UR20][R16.64] ;  /* 0x0000001410300981 */ /* 0x000124000c1e1100 */
        /* <DEDUP_REMOVED lines=8> */
[----:B------:R-:W-:Y:S01]  /*1b940*/  PRMT R92, RZ, 0x7610, R92 ;  /* 0x00007610ff5c7816 */ /* 0x000fe2000000005c */
[----:B------:R-:W-:Y:S01]  /*1b950*/  @P0 IMAD.MOV.U32 R17, RZ, RZ, R19 ;  /* 0x000000ffff110224 */ /* 0x000fe200078e0013 */
[----:B------:R-:W-:Y:S02]  /*1b960*/  PRMT R79, RZ, 0x7610, R79 ;  /* 0x00007610ff4f7816 */ /* 0x000fe4000000004f */
[----:B------:R-:W-:Y:S01]  /*1b970*/  PRMT R73, RZ, 0x7610, R73 ;  /* 0x00007610ff497816 */ /* 0x000fe20000000049 */
[----:B------:R-:W4:Y:S04]  /*1b980*/  LDL R72, [R1+0x41c] ;  /* 0x00041c0001487983 */ /* 0x000f280000100800 */
[----:B------:R0:W4:Y:S04]  /*1b990*/  @P0 LDG.E.U8 R92, desc[UR20][R16.64] ;  /* 0x00000014105c0981 */ /* 0x000128000c1e1100 */
[----:B------:R-:W4:Y:S01]  /*1b9a0*/  LDL R19, [R1+0x420] ;  /* 0x0004200001137983 */ /* 0x000f220000100800 */
[----:B0-----:R-:W-:-:S02]  /*1b9b0*/  @P0 IMAD.MOV.U32 R16, RZ, RZ, R13 ;  /* 0x000000ffff100224 */ /* 0x001fc400078e000d */
[----:B------:R-:W-:Y:S01]  /*1b9c0*/  @P0 IMAD.MOV.U32 R17, RZ, RZ, R91 ;  /* 0x000000ffff110224 */ /* 0x000fe200078e005b */
[----:B------:R-:W-:Y:S02]  /*1b9d0*/  PRMT R61, RZ, 0x7610, R61 ;  /* 0x00007610ff3d7816 */ /* 0x000fe4000000003d */
[----:B------:R-:W-:Y:S02]  /*1b9e0*/  PRMT R55, RZ, 0x7610, R55 ;  /* 0x00007610ff377816 */ /* 0x000fe40000000037 */
[----:B------:R-:W-:Y:S02]  /*1b9f0*/  PRMT R49, RZ, 0x7610, R49 ;  /* 0x00007610ff317816 */ /* 0x000fe40000000031 */
[----:B--2---:R-:W-:-:S06]  /*1ba00*/  PRMT R85, RZ, 0x7610, R85 ;  /* 0x00007610ff557816 */ /* 0x004fcc0000000055 */
[----:B------:R0:W2:Y:S02]  /*1ba10*/  @P0 LDG.E.U8 R85, desc[UR20][R16.64] ;  /* 0x0000001410550981 */ /* 0x0000a4000c1e1100 */
[----:B0-----:R-:W-:Y:S02]  /*1ba20*/  @P0 IMAD.MOV.U32 R16, RZ, RZ, R34 ;  /* 0x000000ffff100224 */ /* 0x001fe400078e0022 */
[----:B---3--:R-:W-:Y:S01]  /*1ba30*/  @P0 IMAD.MOV.U32 R17, RZ, RZ, R14 ;  /* 0x000000ffff110224 */ /* 0x008fe200078e000e */
[----:B------:R-:W3:Y:S04]  /*1ba40*/  LDL.LU R34, [R1+0x100c] ;  /* 0x00100c0001227983 */ /* 0x000ee80000300800 */
[----:B------:R0:W2:Y:S04]  /*1ba50*/  @P0 LDG.E.U8 R79, desc[UR20][R16.64] ;  /* 0x00000014104f0981 */ /* 0x0000a8000c1e1100 */
[----:B------:R-:W-:Y:S04]  /*1ba60*/  STL [R1+0xb4], R70 ;  /* 0x0000b44601007387 */ /* 0x000fe80000100800 */
[----:B----4-:R-:W-:Y:S01]  /*1ba70*/  STL [R1+0x98], R64 ;  /* 0x0000984001007387 */ /* 0x010fe20000100800 */
[----:B0-----:R-:W-:-:S02]  /*1ba80*/  @P0 IMAD.MOV.U32 R16, RZ, RZ, R36 ;  /* 0x000000ffff100224 */ /* 0x001fc400078e0024 */
[----:B------:R-:W-:Y:S02]  /*1ba90*/  @P0 IMAD.MOV.U32 R17, RZ, RZ, R35 ;  /* 0x000000ffff110224 */ /* 0x000fe400078e0023 */
[----:B------:R-:W4:Y:S04]  /*1baa0*/  LDL.LU R35, [R1+0x1008] ;  /* 0x0010080001237983 */ /* 0x000f280000300800 */
[----:B------:R0:W2:Y:S04]  /*1bab0*/  @P0 LDG.E.U8 R73, desc[UR20][R16.64] ;  /* 0x0000001410490981 */ /* 0x0000a8000c1e1100 */
[----:B------:R-:W2:Y:S04]  /*1bac0*/  LDL.LU R36, [R1+0x1004] ;  /* 0x0010040001247983 */ /* 0x000ea80000300800 */
[----:B------:R-:W2:Y:S04]  /*1bad0*/  LDL R91, [R1+0x49c] ;  /* 0x00049c00015b7983 */ /* 0x000ea80000100800 */
[----:B------:R-:W-:Y:S01]  /*1bae0*/  STL [R1+0x7c], R59 ;  /* 0x00007c3b01007387 */ /* 0x000fe20000100800 */
[----:B0-----:R-:W-:-:S02]  /*1baf0*/  @P0 IMAD.MOV.U32 R16, RZ, RZ, R38 ;  /* 0x000000ffff100224 */ /* 0x001fc400078e0026 */
[----:B------:R-:W-:Y:S02]  /*1bb00*/  @P0 IMAD.MOV.U32 R17, RZ, RZ, R37 ;  /* 0x000000ffff110224 */ /* 0x000fe400078e0025 */
[----:B------:R-:W2:Y:S04]  /*1bb10*/  LDL.LU R37, [R1+0x1000] ;  /* 0x0010000001257983 */ /* 0x000ea80000300800 */
[----:B------:R-:W-:Y:S04]  /*1bb20*/  STL [R1+0x60], R53 ;  /* 0x0000603501007387 */ /* 0x000fe80000100800 */
[----:B------:R-:W2:Y:S04]  /*1bb30*/  LDL.LU R38, [R1+0xffc] ;  /* 0x000ffc0001267983 */ /* 0x000ea80000300800 */
[----:B------:R-:W2:Y:S01]  /*1bb40*/  LDL R78, [R1+0x4dc] ;  /* 0x0004dc00014e7983 */ /* 0x000ea20000100800 */
[----:B------:R-:W-:-:S06]  /*1bb50*/  PRMT R67, RZ, 0x7610, R67 ;  /* 0x00007610ff437816 */ /* 0x000fcc0000000043 */
[----:B------:R0:W2:Y:S04]  /*1bb60*/  @P0 LDG.E.U8 R67, desc[UR20][R16.64] ;  /* 0x0000001410430981 */ /* 0x0000a8000c1e1100 */
[----:B------:R-:W-:Y:S01]  /*1bb70*/  STL [R1+0x44], R48 ;  /* 0x0000443001007387 */ /* 0x000fe20000100800 */
[----:B0-----:R-:W-:Y:S02]  /*1bb80*/  @P0 IMAD.MOV.U32 R16, RZ, RZ, R24 ;  /* 0x000000ffff100224 */ /* 0x001fe400078e0018 */
[----:B------:R-:W-:Y:S02]  /*1bb90*/  @P0 IMAD.MOV.U32 R17, RZ, RZ, R39 ;  /* 0x000000ffff110224 */ /* 0x000fe400078e0027 */
[----:B------:R-:W2:Y:S04]  /*1bba0*/  LDL.LU R39, [R1+0xff8] ;  /* 0x000ff80001277983 */ /* 0x000ea80000300800 */
[----:B------:R0:W2:Y:S04]  /*1bbb0*/  @P0 LDG.E.U8 R61, desc[UR20][R16.64] ;  /* 0x00000014103d0981 */ /* 0x0000a8000c1e1100 */
[----:B------:R1:W-:Y:S04]  /*1bbc0*/  STL [R1+0x28], R47 ;  /* 0x0000282f01007387 */ /* 0x0003e80000100800 */
[----:B------:R-:W2:Y:S04]  /*1bbd0*/  LDL.LU R24, [R1+0xff4] ;  /* 0x000ff40001187983 */ /* 0x000ea80000300800 */
[----:B------:R-:W2:Y:S01]  /*1bbe0*/  LDL.LU R14, [R1+0x140] ;  /* 0x00014000010e7983 */ /* 0x000ea20000300800 */
[----:B0-----:R-:W-:-:S02]  /*1bbf0*/  @P0 IMAD.MOV.U32 R16, RZ, RZ, R23 ;  /* 0x000000ffff100224 */ /* 0x001fc400078e0017 */
[----:B------:R-:W-:Y:S02]  /*1bc00*/  @P0 IMAD.MOV.U32 R17, RZ, RZ, R89 ;  /* 0x000000ffff110224 */ /* 0x000fe400078e0059 */
[----:B------:R-:W2:Y:S04]  /*1bc10*/  LDL.LU R89, [R1+0xff0] ;  /* 0x000ff00001597983 */ /* 0x000ea80000300800 */
[----:B------:R-:W2:Y:S04]  /*1bc20*/  LDL.LU R23, [R1+0xfec] ;  /* 0x000fec0001177983 */ /* 0x000ea80000300800 */
[----:B------:R0:W2:Y:S04]  /*1bc30*/  @P0 LDG.E.U8 R55, desc[UR20][R16.64] ;  /* 0x0000001410370981 */ /* 0x0000a8000c1e1100 */
[----:B------:R-:W2:Y:S01]  /*1bc40*/  LDL.LU R13, [R1+0x138] ;  /* 0x00013800010d7983 */ /* 0x000ea20000300800 */
[----:B0-----:R-:W-:-:S02]  /*1bc50*/  @P0 IMAD.MOV.U32 R17, RZ, RZ, R7 ;  /* 0x000000ffff110224 */ /* 0x001fc400078e0007 */
[----:B------:R-:W-:Y:S01]  /*1bc60*/  @P0 IMAD.MOV.U32 R16, RZ, RZ, R44 ;  /* 0x000000ffff100224 */ /* 0x000fe200078e002c */
[----:B------:R-:W2:Y:S04]  /*1bc70*/  LDL.LU R7, [R1+0xfe8] ;  /* 0x000fe80001077983 */ /* 0x000ea80000300800 */
[----:B------:R-:W3:Y:S04]  /*1bc80*/  LDL.LU R44, [R1+0xfe4] ;  /* 0x000fe400012c7983 */ /* 0x000ee80000300800 */
[----:B------:R-:W4:Y:S04]  /*1bc90*/  LDL.LU R84, [R1+0x134] ;  /* 0x0001340001547983 */ /* 0x000f280000300800 */
[----:B------:R0:W4:Y:S02]  /*1bca0*/  @P0 LDG.E.U8 R49, desc[UR20][R16.64] ;  /* 0x0000001410310981 */ /* 0x000124000c1e1100 */
[----:B0-----:R-:W-:-:S02]  /*1bcb0*/  @P0 IMAD.MOV.U32 R17, RZ, RZ, R22 ;  /* 0x000000ffff110224 */ /* 0x001fc400078e0016 */
[----:B------:R-:W4:Y:S01]  /*1bcc0*/  LDL.LU R22, [R1+0xfe0] ;  /* 0x000fe00001167983 */ /* 0x000f220000300800 */
[----:B------:R-:W-:Y:S01]  /*1bcd0*/  PRMT R42, RZ, 0x7610, R42 ;  /* 0x00007610ff2a7816 */ /* 0x000fe2000000002a */
[----:B------:R-:W-:Y:S01]  /*1bce0*/  @P0 IMAD.MOV.U32 R16, RZ, RZ, R18 ;  /* 0x000000ffff100224 */ /* 0x000fe200078e0012 */
[----:B------:R-:W-:Y:S01]  /*1bcf0*/  PRMT R4, RZ, 0x7610, R4 ;  /* 0x00007610ff047816 */ /* 0x000fe20000000004 */
[----:B------:R-:W4:Y:S04]  /*1bd00*/  LDL.LU R18, [R1+0x130] ;  /* 0x0001300001127983 */ /* 0x000f280000300800 */
[----:B------:R0:W4:Y:S02]  /*1bd10*/  @P0 LDG.E.U8 R42, desc[UR20][R16.64] ;  /* 0x00000014102a0981 */ /* 0x000124000c1e1100 */
[----:B0-----:R-:W-:-:S02]  /*1bd20*/  @P0 IMAD.MOV.U32 R16, RZ, RZ, R19 ;  /* 0x000000ffff100224 */ /* 0x001fc400078e0013 */
[----:B------:R-:W-:-:S05]  /*1bd30*/  @P0 IMAD.MOV.U32 R17, RZ, RZ, R72 ;  /* 0x000000ffff110224 */ /* 0x000fca00078e0048 */
[----:B------:R2:W4:Y:S01]  /*1bd40*/  @P0 LDG.E.U8 R4, desc[UR20][R16.64] ;  /* 0x0000001410040981 */ /* 0x000522000c1e1100 */
[----:B------:R-:W-:Y:S02]  /*1bd50*/  PRMT R3, RZ, 0x7610, R3 ;  /* 0x00007610ff037816 */ /* 0x000fe40000000003 */
[----:B------:R-:W-:Y:S02]  /*1bd60*/  PRMT R2, RZ, 0x7610, R2 ;  /* 0x00007610ff027816 */ /* 0x000fe40000000002 */
[----:B------:R-:W-:Y:S01]  /*1bd70*/  PRMT R6, RZ, 0x7610, R6 ;  /* 0x00007610ff067816 */ /* 0x000fe20000000006 */
[----:B--2---:R-:W-:Y:S02]  /*1bd80*/  @P0 IMAD.MOV.U32 R17, RZ, RZ, R7 ;  /* 0x000000ffff110224 */ /* 0x004fe400078e0007 */
[----:B---3--:R-:W-:Y:S01]  /*1bd90*/  @P0 IMAD.MOV.U32 R16, RZ, RZ, R44 ;  /* 0x000000ffff100224 */ /* 0x008fe200078e002c */
[----:B------:R-:W2:Y:S04]  /*1bda0*/  LDL.LU R7, [R1+0xfdc] ;  /* 0x000fdc0001077983 */ /* 0x000ea80000300800 */
[----:B------:R-:W3:Y:S04]  /*1bdb0*/  LDL.LU R44, [R1+0xfd8] ;  /* 0x000fd800012c7983 */ /* 0x000ee80000300800 */
[----:B------:R-:W3:Y:S04]  /*1bdc0*/  LDL.LU R19, [R1+0x12c] ;  /* 0x00012c0001137983 */ /* 0x000ee80000300800 */
[----:B------:R4:W3:Y:S02]  /*1bdd0*/  @P0 LDG.E.U8 R3, desc[UR20][R16.64] ;  /* 0x0000001410030981 */ /* 0x0008e4000c1e1100 */
[----:B----4-:R-:W-:-:S02]  /*1bde0*/  @P0 IMAD.MOV.U32 R16, RZ, RZ, R22 ;  /* 0x000000ffff100224 */ /* 0x010fc400078e0016 */
[----:B------:R-:W4:Y:S01]  /*1bdf0*/  LDL.LU R22, [R1+0xfd4] ;  /* 0x000fd40001167983 */ /* 0x000f220000300800 */
[----:B------:R-:W-:-:S03]  /*1be00*/  @P0 IMAD.MOV.U32 R17, RZ, RZ, R91 ;  /* 0x000000ffff110224 */ /* 0x000fc600078e005b */
[----:B------:R-:W4:Y:S04]  /*1be10*/  LDL.LU R91, [R1+0x128] ;  /* 0x00012800015b7983 */ /* 0x000f280000300800 */
[----:B------:R0:W4:Y:S02]  /*1be20*/  @P0 LDG.E.U8 R2, desc[UR20][R16.64] ;  /* 0x0000001410020981 */ /* 0x000124000c1e1100 */
[----:B0-----:R-:W-:Y:S02]  /*1be30*/  @P0 IMAD.MOV.U32 R16, RZ, RZ, R23 ;  /* 0x000000ffff100224 */ /* 0x001fe400078e0017 */
[----:B------:R-:W-:Y:S01]  /*1be40*/  @P0 IMAD.MOV.U32 R17, RZ, RZ, R78 ;  /* 0x000000ffff110224 */ /* 0x000fe200078e004e */
[----:B------:R-:W4:Y:S04]  /*1be50*/  LDL.LU R23, [R1+0xfd0] ;  /* 0x000fd00001177983 */ /* 0x000f280000300800 */
[----:B------:R0:W4:Y:S02]  /*1be60*/  @P0 LDG.E.U8 R6, desc[UR20][R16.64] ;  /* 0x0000001410060981 */ /* 0x000124000c1e1100 */
[----:B0-----:R-:W-:-:S02]  /*1be70*/  @P0 IMAD.MOV.U32 R17, RZ, RZ, R24 ;  /* 0x000000ffff110224 */ /* 0x001fc400078e0018 */
[----:B------:R-:W-:Y:S01]  /*1be80*/  @P0 IMAD.MOV.U32 R16, RZ, RZ, R89 ;  /* 0x000000ffff100224 */ /* 0x000fe200078e0059 */
[----:B------:R-:W4:Y:S04]  /*1be90*/  LDL.LU R24, [R1+0xfcc] ;  /* 0x000fcc0001187983 */ /* 0x000f280000300800 */
[----:B------:R-:W4:Y:S01]  /*1bea0*/  LDL.LU R89, [R1+0xfc8] ;  /* 0x000fc80001597983 */ /* 0x000f220000300800 */
[----:B------:R-:W-:Y:S02]  /*1beb0*/  PRMT R41, RZ, 0x7610, R41 ;  /* 0x00007610ff297816 */ /* 0x000fe40000000029 */
[----:B------:R-:W-:Y:S02]  /*1bec0*/  PRMT R40, RZ, 0x7610, R40 ;  /* 0x00007610ff287816 */ /* 0x000fe40000000028 */
[----:B------:R-:W-:-:S02]  /*1bed0*/  PRMT R39, RZ, 0x7610, R39 ;  /* 0x00007610ff277816 */ /* 0x000fc40000000027 */
[----:B------:R-:W-:Y:S02]  /*1bee0*/  PRMT R38, RZ, 0x7610, R38 ;  /* 0x00007610ff267816 */ /* 0x000fe40000000026 */
[----:B------:R-:W-:Y:S02]  /*1bef0*/  PRMT R37, RZ, 0x7610, R37 ;  /* 0x00007610ff257816 */ /* 0x000fe40000000025 */
[----:B------:R-:W-:Y:S02]  /*1bf00*/  PRMT R36, RZ, 0x7610, R36 ;  /* 0x00007610ff247816 */ /* 0x000fe40000000024 */
        /* <DEDUP_REMOVED lines=8> */
[----:B--2---:R-:W-:-:S02]  /*1bf90*/  PRMT R7, RZ, 0x7610, R7 ;  /* 0x00007610ff077816 */ /* 0x004fc40000000007 */
[C---:B---3--:R-:W-:Y:S02]  /*1bfa0*/  SEL R14, R44.reuse, R14, !P3 ;  /* 0x0000000e2c0e7207 */ /* 0x048fe40005800000 */
[----:B------:R-:W-:Y:S02]  /*1bfb0*/  SEL R13, R44, R13, !P3 ;  /* 0x0000000d2c0d7207 */ /* 0x000fe40005800000 */
[----:B------:R0:W2:Y:S02]  /*1bfc0*/  @P0 LDG.E.U8 R7, desc[UR20][R16.64] ;  /* 0x0000001410070981 */ /* 0x0000a4000c1e1100 */
[----:B0-----:R-:W-:Y:S02]  /*1bfd0*/  IMAD R16, R14, UR4, RZ ;  /* 0x000000040e107c24 */ /* 0x001fe4000f8e02ff */
[----:B----4-:R-:W-:Y:S01]  /*1bfe0*/  @!P5 IMAD.MOV R22, RZ, RZ, -R22 ;  /* 0x000000ffff16d224 */ /* 0x010fe200078e0a16 */
[----:B------:R-:W-:Y:S01]  /*1bff0*/  SEL R14, R44, R84, !P3 ;  /* 0x000000542c0e7207 */ /* 0x000fe20005800000 */
[----:B------:R-:W-:Y:S01]  /*1c000*/  IMAD R17, R13, UR5, RZ ;  /* 0x000000050d117c24 */ /* 0x000fe2000f8e02ff */
[----:B------:R-:W0:Y:S01]  /*1c010*/  LDCU UR4, c[0x0][0x3b0] ;  /* 0x00007600ff0477ac */ /* 0x000e220008000800 */
[----:B-1----:R-:W-:-:S02]  /*1c020*/  IADD3 R47, P5, PT, R16, R9, RZ ;  /* 0x00000009102f7210 */ /* 0x002fc40007fbe0ff */
[----:B------:R-:W-:Y:S01]  /*1c030*/  SEL R13, R44, R18, !P3 ;  /* 0x000000122c0d7207 */ /* 0x000fe20005800000 */
[----:B------:R-:W-:Y:S01]  /*1c040*/  IMAD R18, R14, UR6, RZ ;  /* 0x000000060e127c24 */ /* 0x000fe2000f8e02ff */
[----:B------:R-:W1:Y:S01]  /*1c050*/  LDCU UR5, c[0x0][0x3b0] ;  /* 0x00007600ff0577ac */ /* 0x000e620008000800 */
[-C--:B------:R-:W-:Y:S02]  /*1c060*/  LEA.HI.X.SX32 R16, R16, R8.reuse, 0x1, P5 ;  /* 0x0000000810107211 */ /* 0x080fe400028f0eff */
[----:B------:R-:W-:Y:S02]  /*1c070*/  IADD3 R48, P5, PT, R17, R9, RZ ;  /* 0x0000000911307210 */ /* 0x000fe40007fbe0ff */
[----:B------:R-:W-:Y:S01]  /*1c080*/  SEL R14, R44, R19, !P3 ;  /* 0x000000132c0e7207 */ /* 0x000fe20005800000 */
[----:B------:R-:W-:Y:S01]  /*1c090*/  STL [R1+0x560], R47 ;  /* 0x0005602f01007387 */ /* 0x000fe20000100800 */
[----:B------:R-:W-:Y:S01]  /*1c0a0*/  IMAD R19, R13, UR12, RZ ;  /* 0x0000000c0d137c24 */ /* 0x000fe2000f8e02ff */
[----:B------:R-:W-:-:S02]  /*1c0b0*/  LEA.HI.X.SX32 R64, R17, R8, 0x1, P5 ;  /* 0x0000000811407211 */ /* 0x000fc400028f0eff */
[----:B------:R-:W-:Y:S01]  /*1c0c0*/  IADD3 R59, P5, PT, R18, R9, RZ ;  /* 0x00000009123b7210 */ /* 0x000fe20007fbe0ff */
[----:B------:R3:W-:Y:S01]  /*1c0d0*/  STL [R1+0x55c], R16 ;  /* 0x00055c1001007387 */ /* 0x0007e20000100800 */
[----:B------:R-:W-:Y:S01]  /*1c0e0*/  @P0 IMAD.MOV.U32 R17, RZ, RZ, R16 ;  /* 0x000000ffff110224 */ /* 0x000fe200078e0010 */
[----:B------:R-:W-:Y:S02]  /*1c0f0*/  SEL R13, R44, R91, !P3 ;  /* 0x0000005b2c0d7207 */ /* 0x000fe40005800000 */
[----:B------:R-:W-:Y:S01]  /*1c100*/  LEA.HI.X.SX32 R60, R18, R8, 0x1, P5 ;  /* 0x00000008123c7211 */ /* 0x000fe200028f0eff */
[----:B------:R-:W-:Y:S01]  /*1c110*/  IMAD R14, R14, UR13, RZ ;  /* 0x0000000d0e0e7c24 */ /* 0x000fe2000f8e02ff */
[----:B------:R-:W-:Y:S01]  /*1c120*/  IADD3 R53, P5, PT, R19, R9, RZ ;  /* 0x0000000913357210 */ /* 0x000fe20007fbe0ff */
[----:B---3--:R-:W-:-:S03]  /*1c130*/  @P0 IMAD.MOV.U32 R16, RZ, RZ, R47 ;  /* 0x000000ffff100224 */ /* 0x008fc600078e002f */
[----:B------:R-:W-:Y:S01]  /*1c140*/  LEA.HI.X.SX32 R54, R19, R8, 0x1, P5 ;  /* 0x0000000813367211 */ /* 0x000fe200028f0eff */
[----:B0-----:R-:W-:Y:S01]  /*1c150*/  IMAD R13, R13, UR4, RZ ;  /* 0x000000040d0d7c24 */ /* 0x001fe2000f8e02ff */
[----:B------:R0:W3:Y:S01]  /*1c160*/  @P0 LDG.E.U8 R41, desc[UR20][R16.64] ;  /* 0x0000001410290981 */ /* 0x0000e2000c1e1100 */
[----:B------:R-:W-:Y:S02]  /*1c170*/  IADD3 R47, P5, PT, R14, R9, RZ ;  /* 0x000000090e2f7210 */ /* 0x000fe40007fbe0ff */
[----:B------:R-:W-:Y:S01]  /*1c180*/  SEL R89, R44, R89, !P3 ;  /* 0x000000592c597207 */ /* 0x000fe20005800000 */
[----:B------:R4:W-:Y:S01]  /*1c190*/  STL [R1+0x5a0], R48 ;  /* 0x0005a03001007387 */ /* 0x0009e20000100800 */
[----:B------:R-:W4:Y:S01]  /*1c1a0*/  LDCU UR4, c[0x0][0x3b0] ;  /* 0x00007600ff0477ac */ /* 0x000f220008000800 */
[----:B0-----:R-:W-:Y:S02]  /*1c1b0*/  @P0 IMAD.MOV.U32 R16, RZ, RZ, R48 ;  /* 0x000000ffff100224 */ /* 0x001fe400078e0030 */
[----:B------:R-:W-:-:S02]  /*1c1c0*/  @P0 IMAD.MOV.U32 R17, RZ, RZ, R64 ;  /* 0x000000ffff110224 */ /* 0x000fc400078e0040 */
[----:B-1----:R-:W-:Y:S01]  /*1c1d0*/  IMAD R89, R89, UR5, RZ ;  /* 0x0000000559597c24 */ /* 0x002fe2000f8e02ff */
[----:B------:R-:W0:Y:S01]  /*1c1e0*/  LDCU UR5, c[0x0][0x3b0] ;  /* 0x00007600ff0577ac */ /* 0x000e220008000800 */
[----:B----4-:R-:W-:Y:S01]  /*1c1f0*/  LEA.HI.X.SX32 R48, R14, R8, 0x1, P5 ;  /* 0x000000080e307211 */ /* 0x010fe200028f0eff */
[----:B------:R1:W4:Y:S01]  /*1c200*/  @P0 LDG.E.U8 R40, desc[UR20][R16.64] ;  /* 0x0000001410280981 */ /* 0x000322000c1e1100 */
[----:B------:R-:W-:-:S04]  /*1c210*/  IADD3 R18, P5, PT, R13, R9, RZ ;  /* 0x000000090d127210 */ /* 0x000fc80007fbe0ff */
[----:B------:R-:W-:Y:S01]  /*1c220*/  LEA.HI.X.SX32 R19, R13, R8, 0x1, P5 ;  /* 0x000000080d137211 */ /* 0x000fe200028f0eff */
[----:B-1----:R-:W-:Y:S02]  /*1c230*/  @P0 IMAD.MOV.U32 R16, RZ, RZ, R59 ;  /* 0x000000ffff100224 */ /* 0x002fe400078e003b */
[----:B------:R-:W-:Y:S01]  /*1c240*/  @P0 IMAD.MOV.U32 R17, RZ, RZ, R60 ;  /* 0x000000ffff110224 */ /* 0x000fe200078e003c */
[----:B------:R-:W-:-:S04]  /*1c250*/  IADD3 R14, P5, PT, R89, R9, RZ ;  /* 0x00000009590e7210 */ /* 0x000fc80007fbe0ff */
[----:B------:R1:W2:Y:S01]  /*1c260*/  @P0 LDG.E.U8 R39, desc[UR20][R16.64] ;  /* 0x0000001410270981 */ /* 0x0002a2000c1e1100 */
[----:B------:R-:W-:Y:S02]  /*1c270*/  LEA.HI.X.SX32 R13, R89, R8, 0x1, P5 ;  /* 0x00000008590d7211 */ /* 0x000fe400028f0eff */
[----:B------:R-:W-:Y:S01]  /*1c280*/  ISETP.GT.U32.AND P5, PT, R10, R23, PT ;  /* 0x000000170a00720c */ /* 0x000fe20003fa4070 */
[----:B-1----:R-:W-:Y:S02]  /*1c290*/  @P0 IMAD.MOV.U32 R16, RZ, RZ, R53 ;  /* 0x000000ffff100224 */ /* 0x002fe400078e0035 */
[----:B------:R-:W-:Y:S01]  /*1c2a0*/  @P0 IMAD.MOV.U32 R17, RZ, RZ, R54 ;  /* 0x000000ffff110224 */ /* 0x000fe200078e0036 */
[----:B------:R-:W-:Y:S04]  /*1c2b0*/  STL [R1+0x59c], R64 ;  /* 0x00059c4001007387 */ /* 0x000fe80000100800 */
[----:B------:R1:W2:Y:S04]  /*1c2c0*/  @P0 LDG.E.U8 R38, desc[UR20][R16.64] ;  /* 0x0000001410260981 */ /* 0x0002a8000c1e1100 */
[----:B------:R-:W-:Y:S01]  /*1c2d0*/  STL [R1+0x5e0], R59 ;  /* 0x0005e03b01007387 */ /* 0x000fe20000100800 */
[----:B------:R-:W-:-:S03]  /*1c2e0*/  SEL R22, R44, R22, !P3 ;  /* 0x000000162c167207 */ /* 0x000fc60005800000 */
[----:B------:R-:W-:Y:S01]  /*1c2f0*/  STL [R1+0x5dc], R60 ;  /* 0x0005dc3c01007387 */ /* 0x000fe20000100800 */
[----:B------:R-:W-:-:S03]  /*1c300*/  @!P4 IMAD.MOV R24, RZ, RZ, -R24 ;  /* 0x000000ffff18c224 */ /* 0x000fc600078e0a18 */
[----:B------:R-:W-:Y:S01]  /*1c310*/  STL [R1+0x620], R53 ;  /* 0x0006203501007387 */ /* 0x000fe20000100800 */
[----:B-1----:R-:W-:Y:S02]  /*1c320*/  @P0 IMAD.MOV.U32 R16, RZ, RZ, R47 ;  /* 0x000000ffff100224 */ /* 0x002fe400078e002f */
[----:B------:R-:W-:Y:S01]  /*1c330*/  @P0 IMAD.MOV.U32 R17, RZ, RZ, R48 ;  /* 0x000000ffff110224 */ /* 0x000fe200078e0030 */
[----:B------:R-:W-:Y:S04]  /*1c340*/  STL [R1+0x61c], R54 ;  /* 0x00061c3601007387 */ /* 0x000fe80000100800 */
[----:B------:R-:W-:Y:S04]  /*1c350*/  STL [R1+0x660], R47 ;  /* 0x0006602f01007387 */ /* 0x000fe80000100800 */
[----:B------:R1:W2:Y:S04]  /*1c360*/  @P0 LDG.E.U8 R37, desc[UR20][R16.64] ;  /* 0x0000001410250981 */ /* 0x0002a8000c1e1100 */
[----:B------:R-:W-:Y:S01]  /*1c370*/  STL [R1+0x65c], R48 ;  /* 0x00065c3001007387 */ /* 0x000fe20000100800 */
[----:B------:R-:W-:-:S03]  /*1c380*/  IMAD R22, R22, UR4, RZ ;  /* 0x0000000416167c24 */ /* 0x000fc6000f8e02ff */
[----:B------:R-:W-:Y:S01]  /*1c390*/  STL [R1+0x6a0], R18 ;  /* 0x0006a01201007387 */ /* 0x000fe20000100800 */
[----:B------:R-:W-:-:S03]  /*1c3a0*/  SEL R24, R44, R24, !P3 ;  /* 0x000000182c187207 */ /* 0x000fc60005800000 */
[----:B------:R-:W-:Y:S01]  /*1c3b0*/  STL [R1+0x69c], R19 ;  /* 0x00069c1301007387 */ /* 0x000fe20000100800 */
[----:B-1----:R-:W-:Y:S02]  /*1c3c0*/  @P0 IMAD.MOV.U32 R16, RZ, RZ, R18 ;  /* 0x000000ffff100224 */ /* 0x002fe400078e0012 */
[----:B------:R-:W-:Y:S01]  /*1c3d0*/  @P0 IMAD.MOV.U32 R17, RZ, RZ, R19 ;  /* 0x000000ffff110224 */ /* 0x000fe200078e0013 */
[----:B------:R-:W-:Y:S04]  /*1c3e0*/  STL [R1+0x6e0], R14 ;  /* 0x0006e00e01007387 */ /* 0x000fe80000100800 */
[----:B------:R1:W-:Y:S01]  /*1c3f0*/  STL [R1+0x6dc], R13 ;  /* 0x0006dc0d01007387 */ /* 0x0003e20000100800 */
[----:B------:R-:W-:Y:S01]  /*1c400*/  @!P5 IMAD.IADD R23, R23, 0x1, -R10 ;  /* 0x000000011717d824 */ /* 0x000fe200078e0a0a */
[----:B------:R-:W1:Y:S02]  /*1c410*/  LDCU UR4, c[0x0][0x3b0] ;  /* 0x00007600ff0477ac */ /* 0x000e640008000800 */
[----:B------:R1:W2:Y:S01]  /*1c420*/  @P0 LDG.E.U8 R36, desc[UR20][R16.64] ;  /* 0x0000001410240981 */ /* 0x0002a2000c1e1100 */
[----:B0-----:R-:W-:-:S02]  /*1c430*/  IMAD R24, R24, UR5, RZ ;  /* 0x0000000518187c24 */ /* 0x001fc4000f8e02ff */
[----:B------:R-:W-:Y:S01]  /*1c440*/  @!P1 IMAD.MOV R23, RZ, RZ, -R23 ;  /* 0x000000ffff179224 */ /* 0x000fe200078e0a17 */
[----:B------:R-:W-:Y:S02]  /*1c450*/  ISETP.GT.U32.AND P4, PT, R10, R12, PT ;  /* 0x0000000c0a00720c */ /* 0x000fe40003f84070 */
[----:B------:R-:W-:Y:S02]  /*1c460*/  PRMT R27, RZ, 0x7610, R27 ;  /* 0x00007610ff1b7816 */ /* 0x000fe4000000001b */
[----:B------:R-:W-:Y:S01]  /*1c470*/  PRMT R26, RZ, 0x7610, R26 ;  /* 0x00007610ff1a7816 */ /* 0x000fe2000000001a */
[----:B-1----:R-:W-:Y:S01]  /*1c480*/  @P0 IMAD.MOV.U32 R17, RZ, RZ, R13 ;  /* 0x000000ffff110224 */ /* 0x002fe200078e000d */
[-C--:B------:R-:W-:Y:S01]  /*1c490*/  IADD3 R13, P5, PT, R22, R9.reuse, RZ ;  /* 0x00000009160d7210 */ /* 0x080fe20007fbe0ff */
[----:B------:R-:W-:Y:S01]  /*1c4a0*/  @P0 IMAD.MOV.U32 R16, RZ, RZ, R14 ;  /* 0x000000ffff100224 */ /* 0x000fe200078e000e */
[----:B------:R-:W-:Y:S02]  /*1c4b0*/  IADD3 R18, P1, PT, R24, R9, RZ ;  /* 0x0000000918127210 */ /* 0x000fe40007f3e0ff */
[----:B------:R-:W-:-:S02]  /*1c4c0*/  PRMT R25, RZ, 0x7610, R25 ;  /* 0x00007610ff197816 */ /* 0x000fc40000000019 */
[----:B------:R-:W-:Y:S01]  /*1c4d0*/  LEA.HI.X.SX32 R19, R22, R8, 0x1, P5 ;  /* 0x0000000816137211 */ /* 0x000fe200028f0eff */
[----:B------:R-:W-:Y:S04]  /*1c4e0*/  STL [R1+0x720], R13 ;  /* 0x0007200d01007387 */ /* 0x000fe80000100800 */
[----:B------:R0:W2:Y:S04]  /*1c4f0*/  @P0 LDG.E.U8 R35, desc[UR20][R16.64] ;  /* 0x0000001410230981 */ /* 0x0000a8000c1e1100 */
[----:B------:R1:W-:Y:S01]  /*1c500*/  STL [R1+0x71c], R19 ;  /* 0x00071c1301007387 */ /* 0x0003e20000100800 */
[----:B------:R-:W-:Y:S01]  /*1c510*/  VIADD R14, R0, 0x7 ;  /* 0x00000007000e7836 */ /* 0x000fe20000000000 */
[----:B------:R-:W2:Y:S01]  /*1c520*/  LDCU UR5, c[0x0][0x3b0] ;  /* 0x00007600ff0577ac */ /* 0x000ea20008000800 */
[----:B0-----:R-:W-:-:S02]  /*1c530*/  @P0 IMAD.MOV.U32 R16, RZ, RZ, R13 ;  /* 0x000000ffff100224 */ /* 0x001fc400078e000d */
[----:B------:R-:W-:Y:S01]  /*1c540*/  @P0 IMAD.MOV.U32 R17, RZ, RZ, R19 ;  /* 0x000000ffff110224 */ /* 0x000fe200078e0013 */
[----:B-1----:R-:W-:Y:S02]  /*1c550*/  LEA.HI.X.SX32 R19, R24, R8, 0x1, P1 ;  /* 0x0000000818137211 */ /* 0x002fe400008f0eff */
[----:B------:R-:W-:Y:S02]  /*1c560*/  IABS R13, R14 ;  /* 0x0000000e000d7213 */ /* 0x000fe40000000000 */
[----:B------:R0:W2:Y:S01]  /*1c570*/  @P0 LDG.E.U8 R34, desc[UR20][R16.64] ;  /* 0x0000001410220981 */ /* 0x0000a2000c1e1100 */
[----:B------:R-:W-:Y:S01]  /*1c580*/  SEL R23, R44, R23, !P3 ;  /* 0x000000172c177207 */ /* 0x000fe20005800000 */
[----:B------:R-:W-:Y:S02]  /*1c590*/  @!P4 IMAD.IADD R12, R12, 0x1, -R10 ;  /* 0x000000010c0cc824 */ /* 0x000fe400078e0a0a */
[----:B0-----:R-:W-:Y:S02]  /*1c5a0*/  @P0 IMAD.MOV.U32 R16, RZ, RZ, R18 ;  /* 0x000000ffff100224 */ /* 0x001fe400078e0012 */
[----:B------:R-:W-:-:S02]  /*1c5b0*/  @P0 IMAD.MOV.U32 R17, RZ, RZ, R19 ;  /* 0x000000ffff110224 */ /* 0x000fc400078e0013 */
[----:B------:R-:W-:Y:S01]  /*1c5c0*/  IMAD R23, R23, UR4, RZ ;  /* 0x0000000417177c24 */ /* 0x000fe2000f8e02ff */
[----:B------:R-:W-:Y:S01]  /*1c5d0*/  ISETP.GT.U32.AND P1, PT, R10, R12, PT ;  /* 0x0000000c0a00720c */ /* 0x000fe20003f24070 */
[----:B------:R0:W-:Y:S04]  /*1c5e0*/  STL [R1+0x758], R18 ;  /* 0x0007581201007387 */ /* 0x0001e80000100800 */
[----:B------:R1:W2:Y:S01]  /*1c5f0*/  @P0 LDG.E.U8 R33, desc[UR20][R16.64] ;  /* 0x0000001410210981 */ /* 0x0002a2000c1e1100 */
[----:B------:R-:W-:Y:S01]  /*1c600*/  ISETP.GE.AND P4, PT, R15, RZ, PT ;  /* 0x000000ff0f00720c */ /* 0x000fe20003f86270 */
[----:B------:R-:W0:Y:S01]  /*1c610*/  LDCU UR4, c[0x0][0x3b0] ;  /* 0x00007600ff0477ac */ /* 0x000e220008000800 */
[----:B-1----:R-:W-:-:S04]  /*1c620*/  IMAD.HI.U32 R16, R11, R13, RZ ;  /* 0x0000000d0b107227 */ /* 0x002fc800078e00ff */
[----:B------:R-:W-:Y:S01]  /*1c630*/  IMAD.MOV R16, RZ, RZ, -R16 ;  /* 0x000000ffff107224 */ /* 0x000fe200078e0a10 */
[----:B0-----:R-:W-:-:S03]  /*1c640*/  IADD3 R18, P5, PT, R23, R9, RZ ;  /* 0x0000000917127210 */ /* 0x001fc60007fbe0ff */
[----:B------:R-:W-:Y:S01]  /*1c650*/  IMAD R13, R10, R16, R13 ;  /* 0x000000100a0d7224 */ /* 0x000fe200078e020d */
[----:B------:R0:W-:Y:S01]  /*1c660*/  STL [R1+0x754], R19 ;  /* 0x0007541301007387 */ /* 0x0001e20000100800 */
[----:B------:R-:W-:Y:S01]  /*1c670*/  @!P1 IMAD.IADD R12, R12, 0x1, -R10 ;  /* 0x000000010c0c9824 */ /* 0x000fe200078e0a0a */
[----:B------:R-:W-:Y:S01]  /*1c680*/  ISETP.GE.AND P1, PT, R14, RZ, PT ;  /* 0x000000ff0e00720c */ /* 0x000fe20003f26270 */
[----:B------:R-:W-:Y:S01]  /*1c690*/  VIADD R14, R0, 0xf ;  /* 0x0000000f000e7836 */ /* 0x000fe20000000000 */
[----:B0-----:R-:W-:Y:S02]  /*1c6a0*/  LEA.HI.X.SX32 R19, R23, R8, 0x1, P5 ;  /* 0x0000000817137211 */ /* 0x001fe400028f0eff */
[----:B------:R-:W-:Y:S01]  /*1c6b0*/  ISETP.GT.U32.AND P5, PT, R10, R13, PT ;  /* 0x0000000d0a00720c */ /* 0x000fe20003fa4070 */
[----:B------:R-:W-:Y:S02]  /*1c6c0*/  @P0 IMAD.MOV.U32 R16, RZ, RZ, R18 ;  /* 0x000000ffff100224 */ /* 0x000fe400078e0012 */
[----:B------:R-:W-:-:S02]  /*1c6d0*/  @!P4 IMAD.MOV R12, RZ, RZ, -R12 ;  /* 0x000000ffff0cc224 */ /* 0x000fc400078e0a0c */
[----:B------:R-:W-:Y:S01]  /*1c6e0*/  @P0 IMAD.MOV.U32 R17, RZ, RZ, R19 ;  /* 0x000000ffff110224 */ /* 0x000fe200078e0013 */
[----:B------:R-:W-:-:S04]  /*1c6f0*/  IABS R15, R14 ;  /* 0x0000000e000f7213 */ /* 0x000fc80000000000 */
[----:B------:R0:W2:Y:S03]  /*1c700*/  @P0 LDG.E.U8 R32, desc[UR20][R16.64] ;  /* 0x0000001410200981 */ /* 0x0000a6000c1e1100 */
[----:B------:R-:W-:Y:S01]  /*1c710*/  @!P5 IMAD.IADD R13, R13, 0x1, -R10 ;  /* 0x000000010d0dd824 */ /* 0x000fe200078e0a0a */
[----:B0-----:R-:W-:Y:S01]  /*1c720*/  SEL R16, R44, R12, !P3 ;  /* 0x0000000c2c107207 */ /* 0x001fe20005800000 */
[----:B------:R-:W-:-:S03]  /*1c730*/  IMAD.MOV.U32 R12, RZ, RZ, R15 ;  /* 0x000000ffff0c7224 */ /* 0x000fc600078e000f */
[----:B------:R-:W-:Y:S01]  /*1c740*/  ISETP.GT.U32.AND P5, PT, R10, R13, PT ;  /* 0x0000000d0a00720c */ /* 0x000fe20003fa4070 */
[----:B------:R-:W-:-:S04]  /*1c750*/  IMAD.HI.U32 R15, R11, R12, RZ ;  /* 0x0000000c0b0f7227 */ /* 0x000fc800078e00ff */
[----:B------:R-:W-:Y:S01]  /*1c760*/  IMAD R16, R16, UR4, RZ ;  /* 0x0000000410107c24 */ /* 0x000fe2000f8e02ff */
[----:B------:R0:W-:Y:S01]  /*1c770*/  STL [R1+0x790], R18 ;  /* 0x0007901201007387 */ /* 0x0001e20000100800 */
[----:B------:R-:W-:Y:S01]  /*1c780*/  IMAD.MOV R15, RZ, RZ, -R15 ;  /* 0x000000ffff0f7224 */ /* 0x000fe200078e0a0f */
[----:B------:R-:W1:Y:S03]  /*1c790*/  LDCU UR4, c[0x0][0x3b0] ;  /* 0x00007600ff0477ac */ /* 0x000e660008000800 */
[----:B------:R-:W-:Y:S02]  /*1c7a0*/  IMAD R12, R10, R15, R12 ;  /* 0x0000000f0a0c7224 */ /* 0x000fe400078e020c */
[----:B------:R-:W-:Y:S01]  /*1c7b0*/  @!P5 IMAD.IADD R13, R13, 0x1, -R10 ;  /* 0x000000010d0dd824 */ /* 0x000fe200078e0a0a */
[----:B0-----:R-:W-:Y:S02]  /*1c7c0*/  IADD3 R18, P4, PT, R16, R9, RZ ;  /* 0x0000000910127210 */ /* 0x001fe40007f9e0ff */
[----:B------:R-:W-:Y:S01]  /*1c7d0*/  ISETP.GT.U32.AND P5, PT, R10, R12, PT ;  /* 0x0000000c0a00720c */ /* 0x000fe20003fa4070 */
[----:B------:R0:W-:Y:S01]  /*1c7e0*/  STL [R1+0x78c], R19 ;  /* 0x00078c1301007387 */ /* 0x0001e20000100800 */
[----:B------:R-:W-:Y:S01]  /*1c7f0*/  @!P1 IMAD.MOV R13, RZ, RZ, -R13 ;  /* 0x000000ffff0d9224 */ /* 0x000fe200078e0a0d */
[----:B0-----:R-:W-:-:S02]  /*1c800*/  LEA.HI.X.SX32 R19, R16, R8, 0x1, P4 ;  /* 0x0000000810137211 */ /* 0x001fc400020f0eff */
[----:B------:R-:W-:Y:S01]  /*1c810*/  ISETP.GE.AND P4, PT, R14, RZ, PT ;  /* 0x000000ff0e00720c */ /* 0x000fe20003f86270 */
[----:B------:R-:W-:Y:S02]  /*1c820*/  VIADD R14, R0, 0x17 ;  /* 0x00000017000e7836 */ /* 0x000fe40000000000 */
[----:B------:R-:W-:Y:S02]  /*1c830*/  @P0 IMAD.MOV.U32 R16, RZ, RZ, R18 ;  /* 0x000000ffff100224 */ /* 0x000fe400078e0012 */
[----:B------:R-:W-:Y:S01]  /*1c840*/  @P0 IMAD.MOV.U32 R17, RZ, RZ, R19 ;  /* 0x000000ffff110224 */ /* 0x000fe200078e0013 */
[----:B------:R-:W-:Y:S02]  /*1c850*/  IABS R15, R14 ;  /* 0x0000000e000f7213 */ /* 0x000fe40000000000 */
[----:B------:R-:W-:Y:S02]  /*1c860*/  @!P5 IMAD.IADD R12, R12, 0x1, -R10 ;  /* 0x000000010c0cd824 */ /* 0x000fe400078e0a0a */
[----:B------:R0:W2:Y:S03]  /*1c870*/  @P0 LDG.E.U8 R31, desc[UR20][R16.64] ;  /* 0x00000014101f0981 */ /* 0x0000a6000c1e1100 */
[----:B------:R-:W-:-:S02]  /*1c880*/  ISETP.GT.U32.AND P5, PT, R10, R12, PT ;  /* 0x0000000c0a00720c */ /* 0x000fc40003fa4070 */
[----:B0-----:R-:W-:Y:S01]  /*1c890*/  SEL R16, R44, R13, !P3 ;  /* 0x0000000d2c107207 */ /* 0x001fe20005800000 */
[----:B------:R-:W-:-:S04]  /*1c8a0*/  IMAD.MOV.U32 R13, RZ, RZ, R15 ;  /* 0x000000ffff0d7224 */ /* 0x000fc800078e000f */
[----:B------:R-:W-:-:S04]  /*1c8b0*/  IMAD.HI.U32 R15, R11, R13, RZ ;  /* 0x0000000d0b0f7227 */ /* 0x000fc800078e00ff */
[----:B-1----:R-:W-:Y:S01]  /*1c8c0*/  IMAD R16, R16, UR4, RZ ;  /* 0x0000000410107c24 */ /* 0x002fe2000f8e02ff */
[----:B------:R0:W-:Y:S01]  /*1c8d0*/  STL [R1+0x7c8], R18 ;  /* 0x0007c81201007387 */ /* 0x0001e20000100800 */
[----:B------:R-:W-:Y:S02]  /*1c8e0*/  IMAD.MOV R15, RZ, RZ, -R15 ;  /* 0x000000ffff0f7224 */ /* 0x000fe400078e0a0f */
[----:B------:R-:W-:Y:S01]  /*1c8f0*/  @!P5 IMAD.IADD R12, R12, 0x1, -R10 ;  /* 0x000000010c0cd824 */ /* 0x000fe200078e0a0a */
[----:B------:R-:W1:Y:S01]  /*1c900*/  LDCU UR4, c[0x0][0x3b0] ;  /* 0x00007600ff0477ac */ /* 0x000e620008000800 */
[----:B------:R-:W-:Y:S01]  /*1c910*/  IMAD R13, R10, R15, R13 ;  /* 0x0000000f0a0d7224 */ /* 0x000fe200078e020d */
[----:B------:R0:W-:Y:S02]  /*1c920*/  STL [R1+0x7c4], R19 ;  /* 0x0007c41301007387 */ /* 0x0001e40000100800 */
[----:B0-----:R-:W-:Y:S02]  /*1c930*/  IADD3 R18, P1, PT, R16, R9, RZ ;  /* 0x0000000910127210 */ /* 0x001fe40007f3e0ff */
[----:B------:R-:W-:-:S02]  /*1c940*/  ISETP.GT.U32.AND P5, PT, R10, R13, PT ;  /* 0x0000000d0a00720c */ /* 0x000fc40003fa4070 */
[----:B------:R-:W-:Y:S02]  /*1c950*/  LEA.HI.X.SX32 R19, R16, R8, 0x1, P1 ;  /* 0x0000000810137211 */ /* 0x000fe400008f0eff */
[----:B------:R-:W-:Y:S01]  /*1c960*/  ISETP.GE.AND P1, PT, R14, RZ, PT ;  /* 0x000000ff0e00720c */ /* 0x000fe20003f26270 */
[----:B------:R-:W-:Y:S02]  /*1c970*/  VIADD R14, R0, 0x1f ;  /* 0x0000001f000e7836 */ /* 0x000fe40000000000 */
[----:B------:R-:W-:Y:S02]  /*1c980*/  @P0 IMAD.MOV.U32 R16, RZ, RZ, R18 ;  /* 0x000000ffff100224 */ /* 0x000fe400078e0012 */
[----:B------:R-:W-:Y:S02]  /*1c990*/  @!P4 IMAD.MOV R12, RZ, RZ, -R12 ;  /* 0x000000ffff0cc224 */ /* 0x000fe400078e0a0c */
[----:B------:R-:W-:Y:S01]  /*1c9a0*/  @P0 IMAD.MOV.U32 R17, RZ, RZ, R19 ;  /* 0x000000ffff110224 */ /* 0x000fe200078e0013 */
[----:B------:R-:W-:Y:S01]  /*1c9b0*/  IABS R15, R14 ;  /* 0x0000000e000f7213 */ /* 0x000fe20000000000 */
[----:B------:R-:W-:-:S03]  /*1c9c0*/  @!P5 IMAD.IADD R13, R13, 0x1, -R10 ;  /* 0x000000010d0dd824 */ /* 0x000fc600078e0a0a */
[----:B------:R0:W2:Y:S02]  /*1c9d0*/  @P0 LDG.E.U8 R30, desc[UR20][R16.64] ;  /* 0x00000014101e0981 */ /* 0x0000a4000c1e1100 */
[----:B------:R-:W-:Y:S02]  /*1c9e0*/  ISETP.GT.U32.AND P5, PT, R10, R13, PT ;  /* 0x0000000d0a00720c */ /* 0x000fe40003fa4070 */
        /* <DEDUP_REMOVED lines=9> */
[----:B------:R3:W-:Y:S01]  /*1ca80*/  STL [R1+0x424], R19 ;  /* 0x0004241301007387 */ /* 0x0007e20000100800 */
[----:B0-----:R-:W-:-:S03]  /*1ca90*/  IADD3 R18, P4, PT, R16, R9, RZ ;  /* 0x0000000910127210 */ /* 0x001fc60007f9e0ff */
[----:B------:R-:W-:Y:S02]  /*1caa0*/  ISETP.GT.U32.AND P5, PT, R10, R12, PT ;  /* 0x0000000c0a00720c */ /* 0x000fe40003fa4070 */
[----:B---3--:R-:W-:Y:S02]  /*1cab0*/  LEA.HI.X.SX32 R19, R16, R8, 0x1, P4 ;  /* 0x0000000810137211 */ /* 0x008fe400020f0eff */
[----:B------:R-:W-:Y:S01]  /*1cac0*/  ISETP.GE.AND P4, PT, R14, RZ, PT ;  /* 0x000000ff0e00720c */ /* 0x000fe20003f86270 */
[----:B------:R-:W-:Y:S02]  /*1cad0*/  VIADD R14, R0, 0x27 ;  /* 0x00000027000e7836 */ /* 0x000fe40000000000 */
[----:B------:R-:W-:Y:S02]  /*1cae0*/  @P0 IMAD.MOV.U32 R16, RZ, RZ, R18 ;  /* 0x000000ffff100224 */ /* 0x000fe400078e0012 */
[----:B------:R-:W-:Y:S02]  /*1caf0*/  @!P1 IMAD.MOV R13, RZ, RZ, -R13 ;  /* 0x000000ffff0d9224 */ /* 0x000fe400078e0a0d */
[----:B------:R-:W-:Y:S01]  /*1cb00*/  @P0 IMAD.MOV.U32 R17, RZ, RZ, R19 ;  /* 0x000000ffff110224 */ /* 0x000fe200078e0013 */
[----:B------:R-:W-:Y:S01]  /*1cb10*/  IABS R15, R14 ;  /* 0x0000000e000f7213 */ /* 0x000fe20000000000 */
[----:B------:R-:W-:-:S03]  /*1cb20*/  @!P5 IMAD.IADD R12, R12, 0x1, -R10 ;  /* 0x000000010c0cd824 */ /* 0x000fc600078e0a0a */
[----:B------:R0:W3:Y:S02]  /*1cb30*/  @P0 LDG.E.U8 R29, desc[UR20][R16.64] ;  /* 0x00000014101d0981 */ /* 0x0000e4000c1e1100 */
        /* <DEDUP_REMOVED lines=13> */
[----:B----4-:R-:W-:Y:S02]  /*1cc10*/  LEA.HI.X.SX32 R19, R16, R8, 0x1, P1 ;  /* 0x0000000810137211 */ /* 0x010fe400008f0eff */
[----:B------:R-:W-:Y:S01]  /*1cc20*/  ISETP.GE.AND P1, PT, R14, RZ, PT ;  /* 0x000000ff0e00720c */ /* 0x000fe20003f26270 */
[----:B------:R-:W-:Y:S02]  /*1cc30*/  VIADD R14, R0, 0x2f ;  /* 0x0000002f000e7836 */ /* 0x000fe40000000000 */
[----:B------:R-:W-:Y:S02]  /*1cc40*/  @P0 IMAD.MOV.U32 R16, RZ, RZ, R18 ;  /* 0x000000ffff100224 */ /* 0x000fe400078e0012 */
[----:B------:R-:W-:Y:S02]  /*1cc50*/  @!P4 IMAD.MOV R12, RZ, RZ, -R12 ;  /* 0x000000ffff0cc224 */ /* 0x000fe400078e0a0c */
[----:B------:R-:W-:Y:S01]  /*1cc60*/  @P0 IMAD.MOV.U32 R17, RZ, RZ, R19 ;  /* 0x000000ffff110224 */ /* 0x000fe200078e0013 */
[----:B------:R-:W-:Y:S01]  /*1cc70*/  IABS R15, R14 ;  /* 0x0000000e000f7213 */ /* 0x000fe20000000000 */
[----:B------:R-:W-:-:S03]  /*1cc80*/  @!P5 IMAD.IADD R13, R13, 0x1, -R10 ;  /* 0x000000010d0dd824 */ /* 0x000fc600078e0a0a */
[----:B------:R0:W4:Y:S02]  /*1cc90*/  @P0 LDG.E.U8 R28, desc[UR20][R16.64] ;  /* 0x00000014101c0981 */ /* 0x000124000c1e1100 */
        /* <DEDUP_REMOVED lines=48> */
[----:B------:R-:W-:Y:S02]  /*1cfa0*/  IMAD.MOV R15, RZ, RZ, -R15 ;  /* 0x000000ffff0f7224 */ /* 0x000fe400078e0a0f */
[----:B-1----:R-:W-:Y:S02]  /*1cfb0*/  IMAD R16, R16, UR4, RZ ;  /* 0x0000000410107c24 */ /* 0x002fe4000f8e02ff */
[----:B------:R-:W-:Y:S01]  /*1cfc0*/  @!P5 IMAD.IADD R13, R13, 0x1, -R10 ;  /* 0x000000010d0dd824 */ /* 0x000fe200078e0a0a */
[----:B------:R0:W-:Y:S01]  /*1cfd0*/  STL [R1+0x528], R18 ;  /* 0x0005281201007387 */ /* 0x0001e20000100800 */
[----:B------:R-:W-:-:S03]  /*1cfe0*/  IMAD R12, R10, R15, R12 ;  /* 0x0000000f0a0c7224 */ /* 0x000fc600078e020c */
[----:B------:R1:W-:Y:S01]  /*1cff0*/  STL [R1+0x524], R19 ;  /* 0x0005241301007387 */ /* 0x0003e20000100800 */
[----:B------:R-:W1:Y:S01]  /*1d000*/  LDCU UR4, c[0x0][0x3b0] ;  /* 0x00007600ff0477ac */ /* 0x000e620008000800 */
[----:B------:R-:W-:Y:S02]  /*1d010*/  ISETP.GT.U32.AND P5, PT, R10, R12, PT ;  /* 0x0000000c0a00720c */ /* 0x000fe40003fa4070 */
[----:B0-----:R-:W-:-:S04]  /*1d020*/  IADD3 R18, P4, PT, R16, R9, RZ ;  /* 0x0000000910127210 */ /* 0x001fc80007f9e0ff */
[----:B-1----:R-:W-:Y:S02]  /*1d030*/  LEA.HI.X.SX32 R19, R16, R8, 0x1, P4 ;  /* 0x0000000810137211 */ /* 0x002fe400020f0eff */
[----:B------:R-:W-:Y:S01]  /*1d040*/  ISETP.GE.AND P4, PT, R14, RZ, PT ;  /* 0x000000ff0e00720c */ /* 0x000fe20003f86270 */
[----:B------:R-:W-:Y:S02]  /*1d050*/  VIADD R14, R0, 0x47 ;  /* 0x00000047000e7836 */ /* 0x000fe40000000000 */
[----:B------:R-:W-:Y:S02]  /*1d060*/  @P0 IMAD.MOV.U32 R16, RZ, RZ, R18 ;  /* 0x000000ffff100224 */ /* 0x000fe400078e0012 */
[----:B------:R-:W-:Y:S02]  /*1d070*/  @!P1 IMAD.MOV R13, RZ, RZ, -R13 ;  /* 0x000000ffff0d9224 */ /* 0x000fe400078e0a0d */
[----:B------:R-:W-:Y:S02]  /*1d080*/  @P0 IMAD.MOV.U32 R17, RZ, RZ, R19 ;  /* 0x000000ffff110224 */ /* 0x000fe400078e0013 */
[----:B------:R-:W-:Y:S01]  /*1d090*/  @!P5 IMAD.IADD R12, R12, 0x1, -R10 ;  /* 0x000000010c0cd824 */ /* 0x000fe200078e0a0a */
[----:B------:R-:W-:-:S02]  /*1d0a0*/  IABS R15, R14 ;  /* 0x0000000e000f7213 */ /* 0x000fc40000000000 */
[----:B------:R0:W3:Y:S02]  /*1d0b0*/  @P0 LDG.E.U8 R25, desc[UR20][R16.64] ;  /* 0x0000001410190981 */ /* 0x0000e4000c1e1100 */
[----:B------:R-:W-:Y:S02]  /*1d0c0*/  ISETP.GT.U32.AND P1, PT, R10, R12, PT ;  /* 0x0000000c0a00720c */ /* 0x000fe40003f24070 */
[----:B0-----:R-:W-:Y:S01]  /*1d0d0*/  SEL R16, R44, R13, !P3 ;  /* 0x0000000d2c107207 */ /* 0x001fe20005800000 */
[----:B------:R-:W-:-:S04]  /*1d0e0*/  IMAD.MOV.U32 R13, RZ, RZ, R15 ;  /* 0x000000ffff0d7224 */ /* 0x000fc800078e000f */
[----:B------:R-:W-:-:S04]  /*1d0f0*/  IMAD.HI.U32 R15, R11, R13, RZ ;  /* 0x0000000d0b0f7227 */ /* 0x000fc800078e00ff */
[----:B------:R-:W-:Y:S01]  /*1d100*/  IMAD R16, R16, UR4, RZ ;  /* 0x0000000410107c24 */ /* 0x000fe2000f8e02ff */
[----:B------:R-:W0:Y:S01]  /*1d110*/  LDCU UR4, c[0x0][0x3b0] ;  /* 0x00007600ff0477ac */ /* 0x000e220008000800 */
[----:B------:R-:W-:Y:S02]  /*1d120*/  IMAD.MOV R15, RZ, RZ, -R15 ;  /* 0x000000ffff0f7224 */ /* 0x000fe400078e0a0f */
[----:B------:R-:W-:Y:S02]  /*1d130*/  @!P1 IMAD.IADD R12, R12, 0x1, -R10 ;  /* 0x000000010c0c9824 */ /* 0x000fe400078e0a0a */
[----:B------:R-:W-:Y:S02]  /*1d140*/  IMAD R13, R10, R15, R13 ;  /* 0x0000000f0a0d7224 */ /* 0x000fe400078e020d */
[----:B------:R-:W-:-:S03]  /*1d150*/  @!P4 IMAD.MOV R12, RZ, RZ, -R12 ;  /* 0x000000ffff0cc224 */ /* 0x000fc600078e0a0c */
[----:B------:R-:W-:Y:S02]  /*1d160*/  ISETP.GT.U32.AND P1, PT, R10, R13, PT ;  /* 0x0000000d0a00720c */ /* 0x000fe40003f24070 */
[----:B------:R-:W-:Y:S01]  /*1d170*/  SEL R12, R44, R12, !P3 ;  /* 0x0000000c2c0c7207 */ /* 0x000fe20005800000 */
[----:B------:R1:W-:Y:S04]  /*1d180*/  STL [R1+0x568], R18 ;  /* 0x0005681201007387 */ /* 0x0003e80000100800 */
[----:B------:R1:W-:Y:S01]  /*1d190*/  STL [R1+0x564], R19 ;  /* 0x0005641301007387 */ /* 0x0003e20000100800 */
[----:B0-----:R-:W-:Y:S01]  /*1d1a0*/  IMAD R12, R12, UR4, RZ ;  /* 0x000000040c0c7c24 */ /* 0x001fe2000f8e02ff */
[----:B------:R-:W-:Y:S02]  /*1d1b0*/  ISETP.GE.AND P4, PT, R14, RZ, PT ;  /* 0x000000ff0e00720c */ /* 0x000fe40003f86270 */
[----:B------:R-:W-:Y:S01]  /*1d1c0*/  PRMT R23, RZ, 0x7610, R23 ;  /* 0x00007610ff177816 */ /* 0x000fe20000000017 */
[----:B------:R-:W0:Y:S01]  /*1d1d0*/  LDCU UR4, c[0x0][0x3b0] ;  /* 0x00007600ff0477ac */ /* 0x000e220008000800 */
[----:B-1----:R-:W-:Y:S01]  /*1d1e0*/  IADD3 R18, P5, PT, R16, R9, RZ ;  /* 0x0000000910127210 */ /* 0x002fe20007fbe0ff */
[----:B------:R-:W-:-:S03]  /*1d1f0*/  @!P1 IMAD.IADD R13, R13, 0x1, -R10 ;  /* 0x000000010d0d9824 */ /* 0x000fc600078e0a0a */
[----:B------:R-:W-:Y:S01]  /*1d200*/  LEA.HI.X.SX32 R19, R16, R8, 0x1, P5 ;  /* 0x0000000810137211 */ /* 0x000fe200028f0eff */
[----:B------:R1:W-:Y:S01]  /*1d210*/  STL [R1+0x5a8], R18 ;  /* 0x0005a81201007387 */ /* 0x0003e20000100800 */
[----:B------:R-:W-:Y:S01]  /*1d220*/  @P0 IMAD.MOV.U32 R16, RZ, RZ, R18 ;  /* 0x000000ffff100224 */ /* 0x000fe200078e0012 */
[----:B------:R-:W-:Y:S02]  /*1d230*/  ISETP.GT.U32.AND P1, PT, R10, R13, PT ;  /* 0x0000000d0a00720c */ /* 0x000fe40003f24070 */
[----:B------:R0:W-:Y:S01]  /*1d240*/  STL [R1+0x5a4], R19 ;  /* 0x0005a41301007387 */ /* 0x0001e20000100800 */
[----:B------:R-:W-:Y:S01]  /*1d250*/  @P0 IMAD.MOV.U32 R17, RZ, RZ, R19 ;  /* 0x000000ffff110224 */ /* 0x000fe200078e0013 */
[----:B-1----:R-:W-:-:S04]  /*1d260*/  IADD3 R18, P5, PT, R12, R9, RZ ;  /* 0x000000090c127210 */ /* 0x002fc80007fbe0ff */
[----:B0-----:R-:W-:Y:S01]  /*1d270*/  LEA.HI.X.SX32 R19, R12, R8, 0x1, P5 ;  /* 0x000000080c137211 */ /* 0x001fe200028f0eff */
[----:B------:R-:W-:-:S04]  /*1d280*/  @P0 IMAD.MOV.U32 R14, RZ, RZ, R18 ;  /* 0x000000ffff0e0224 */ /* 0x000fc800078e0012 */
[----:B------:R-:W-:Y:S02]  /*1d290*/  @P0 IMAD.MOV.U32 R15, RZ, RZ, R19 ;  /* 0x000000ffff0f0224 */ /* 0x000fe400078e0013 */
[----:B------:R-:W-:-:S03]  /*1d2a0*/  @!P1 IMAD.IADD R13, R13, 0x1, -R10 ;  /* 0x000000010d0d9824 */ /* 0x000fc600078e0a0a */
[----:B------:R0:W3:Y:S01]  /*1d2b0*/  @P0 LDG.E.U8 R23, desc[UR20][R14.64] ;  /* 0x000000140e170981 */ /* 0x0000e2000c1e1100 */
[----:B------:R-:W-:Y:S02]  /*1d2c0*/  @!P4 IMAD.MOV R13, RZ, RZ, -R13 ;  /* 0x000000ffff0dc224 */ /* 0x000fe400078e0a0d */
[----:B0-----:R-:W-:-:S03]  /*1d2d0*/  VIADD R14, R0, 0x4f ;  /* 0x0000004f000e7836 */ /* 0x001fc60000000000 */
[----:B------:R-:W-:Y:S02]  /*1d2e0*/  SEL R15, R44, R13, !P3 ;  /* 0x0000000d2c0f7207 */ /* 0x000fe40005800000 */
[----:B------:R-:W-:-:S05]  /*1d2f0*/  IABS R12, R14 ;  /* 0x0000000e000c7213 */ /* 0x000fca0000000000 */
[----:B------:R-:W-:-:S04]  /*1d300*/  IMAD.HI.U32 R13, R11, R12, RZ ;  /* 0x0000000c0b0d7227 */ /* 0x000fc800078e00ff */
[----:B------:R-:W-:Y:S01]  /*1d310*/  IMAD.MOV R13, RZ, RZ, -R13 ;  /* 0x000000ffff0d7224 */ /* 0x000fe200078e0a0d */
[----:B------:R-:W-:-:S03]  /*1d320*/  PRMT R24, RZ, 0x7610, R24 ;  /* 0x00007610ff187816 */ /* 0x000fc60000000018 */
[C---:B------:R-:W-:Y:S02]  /*1d330*/  IMAD R12, R10.reuse, R13, R12 ;  /* 0x0000000d0a0c7224 */ /* 0x040fe400078e020c */
[----:B------:R-:W-:Y:S01]  /*1d340*/  IMAD R15, R15, UR4, RZ ;  /* 0x000000040f0f7c24 */ /* 0x000fe2000f8e02ff */
[----:B------:R-:W-:Y:S01]  /*1d350*/  PRMT R22, RZ, 0x7610, R22 ;  /* 0x00007610ff167816 */ /* 0x000fe20000000016 */
[----:B------:R0:W3:Y:S04]  /*1d360*/  @P0 LDG.E.U8 R24, desc[UR20][R16.64] ;  /* 0x0000001410180981 */ /* 0x0000e8000c1e1100 */
[----:B------:R-:W-:Y:S01]  /*1d370*/  STL [R1+0x5e8], R18 ;  /* 0x0005e81201007387 */ /* 0x000fe20000100800 */
[----:B------:R-:W-:Y:S01]  /*1d380*/  ISETP.GT.U32.AND P4, PT, R10, R12, PT ;  /* 0x0000000c0a00720c */ /* 0x000fe20003f84070 */
[----:B------:R-:W1:Y:S01]  /*1d390*/  LDCU UR4, c[0x0][0x3b0] ;  /* 0x00007600ff0477ac */ /* 0x000e620008000800 */
[----:B0-----:R-:W-:-:S04]  /*1d3a0*/  IADD3 R16, P1, PT, R15, R9, RZ ;  /* 0x000000090f107210 */ /* 0x001fc80007f3e0ff */
[----:B------:R-:W-:Y:S01]  /*1d3b0*/  LEA.HI.X.SX32 R17, R15, R8, 0x1, P1 ;  /* 0x000000080f117211 */ /* 0x000fe200008f0eff */
[----:B------:R-:W-:Y:S01]  /*1d3c0*/  VIADD R15, R0, 0x57 ;  /* 0x00000057000f7836 */ /* 0x000fe20000000000 */
[----:B------:R-:W-:-:S05]  /*1d3d0*/  ISETP.GE.AND P1, PT, R14, RZ, PT ;  /* 0x000000ff0e00720c */ /* 0x000fca0003f26270 */
[----:B------:R-:W-:Y:S01]  /*1d3e0*/  @!P4 IMAD.IADD R12, R12, 0x1, -R10 ;  /* 0x000000010c0cc824 */ /* 0x000fe200078e0a0a */
[----:B------:R-:W-:Y:S04]  /*1d3f0*/  STL [R1+0x5e4], R19 ;  /* 0x0005e41301007387 */ /* 0x000fe80000100800 */
[----:B------:R0:W3:Y:S01]  /*1d400*/  @P0 LDG.E.U8 R22, desc[UR20][R16.64] ;  /* 0x0000001410160981 */ /* 0x0000e2000c1e1100 */
[----:B------:R-:W-:-:S03]  /*1d410*/  IABS R14, R15 ;  /* 0x0000000f000e7213 */ /* 0x000fc60000000000 */
[----:B------:R0:W-:Y:S04]  /*1d420*/  STL [R1+0x628], R16 ;  /* 0x0006281001007387 */ /* 0x0001e80000100800 */
[----:B------:R1:W-:Y:S01]  /*1d430*/  STL [R1+0x624], R17 ;  /* 0x0006241101007387 */ /* 0x0003e20000100800 */
[----:B------:R-:W-:Y:S01]  /*1d440*/  ISETP.GT.U32.AND P4, PT, R10, R12, PT ;  /* 0x0000000c0a00720c */ /* 0x000fe20003f84070 */
[----:B0-----:R-:W-:Y:S02]  /*1d450*/  VIADD R16, R0, 0x5f ;  /* 0x0000005f00107836 */ /* 0x001fe40000000000 */
[----:B-1----:R-:W-:-:S03]  /*1d460*/  IMAD.HI.U32 R17, R11, R14, RZ ;  /* 0x0000000e0b117227 */ /* 0x002fc600078e00ff */
[----:B------:R-:W-:Y:S01]  /*1d470*/  IABS R13, R16 ;  /* 0x00000010000d7213 */ /* 0x000fe20000000000 */
[----:B------:R-:W-:-:S04]  /*1d480*/  IMAD.MOV R17, RZ, RZ, -R17 ;  /* 0x000000ffff117224 */ /* 0x000fc800078e0a11 */
[----:B------:R-:W-:Y:S02]  /*1d490*/  IMAD R14, R10, R17, R14 ;  /* 0x000000110a0e7224 */ /* 0x000fe400078e020e */
[----:B------:R-:W-:-:S04]  /*1d4a0*/  IMAD.HI.U32 R18, R11, R13, RZ ;  /* 0x0000000d0b127227 */ /* 0x000fc800078e00ff */
[----:B------:R-:W-:Y:S02]  /*1d4b0*/  @!P4 IMAD.IADD R12, R12, 0x1, -R10 ;  /* 0x000000010c0cc824 */ /* 0x000fe400078e0a0a */
[----:B------:R-:W-:Y:S01]  /*1d4c0*/  IMAD.MOV R18, RZ, RZ, -R18 ;  /* 0x000000ffff127224 */ /* 0x000fe200078e0a12 */
[----:B------:R-:W-:-:S03]  /*1d4d0*/  ISETP.GT.U32.AND P4, PT, R10, R14, PT ;  /* 0x0000000e0a00720c */ /* 0x000fc60003f84070 */
[----:B------:R-:W-:Y:S02]  /*1d4e0*/  IMAD R13, R10, R18, R13 ;  /* 0x000000120a0d7224 */ /* 0x000fe400078e020d */
[----:B------:R-:W-:-:S03]  /*1d4f0*/  @!P1 IMAD.MOV R12, RZ, RZ, -R12 ;  /* 0x000000ffff0c9224 */ /* 0x000fc600078e0a0c */
[----:B------:R-:W-:Y:S02]  /*1d500*/  ISETP.GT.U32.AND P5, PT, R10, R13, PT ;  /* 0x0000000d0a00720c */ /* 0x000fe40003fa4070 */
[----:B------:R-:W-:-:S03]  /*1d510*/  SEL R12, R44, R12, !P3 ;  /* 0x0000000c2c0c7207 */ /* 0x000fc60005800000 */
[----:B------:R-:W-:Y:S02]  /*1d520*/  @!P4 IMAD.IADD R14, R14, 0x1, -R10 ;  /* 0x000000010e0ec824 */ /* 0x000fe400078e0a0a */
[----:B------:R-:W-:Y:S01]  /*1d530*/  IMAD R12, R12, UR4, RZ ;  /* 0x000000040c0c7c24 */ /* 0x000fe2000f8e02ff */
[----:B------:R-:W-:Y:S01]  /*1d540*/  ISETP.GE.AND P1, PT, R15, RZ, PT ;  /* 0x000000ff0f00720c */ /* 0x000fe20003f26270 */
[----:B------:R-:W0:Y:S01]  /*1d550*/  LDCU UR4, c[0x0][0x3b0] ;  /* 0x00007600ff0477ac */ /* 0x000e220008000800 */
[----:B------:R-:W-:-:S03]  /*1d560*/  ISETP.GT.U32.AND P4, PT, R10, R14, PT ;  /* 0x0000000e0a00720c */ /* 0x000fc60003f84070 */
[----:B------:R-:W-:Y:S01]  /*1d570*/  @!P5 IMAD.IADD R13, R13, 0x1, -R10 ;  /* 0x000000010d0dd824 */ /* 0x000fe200078e0a0a */
[----:B------:R-:W-:-:S04]  /*1d580*/  IADD3 R19, P5, PT, R12, R9, RZ ;  /* 0x000000090c137210 */ /* 0x000fc80007fbe0ff */
[----:B------:R-:W-:Y:S02]  /*1d590*/  LEA.HI.X.SX32 R47, R12, R8, 0x1, P5 ;  /* 0x000000080c2f7211 */ /* 0x000fe400028f0eff */
[----:B------:R-:W-:-:S03]  /*1d5a0*/  ISETP.GT.U32.AND P5, PT, R10, R13, PT ;  /* 0x0000000d0a00720c */ /* 0x000fc60003fa4070 */
[----:B------:R-:W-:Y:S01]  /*1d5b0*/  @!P4 IMAD.IADD R14, R14, 0x1, -R10 ;  /* 0x000000010e0ec824 */ /* 0x000fe200078e0a0a */
[----:B------:R-:W-:-:S03]  /*1d5c0*/  ISETP.GE.AND P4, PT, R16, RZ, PT ;  /* 0x000000ff1000720c */ /* 0x000fc60003f86270 */
[----:B------:R-:W-:-:S06]  /*1d5d0*/  @!P1 IMAD.MOV R14, RZ, RZ, -R14 ;  /* 0x000000ffff0e9224 */ /* 0x000fcc00078e0a0e */
[----:B------:R-:W-:Y:S01]  /*1d5e0*/  @!P5 IMAD.IADD R13, R13, 0x1, -R10 ;  /* 0x000000010d0dd824 */ /* 0x000fe200078e0a0a */
[----:B------:R-:W-:-:S03]  /*1d5f0*/  SEL R14, R44, R14, !P3 ;  /* 0x0000000e2c0e7207 */ /* 0x000fc60005800000 */
[----:B------:R-:W-:Y:S02]  /*1d600*/  @!P4 IMAD.MOV R13, RZ, RZ, -R13 ;  /* 0x000000ffff0dc224 */ /* 0x000fe400078e0a0d */
[----:B0-----:R-:W-:Y:S01]  /*1d610*/  IMAD R14, R14, UR4, RZ ;  /* 0x000000040e0e7c24 */ /* 0x001fe2000f8e02ff */
[----:B------:R-:W-:Y:S01]  /*1d620*/  PRMT R21, RZ, 0x7610, R21 ;  /* 0x00007610ff157816 */ /* 0x000fe20000000015 */
[----:B------:R0:W-:Y:S01]  /*1d630*/  STL [R1+0x668], R19 ;  /* 0x0006681301007387 */ /* 0x0001e20000100800 */
[----:B------:R-:W-:Y:S01]  /*1d640*/  @P0 IMAD.MOV.U32 R18, RZ, RZ, R19 ;  /* 0x000000ffff120224 */ /* 0x000fe200078e0013 */
[----:B------:R-:W-:Y:S02]  /*1d650*/  SEL R13, R44, R13, !P3 ;  /* 0x0000000d2c0d7207 */ /* 0x000fe40005800000 */
[CC--:B------:R-:W-:Y:S02]  /*1d660*/  IADD3 R12, P1, PT, R14.reuse, R9.reuse, RZ ;  /* 0x000000090e0c7210 */ /* 0x0c0fe40007f3e0ff */
[----:B------:R-:W-:Y:S01]  /*1d670*/  PRMT R20, RZ, 0x7610, R20 ;  /* 0x00007610ff147816 */ /* 0x000fe20000000014 */
[----:B------:R-:W1:Y:S01]  /*1d680*/  LDCU UR4, c[0x0][0x3b0] ;  /* 0x00007600ff0477ac */ /* 0x000e620008000800 */
[----:B--2---:R-:W-:Y:S01]  /*1d690*/  IMAD R15, R13, UR5, RZ ;  /* 0x000000050d0f7c24 */ /* 0x004fe2000f8e02ff */
[-C--:B------:R-:W-:Y:S01]  /*1d6a0*/  LEA.HI.X.SX32 R17, R14, R8.reuse, 0x1, P1 ;  /* 0x000000080e117211 */ /* 0x080fe200008f0eff */
[----:B------:R-:W-:Y:S01]  /*1d6b0*/  STL [R1+0x664], R47 ;  /* 0x0006642f01007387 */ /* 0x000fe20000100800 */
[----:B0-----:R-:W-:Y:S01]  /*1d6c0*/  @P0 IMAD.MOV.U32 R19, RZ, RZ, R47 ;  /* 0x000000ffff130224 */ /* 0x001fe200078e002f */
[----:B------:R-:W0:Y:S01]  /*1d6d0*/  LDCU UR5, c[0x0][0x3b0] ;  /* 0x00007600ff0577ac */ /* 0x000e220008000800 */
[C---:B------:R-:W-:Y:S01]  /*1d6e0*/  IADD3 R14, P1, PT, R15.reuse, R9, RZ ;  /* 0x000000090f0e7210 */ /* 0x040fe20007f3e0ff */
[----:B------:R-:W-:Y:S01]  /*1d6f0*/  @P0 IMAD.MOV.U32 R13, RZ, RZ, R17 ;  /* 0x000000ffff0d0224 */ /* 0x000fe200078e0011 */
[----:B------:R2:W-:Y:S04]  /*1d700*/  STL [R1+0x6a8], R12 ;  /* 0x0006a80c01007387 */ /* 0x0005e80000100800 */
[----:B------:R1:W3:Y:S01]  /*1d710*/  @P0 LDG.E.U8 R21, desc[UR20][R18.64] ;  /* 0x0000001412150981 */ /* 0x0002e2000c1e1100 */
[----:B------:R-:W-:-:S03]  /*1d720*/  LEA.HI.X.SX32 R16, R15, R8, 0x1, P1 ;  /* 0x000000080f107211 */ /* 0x000fc600008f0eff */
[----:B------:R2:W3:Y:S01]  /*1d730*/  @P0 LDG.E.U8 R20, desc[UR20][R12.64] ;  /* 0x000000140c140981 */ /* 0x0004e2000c1e1100 */
[----:B-1----:R-:W-:Y:S01]  /*1d740*/  PRMT R19, RZ, 0x7610, R19 ;  /* 0x00007610ff137816 */ /* 0x002fe20000000013 */
[----:B--2---:R-:W-:Y:S02]  /*1d750*/  @P0 IMAD.MOV.U32 R12, RZ, RZ, R14 ;  /* 0x000000ffff0c0224 */ /* 0x004fe400078e000e */
[----:B------:R-:W-:-:S05]  /*1d760*/  @P0 IMAD.MOV.U32 R13, RZ, RZ, R16 ;  /* 0x000000ffff0d0224 */ /* 0x000fca00078e0010 */
[----:B------:R1:W2:Y:S02]  /*1d770*/  @P0 LDG.E.U8 R19, desc[UR20][R12.64] ;  /* 0x000000140c130981 */ /* 0x0002a4000c1e1100 */
[----:B-1----:R-:W-:-:S05]  /*1d780*/  VIADD R13, R0, 0x67 ;  /* 0x00000067000d7836 */ /* 0x002fca0000000000 */
[----:B------:R-:W-:-:S05]  /*1d790*/  IABS R12, R13 ;  /* 0x0000000d000c7213 */ /* 0x000fca0000000000 */
[----:B------:R-:W-:-:S04]  /*1d7a0*/  IMAD.HI.U32 R15, R11, R12, RZ ;  /* 0x0000000c0b0f7227 */ /* 0x000fc800078e00ff */
[----:B------:R-:W-:Y:S02]  /*1d7b0*/  IMAD.MOV R15, RZ, RZ, -R15 ;  /* 0x000000ffff0f7224 */ /* 0x000fe400078e0a0f */
[----:B------:R-:W-:Y:S02]  /*1d7c0*/  VIADD R18, R0, 0x7f ;  /* 0x0000007f00127836 */ /* 0x000fe40000000000 */
[C---:B------:R-:W-:Y:S01]  /*1d7d0*/  IMAD R12, R10.reuse, R15, R12 ;  /* 0x0000000f0a0c7224 */ /* 0x040fe200078e020c */
[----:B------:R-:W-:Y:S04]  /*1d7e0*/  STL [R1+0x6a4], R17 ;  /* 0x0006a41101007387 */ /* 0x000fe80000100800 */
[----:B------:R1:W-:Y:S01]  /*1d7f0*/  STL [R1+0x6e8], R14 ;  /* 0x0006e80e01007387 */ /* 0x0003e20000100800 */
[----:B------:R-:W-:-:S03]  /*1d800*/  ISETP.GT.U32.AND P1, PT, R10, R12, PT ;  /* 0x0000000c0a00720c */ /* 0x000fc60003f24070 */
[----:B------:R0:W-:Y:S01]  /*1d810*/  STL [R1+0x6e4], R16 ;  /* 0x0006e41001007387 */ /* 0x0001e20000100800 */
[----:B-1----:R-:W-:Y:S01]  /*1d820*/  IABS R14, R18 ;  /* 0x00000012000e7213 */ /* 0x002fe20000000000 */
[----:B0-----:R-:W-:-:S04]  /*1d830*/  VIADD R16, R0, 0x6f ;  /* 0x0000006f00107836 */ /* 0x001fc80000000000 */
[----:B------:R-:W-:Y:S01]  /*1d840*/  IMAD.HI.U32 R15, R11, R14, RZ ;  /* 0x0000000e0b0f7227 */ /* 0x000fe200078e00ff */
[----:B------:R-:W-:-:S03]  /*1d850*/  ISETP.GE.AND P4, PT, R13, RZ, PT ;  /* 0x000000ff0d00720c */ /* 0x000fc60003f86270 */
[----:B------:R-:W-:Y:S02]  /*1d860*/  VIADD R17, R0, 0x77 ;  /* 0x0000007700117836 */ /* 0x000fe40000000000 */
[----:B------:R-:W-:Y:S01]  /*1d870*/  IMAD.MOV R15, RZ, RZ, -R15 ;  /* 0x000000ffff0f7224 */ /* 0x000fe200078e0a0f */
[----:B------:R-:W-:Y:S01]  /*1d880*/  IABS R13, R16 ;  /* 0x00000010000d7213 */ /* 0x000fe20000000000 */
[----:B------:R-:W-:Y:S02]  /*1d890*/  @!P1 IMAD.IADD R12, R12, 0x1, -R10 ;  /* 0x000000010c0c9824 */ /* 0x000fe400078e0a0a */
[C---:B------:R-:W-:Y:S01]  /*1d8a0*/  IMAD R14, R10.reuse, R15, R14 ;  /* 0x0000000f0a0e7224 */ /* 0x040fe200078e020e */
[----:B------:R-:W-:Y:S01]  /*1d8b0*/  IABS R15, R17 ;  /* 0x00000011000f7213 */ /* 0x000fe20000000000 */
[C---:B------:R-:W-:Y:S01]  /*1d8c0*/  IMAD.HI.U32 R89, R11.reuse, R13, RZ ;  /* 0x0000000d0b597227 */ /* 0x040fe200078e00ff */
[C---:B------:R-:W-:Y:S02]  /*1d8d0*/  ISETP.GT.U32.AND P1, PT, R10.reuse, R12, PT ;  /* 0x0000000c0a00720c */ /* 0x040fe40003f24070 */
[----:B------:R-:W-:Y:S01]  /*1d8e0*/  ISETP.GT.U32.AND P6, PT, R10, R14, PT ;  /* 0x0000000e0a00720c */ /* 0x000fe20003fc4070 */
[----:B------:R-:W-:-:S04]  /*1d8f0*/  IMAD.HI.U32 R11, R11, R15, RZ ;  /* 0x0000000f0b0b7227 */ /* 0x000fc800078e00ff */
[----:B------:R-:W-:Y:S02]  /*1d900*/  IMAD.MOV R89, RZ, RZ, -R89 ;  /* 0x000000ffff597224 */ /* 0x000fe400078e0a59 */
[----:B------:R-:W-:Y:S02]  /*1d910*/  IMAD.MOV R11, RZ, RZ, -R11 ;  /* 0x000000ffff0b7224 */ /* 0x000fe400078e0a0b */
[C---:B------:R-:W-:Y:S02]  /*1d920*/  IMAD R13, R10.reuse, R89, R13 ;  /* 0x000000590a0d7224 */ /* 0x040fe400078e020d */
[----:B------:R-:W-:-:S03]  /*1d930*/  IMAD R11, R10, R11, R15 ;  /* 0x0000000b0a0b7224 */ /* 0x000fc600078e020f */
[----:B------:R-:W-:Y:S01]  /*1d940*/  ISETP.GT.U32.AND P5, PT, R10, R13, PT ;  /* 0x0000000d0a00720c */ /* 0x000fe20003fa4070 */
[--C-:B------:R-:W-:Y:S02]  /*1d950*/  @!P1 IMAD.IADD R12, R12, 0x1, -R10.reuse ;  /* 0x000000010c0c9824 */ /* 0x100fe400078e0a0a */
[----:B------:R-:W-:Y:S01]  /*1d960*/  @!P6 IMAD.IADD R14, R14, 0x1, -R10 ;  /* 0x000000010e0ee824 */ /* 0x000fe200078e0a0a */
[----:B------:R-:W-:Y:S01]  /*1d970*/  ISETP.GT.U32.AND P1, PT, R10, R11, PT ;  /* 0x0000000b0a00720c */ /* 0x000fe20003f24070 */
[----:B------:R-:W-:-:S03]  /*1d980*/  @!P4 IMAD.MOV R12, RZ, RZ, -R12 ;  /* 0x000000ffff0cc224 */ /* 0x000fc600078e0a0c */
[----:B------:R-:W-:Y:S02]  /*1d990*/  ISETP.GT.U32.AND P4, PT, R10, R14, PT ;  /* 0x0000000e0a00720c */ /* 0x000fe40003f84070 */
[----:B------:R-:W-:-:S03]  /*1d9a0*/  SEL R12, R44, R12, !P3 ;  /* 0x0000000c2c0c7207 */ /* 0x000fc60005800000 */
[--C-:B------:R-:W-:Y:S02]  /*1d9b0*/  @!P5 IMAD.IADD R13, R13, 0x1, -R10.reuse ;  /* 0x000000010d0dd824 */ /* 0x100fe400078e0a0a */
[----:B------:R-:W-:Y:S02]  /*1d9c0*/  IMAD R12, R12, UR4, RZ ;  /* 0x000000040c0c7c24 */ /* 0x000fe4000f8e02ff */
[----:B------:R-:W-:-:S04]  /*1d9d0*/  @!P1 IMAD.IADD R11, R11, 0x1, -R10 ;  /* 0x000000010b0b9824 */ /* 0x000fc800078e0a0a */
[----:B------:R-:W-:Y:S01]  /*1d9e0*/  @!P4 IMAD.IADD R14, R14, 0x1, -R10 ;  /* 0x000000010e0ec824 */ /* 0x000fe200078e0a0a */
[----:B------:R-:W-:Y:S02]  /*1d9f0*/  ISETP.GT.U32.AND P1, PT, R10, R13, PT ;  /* 0x0000000d0a00720c */ /* 0x000fe40003f24070 */
[----:B------:R-:W-:Y:S02]  /*1da00*/  IADD3 R47, P4, PT, R12, R9, RZ ;  /* 0x000000090c2f7210 */ /* 0x000fe40007f9e0ff */
[----:B------:R-:W-:Y:S01]  /*1da10*/  ISETP.GE.AND P5, PT, R16, RZ, PT ;  /* 0x000000ff1000720c */ /* 0x000fe20003fa6270 */
[----:B------:R-:W0:Y:S01]  /*1da20*/  LDCU UR4, c[0x0][0x3b0] ;  /* 0x00007600ff0477ac */ /* 0x000e220008000800 */
[----:B------:R-:W-:Y:S02]  /*1da30*/  LEA.HI.X.SX32 R48, R12, R8, 0x1, P4 ;  /* 0x000000080c307211 */ /* 0x000fe400020f0eff */
[----:B------:R-:W-:-:S05]  /*1da40*/  ISETP.GT.U32.AND P4, PT, R10, R11, PT ;  /* 0x0000000b0a00720c */ /* 0x000fca0003f84070 */
[----:B------:R-:W-:Y:S01]  /*1da50*/  @!P1 IMAD.IADD R13, R13, 0x1, -R10 ;  /* 0x000000010d0d9824 */ /* 0x000fe200078e0a0a */
[----:B------:R-:W-:-:S03]  /*1da60*/  ISETP.GE.AND P1, PT, R17, RZ, PT ;  /* 0x000000ff1100720c */ /* 0x000fc60003f26270 */
[----:B------:R-:W-:-:S04]  /*1da70*/  @!P5 IMAD.MOV R13, RZ, RZ, -R13 ;  /* 0x000000ffff0dd224 */ /* 0x000fc800078e0a0d */
[----:B------:R-:W-:Y:S01]  /*1da80*/  @!P4 IMAD.IADD R11, R11, 0x1, -R10 ;  /* 0x000000010b0bc824 */ /* 0x000fe200078e0a0a */
[----:B------:R-:W-:Y:S02]  /*1da90*/  ISETP.GE.AND P6, PT, R18, RZ, PT ;  /* 0x000000ff1200720c */ /* 0x000fe40003fc6270 */
[----:B------:R-:W-:-:S03]  /*1daa0*/  SEL R13, R44, R13, !P3 ;  /* 0x0000000d2c0d7207 */ /* 0x000fc60005800000 */
[----:B------:R-:W-:Y:S02]  /*1dab0*/  @!P1 IMAD.MOV R11, RZ, RZ, -R11 ;  /* 0x000000ffff0b9224 */ /* 0x000fe400078e0a0b */
[----:B0-----:R-:W-:Y:S01]  /*1dac0*/  IMAD R13, R13, UR4, RZ ;  /* 0x000000040d0d7c24 */ /* 0x001fe2000f8e02ff */
[----:B------:R-:W-:Y:S01]  /*1dad0*/  STL [R1+0x40c], R47 ;  /* 0x00040c2f01007387 */ /* 0x000fe20000100800 */
[----:B------:R-:W0:Y:S01]  /*1dae0*/  LDCU UR4, c[0x0][0x3b0] ;  /* 0x00007600ff0477ac */ /* 0x000e220008000800 */
[----:B------:R-:W-:Y:S02]  /*1daf0*/  SEL R11, R44, R11, !P3 ;  /* 0x0000000b2c0b7207 */ /* 0x000fe40005800000 */
[-C--:B------:R-:W-:Y:S01]  /*1db00*/  IADD3 R15, P1, PT, R13, R9.reuse, RZ ;  /* 0x000000090d0f7210 */ /* 0x080fe20007f3e0ff */
[----:B------:R-:W-:Y:S02]  /*1db10*/  @!P6 IMAD.MOV R14, RZ, RZ, -R14 ;  /* 0x000000ffff0ee224 */ /* 0x000fe400078e0a0e */
[----:B------:R-:W-:Y:S01]  /*1db20*/  IMAD R10, R11, UR5, RZ ;  /* 0x000000050b0a7c24 */ /* 0x000fe2000f8e02ff */
[----:B------:R-:W-:Y:S01]  /*1db30*/  LEA.HI.X.SX32 R16, R13, R8, 0x1, P1 ;  /* 0x000000080d107211 */ /* 0x000fe200008f0eff */
[----:B------:R-:W-:Y:S04]  /*1db40*/  STL [R1+0x3f0], R48 ;  /* 0x0003f03001007387 */ /* 0x000fe80000100800 */
[----:B------:R-:W2:Y:S04]  /*1db50*/  LDL.LU R78, [R1+0xee0] ;  /* 0x000ee000014e7983 */ /* 0x000ea80000300800 */
[----:B------:R-:W3:Y:S01]  /*1db60*/  LDL.LU R84, [R1+0xedc] ;  /* 0x000edc0001547983 */ /* 0x000ee20000300800 */
[----:B------:R-:W-:-:S02]  /*1db70*/  IADD3 R13, P1, PT, R10, R9, RZ ;  /* 0x000000090a0d7210 */ /* 0x000fc40007f3e0ff */
[----:B------:R-:W-:Y:S01]  /*1db80*/  SEL R44, R44, R14, !P3 ;  /* 0x0000000e2c2c7207 */ /* 0x000fe20005800000 */
[----:B------:R1:W-:Y:S01]  /*1db90*/  STL [R1+0x400], R15 ;  /* 0x0004000f01007387 */ /* 0x0003e20000100800 */
[----:B------:R-:W-:-:S03]  /*1dba0*/  @P0 IMAD.MOV.U32 R14, RZ, RZ, R15 ;  /* 0x000000ffff0e0224 */ /* 0x000fc600078e000f */
[----:B------:R0:W-:Y:S04]  /*1dbb0*/  STL [R1+0x3f4], R16 ;  /* 0x0003f41001007387 */ /* 0x0001e80000100800 */
[----:B------:R-:W-:Y:S01]  /*1dbc0*/  STL [R1+0x408], R13 ;  /* 0x0004080d01007387 */ /* 0x000fe20000100800 */
[----:B-1----:R-:W-:Y:S01]  /*1dbd0*/  @P0 IMAD.MOV.U32 R15, RZ, RZ, R16 ;  /* 0x000000ffff0f0224 */ /* 0x002fe200078e0010 */
[----:B0-----:R-:W-:-:S05]  /*1dbe0*/  LEA.HI.X.SX32 R16, R10, R8, 0x1, P1 ;  /* 0x000000080a107211 */ /* 0x001fca00008f0eff */
[----:B------:R0:W-:Y:S04]  /*1dbf0*/  STL [R1+0x404], R16 ;  /* 0x0004041001007387 */ /* 0x0001e80000100800 */
[----:B------:R-:W4:Y:S01]  /*1dc00*/  LDL.LU R91, [R1+0xef0] ;  /* 0x000ef000015b7983 */ /* 0x000f220000300800 */
[----:B------:R-:W-:-:S06]  /*1dc10*/  PRMT R11, RZ, 0x7610, R11 ;  /* 0x00007610ff0b7816 */ /* 0x000fcc000000000b */
[----:B------:R1:W4:Y:S02]  /*1dc20*/  @P0 LDG.E.U8 R11, desc[UR20][R14.64] ;  /* 0x000000140e0b0981 */ /* 0x000324000c1e1100 */
[----:B-1----:R-:W-:Y:S02]  /*1dc30*/  @P0 IMAD.MOV.U32 R15, RZ, RZ, R16 ;  /* 0x000000ffff0f0224 */ /* 0x002fe400078e0010 */
[----:B0-----:R-:W0:Y:S01]  /*1dc40*/  S2R R16, SR_TID.X ;  /* 0x0000000000107919 */ /* 0x001e220000002100 */
[----:B------:R-:W-:Y:S02]  /*1dc50*/  IMAD R44, R44, UR4, RZ ;  /* 0x000000042c2c7c24 */ /* 0x000fe4000f8e02ff */
[----:B------:R-:W-:Y:S01]  /*1dc60*/  @P0 IMAD.MOV.U32 R65, RZ, RZ, R48 ;  /* 0x000000ffff410224 */ /* 0x000fe200078e0030 */
[----:B------:R-:W-:Y:S01]  /*1dc70*/  PRMT R10, RZ, 0x7610, R10 ;  /* 0x00007610ff0a7816 */ /* 0x000fe2000000000a */
[----:B------:R-:W-:Y:S01]  /*1dc80*/  @P0 IMAD.MOV.U32 R14, RZ, RZ, R13 ;  /* 0x000000ffff0e0224 */ /* 0x000fe200078e000d */
[----:B------:R-:W4:Y:S01]  /*1dc90*/  LDL.LU R48, [R1+0xeec] ;  /* 0x000eec0001307983 */ /* 0x000f220000300800 */
[----:B------:R-:W-:-:S03]  /*1dca0*/  IADD3 R9, P1, PT, R44, R9, RZ ;  /* 0x000000092c097210 */ /* 0x000fc60007f3e0ff */
[----:B------:R-:W4:Y:S04]  /*1dcb0*/  LDL.LU R54, [R1+0xf00] ;  /* 0x000f000001367983 */ /* 0x000f280000300800 */
[----:B------:R-:W4:Y:S04]  /*1dcc0*/  LDL.LU R60, [R1+0xefc] ;  /* 0x000efc00013c7983 */ /* 0x000f280000300800 */
[----:B------:R-:W4:Y:S01]  /*1dcd0*/  LDL.LU R66, [R1+0xf10] ;  /* 0x000f100001427983 */ /* 0x000f220000300800 */
[----:B------:R-:W-:Y:S02]  /*1dce0*/  LEA.HI.X.SX32 R13, R44, R8, 0x1, P1 ;  /* 0x000000082c0d7211 */ /* 0x000fe400008f0eff */
[----:B------:R-:W-:Y:S01]  /*1dcf0*/  PRMT R12, RZ, 0x7610, R12 ;  /* 0x00007610ff0c7816 */ /* 0x000fe2000000000c */
[----:B------:R1:W-:Y:S01]  /*1dd00*/  STL [R1+0x3fc], R9 ;  /* 0x0003fc0901007387 */ /* 0x0003e20000100800 */
[----:B------:R-:W-:-:S03]  /*1dd10*/  @P0 IMAD.MOV.U32 R64, RZ, RZ, R47 ;  /* 0x000000ffff400224 */ /* 0x000fc600078e002f */
[----:B------:R0:W4:Y:S04]  /*1dd20*/  @P0 LDG.E.U8 R10, desc[UR20][R14.64] ;  /* 0x000000140e0a0981 */ /* 0x000128000c1e1100 */
[----:B------:R1:W-:Y:S04]  /*1dd30*/  STL [R1+0x3f8], R13 ;  /* 0x0003f80d01007387 */ /* 0x0003e80000100800 */
[----:B------:R-:W4:Y:S04]  /*1dd40*/  LDL.LU R44, [R1+0xf0c] ;  /* 0x000f0c00012c7983 */ /* 0x000f280000300800 */
[----:B------:R-:W4:Y:S01]  /*1dd50*/  @P0 LDG.E.U8 R12, desc[UR20][R64.64] ;  /* 0x00000014400c0981 */ /* 0x000f22000c1e1100 */
[----:B0-----:R-:W-:-:S02]  /*1dd60*/  @P0 IMAD.MOV.U32 R14, RZ, RZ, R9 ;  /* 0x000000ffff0e0224 */ /* 0x001fc400078e0009 */
[----:B------:R-:W-:Y:S01]  /*1dd70*/  @P0 IMAD.MOV.U32 R15, RZ, RZ, R13 ;  /* 0x000000ffff0f0224 */ /* 0x000fe200078e000d */
[----:B-1----:R-:W4:Y:S04]  /*1dd80*/  LDL.LU R9, [R1+0xf20] ;  /* 0x000f200001097983 */ /* 0x002f280000300800 */
[----:B------:R-:W4:Y:S04]  /*1dd90*/  LDL.LU R13, [R1+0xf1c] ;  /* 0x000f1c00010d7983 */ /* 0x000f280000300800 */
[----:B------:R-:W4:Y:S04]  /*1dda0*/  LDL.LU R17, [R1+0xf30] ;  /* 0x000f300001117983 */ /* 0x000f280000300800 */
[----:B------:R-:W4:Y:S04]  /*1ddb0*/  LDL.LU R18, [R1+0xf2c] ;  /* 0x000f2c0001127983 */ /* 0x000f280000300800 */
[----:B------:R-:W4:Y:S04]  /*1ddc0*/  LDL.LU R64, [R1+0xf40] ;  /* 0x000f400001407983 */ /* 0x000f280000300800 */
[----:B------:R-:W4:Y:S01]  /*1ddd0*/  LDL.LU R70, [R1+0xf3c] ;  /* 0x000f3c0001467983 */ /* 0x000f220000300800 */
[----:B------:R-:W-:-:S03]  /*1dde0*/  LOP3.LUT R16, R16, 0x7f, RZ, 0xc0, !PT ;  /* 0x0000007f10107812 */ /* 0x000fc600078ec0ff */
        /* <DEDUP_REMOVED lines=8> */
[----:B------:R-:W4:Y:S04]  /*1de70*/  LDL.LU R71, [R1+0xd8] ;  /* 0x0000d80001477983 */ /* 0x000f280000300800 */
[----:B------:R-:W4:Y:S04]  /*1de80*/  LDL.LU R77, [R1+0xd4] ;  /* 0x0000d400014d7983 */ /* 0x000f280000300800 */
[----:B------:R-:W4:Y:S04]  /*1de90*/  LDL.LU R72, [R1+0xd0] ;  /* 0x0000d00001487983 */ /* 0x000f280000300800 */
[----:B--2---:R0:W-:Y:S04]  /*1dea0*/  STS.U8 [R89+UR9+0x1300], R78 ;  /* 0x0013004e59007988 */ /* 0x0041e80008000009 */
[----:B---3--:R1:W-:Y:S04]  /*1deb0*/  STS.U8 [R89+UR9+0x5300], R84 ;  /* 0x0053005459007988 */ /* 0x0083e80008000009 */
[----:B0-----:R-:W2:Y:S04]  /*1dec0*/  LDL.LU R78, [R1+0xe98] ;  /* 0x000e9800014e7983 */ /* 0x001ea80000300800 */
[----:B-1----:R-:W3:Y:S04]  /*1ded0*/  LDL.LU R84, [R1+0xe88] ;  /* 0x000e880001547983 */ /* 0x002ee80000300800 */
[----:B----4-:R0:W-:Y:S04]  /*1dee0*/  STS.U8 [R89+UR9+0x1700], R91 ;  /* 0x0017005b59007988 */ /* 0x0101e80008000009 */
[----:B0-----:R-:W4:Y:S04]  /*1def0*/  LDL.LU R91, [R1+0xec8] ;  /* 0x000ec800015b7983 */ /* 0x001f280000300800 */
[----:B------:R-:W4:Y:S04]  /*1df00*/  LDL.LU R83, [R1+0xec4] ;  /* 0x000ec40001537983 */ /* 0x000f280000300800 */
[----:B------:R-:W4:Y:S04]  /*1df10*/  LDL.LU R90, [R1+0xed0] ;  /* 0x000ed000015a7983 */ /* 0x000f280000300800 */
[----:B------:R0:W-:Y:S04]  /*1df20*/  STS.U8 [R89+UR9+0x5700], R48 ;  /* 0x0057003059007988 */ /* 0x0001e80008000009 */
[----:B------:R1:W-:Y:S04]  /*1df30*/  STS.U8 [R89+UR9+0x1b00], R54 ;  /* 0x001b003659007988 */ /* 0x0003e80008000009 */
[----:B------:R1:W-:Y:S04]  /*1df40*/  STS.U8 [R89+UR9+0x5b00], R60 ;  /* 0x005b003c59007988 */ /* 0x0003e80008000009 */
[----:B------:R1:W-:Y:S04]  /*1df50*/  STS.U8 [R89+UR9+0x1f00], R66 ;  /* 0x001f004259007988 */ /* 0x0003e80008000009 */
[----:B0-----:R-:W4:Y:S04]  /*1df60*/  LDL.LU R48, [R1+0xecc] ;  /* 0x000ecc0001307983 */ /* 0x001f280000300800 */
[----:B------:R-:W-:Y:S04]  /*1df70*/  STS.U8 [R89+UR9+0x5f00], R44 ;  /* 0x005f002c59007988 */ /* 0x000fe80008000009 */
[----:B-1----:R-:W4:Y:S04]  /*1df80*/  LDL.LU R54, [R1+0xed8] ;  /* 0x000ed80001367983 */ /* 0x002f280000300800 */
[----:B------:R-:W4:Y:S04]  /*1df90*/  LDL.LU R60, [R1+0xed4] ;  /* 0x000ed400013c7983 */ /* 0x000f280000300800 */
[----:B------:R-:W4:Y:S04]  /*1dfa0*/  LDL.LU R66, [R1+0xee8] ;  /* 0x000ee80001427983 */ /* 0x000f280000300800 */
        /* <DEDUP_REMOVED lines=9> */
[----:B------:R-:W-:Y:S01]  /*1e040*/  STS.U8 [R89+UR9+0x7300], R47 ;  /* 0x0073002f59007988 */ /* 0x000fe20008000009 */
[----:B0-----:R-:W-:-:S03]  /*1e050*/  LOP3.LUT R9, R16, 0x70, RZ, 0x3c, !PT ;  /* 0x0000007010097812 */ /* 0x001fc600078e3cff */
[----:B------:R-:W-:Y:S04]  /*1e060*/  STS.U8 [R89+UR9+0x3700], R53 ;  /* 0x0037003559007988 */ /* 0x000fe80008000009 */
[----:B------:R-:W-:Y:S04]  /*1e070*/  STS.U8 [R89+UR9+0x7700], R59 ;  /* 0x0077003b59007988 */ /* 0x000fe80008000009 */
[----:B------:R-:W-:Y:S04]  /*1e080*/  STS.U8 [R89+UR9+0x3b00], R65 ;  /* 0x003b004159007988 */ /* 0x000fe80008000009 */
[----:B------:R-:W-:Y:S04]  /*1e090*/  STS.U8 [R89+UR9+0x7b00], R71 ;  /* 0x007b004759007988 */ /* 0x000fe80008000009 */
[----:B------:R-:W-:Y:S04]  /*1e0a0*/  STS.U8 [R89+UR9+0x3f00], R77 ;  /* 0x003f004d59007988 */ /* 0x000fe80008000009 */
[----:B------:R0:W-:Y:S04]  /*1e0b0*/  STS.U8 [R89+UR9+0x7f00], R72 ;  /* 0x007f004859007988 */ /* 0x0001e80008000009 */
[----:B0-----:R-:W4:Y:S04]  /*1e0c0*/  LDL.LU R72, [R1+0xee4] ;  /* 0x000ee40001487983 */ /* 0x001f280000300800 */
        /* <DEDUP_REMOVED lines=15> */
[----:B------:R-:W4:Y:S01]  /*1e1c0*/  LDL.LU R71, [R1+0xf58] ;  /* 0x000f580001477983 */ /* 0x000f220000300800 */
[----:B------:R-:W-:-:S03]  /*1e1d0*/  PRMT R8, RZ, 0x7610, R8 ;  /* 0x00007610ff087816 */ /* 0x000fc60000000008 */
[----:B------:R0:W-:Y:S04]  /*1e1e0*/  STS.U8 [R9+UR9+0x4780], R83 ;  /* 0x0047805309007988 */ /* 0x0001e80008000009 */
[----:B------:R-:W4:Y:S04]  /*1e1f0*/  LDL.LU R77, [R1+0xf54] ;  /* 0x000f5400014d7983 */ /* 0x000f280000300800 */
[----:B------:R1:W-:Y:S04]  /*1e200*/  STS.U8 [R9+UR9+0xb80], R90 ;  /* 0x000b805a09007988 */ /* 0x0003e80008000009 */
[----:B------:R0:W-:Y:S04]  /*1e210*/  STS.U8 [R9+UR9+0x4b80], R48 ;  /* 0x004b803009007988 */ /* 0x0001e80008000009 */
[----:B------:R0:W-:Y:S04]  /*1e220*/  STS.U8 [R9+UR9+0xf80], R54 ;  /* 0x000f803609007988 */ /* 0x0001e80008000009 */
[----:B------:R0:W-:Y:S04]  /*1e230*/  STS.U8 [R9+UR9+0x4f80], R60 ;  /* 0x004f803c09007988 */ /* 0x0001e80008000009 */
[----:B------:R1:W-:Y:S04]  /*1e240*/  STS.U8 [R9+UR9+0x1380], R66 ;  /* 0x0013804209007988 */ /* 0x0003e80008000009 */
[----:B------:R-:W4:Y:S04]  /*1e250*/  @P0 LDG.E.U8 R8, desc[UR20][R14.64] ;  /* 0x000000140e080981 */ /* 0x000f28000c1e1100 */
        /* <DEDUP_REMOVED lines=24> */
[----:B------:R1:W-:Y:S04]  /*1e3e0*/  STS.U8 [R9+UR9+0x6380], R88 ;  /* 0x0063805809007988 */ /* 0x0003e80008000009 */
[----:B------:R1:W-:Y:S04]  /*1e3f0*/  STS.U8 [R9+UR9+0x2780], R47 ;  /* 0x0027802f09007988 */ /* 0x0003e80008000009 */
[----:B0-----:R-:W4:Y:S04]  /*1e400*/  LDL.LU R64, [R1+0xfc4] ;  /* 0x000fc40001407983 */ /* 0x001f280000300800 */
[----:B-1----:R-:W4:Y:S04]  /*1e410*/  LDL.LU R70, [R1+0xfc0] ;  /* 0x000fc00001467983 */ /* 0x002f280000300800 */
[----:B------:R-:W4:Y:S04]  /*1e420*/  LDL.LU R76, [R1+0xfbc] ;  /* 0x000fbc00014c7983 */ /* 0x000f280000300800 */
[----:B------:R-:W4:Y:S04]  /*1e430*/  LDL.LU R82, [R1+0xfb8] ;  /* 0x000fb80001527983 */ /* 0x000f280000300800 */
        /* <DEDUP_REMOVED lines=25> */
[----:B------:R0:W-:Y:S04]  /*1e5d0*/  STS.U8 [R9+UR9+0x7f80], R15 ;  /* 0x007f800f09007988 */ /* 0x0001e80008000009 */
[----:B------:R-:W4:Y:S04]  /*1e5e0*/  LDL.LU R14, [R1+0x54] ;  /* 0x00005400010e7983 */ /* 0x000f280000300800 */
[----:B------:R1:W-:Y:S04]  /*1e5f0*/  STS.U8 [R16+UR9+0x10000], R44 ;  /* 0x0100002c10007988 */ /* 0x0003e80008000009 */
[----:B------:R1:W-:Y:S04]  /*1e600*/  STS.U8 [R16+UR9+0x10400], R13 ;  /* 0x0104000d10007988 */ /* 0x0003e80008000009 */
[----:B------:R1:W-:Y:S04]  /*1e610*/  STS.U8 [R16+UR9+0x10800], R72 ;  /* 0x0108004810007988 */ /* 0x0003e80008000009 */
[----:B0-----:R-:W4:Y:S04]  /*1e620*/  LDL.LU R15, [R1+0x38] ;  /* 0x00003800010f7983 */ /* 0x001f280000300800 */
[----:B-1----:R-:W4:Y:S04]  /*1e630*/  LDL.LU R44, [R1+0x20] ;  /* 0x00002000012c7983 */ /* 0x002f280000300800 */
        /* <DEDUP_REMOVED lines=8> */
[----:B------:R-:W-:Y:S04]  /*1e6c0*/  STS.U8 [R16+UR9+0x11800], R17 ;  /* 0x0118001110007988 */ /* 0x000fe80008000009 */
[----:B------:R0:W-:Y:S04]  /*1e6d0*/  STS.U8 [R16+UR9+0x11c00], R18 ;  /* 0x011c001210007988 */ /* 0x0001e80008000009 */
[----:B0-----:R-:W2:Y:S01]  /*1e6e0*/  LDL.LU R18, [R1+0xc0] ;  /* 0x0000c00001127983 */ /* 0x001ea20000300800 */
[----:B------:R-:W0:Y:S03]  /*1e6f0*/  S2R R17, SR_TID.X ;  /* 0x0000000000117919 */ /* 0x000e260000002100 */
[----:B----4-:R1:W-:Y:S04]  /*1e700*/  STS.U8 [R16+UR9+0x12000], R91 ;  /* 0x0120005b10007988 */ /* 0x0103e80008000009 */
[----:B---3--:R3:W-:Y:S04]  /*1e710*/  STS.U8 [R16+UR9+0x12400], R84 ;  /* 0x0124005410007988 */ /* 0x0087e80008000009 */
[----:B--2---:R2:W-:Y:S04]  /*1e720*/  STS.U8 [R16+UR9+0x12800], R78 ;  /* 0x0128004e10007988 */ /* 0x0045e80008000009 */
[----:B------:R4:W-:Y:S04]  /*1e730*/  STS.U8 [R16+UR9+0x12c00], R72 ;  /* 0x012c004810007988 */ /* 0x0009e80008000009 */
[----:B-1----:R-:W4:Y:S04]  /*1e740*/  LDL.LU R91, [R1+0x70] ;  /* 0x00007000015b7983 */ /* 0x002f280000300800 */
[----:B---3--:R-:W3:Y:S04]  /*1e750*/  LDL.LU R84, [R1+0x8c] ;  /* 0x00008c0001547983 */ /* 0x008ee80000300800 */
[----:B--2---:R-:W2:Y:S04]  /*1e760*/  LDL.LU R78, [R1+0xa8] ;  /* 0x0000a800014e7983 */ /* 0x004ea80000300800 */
[----:B----4-:R-:W4:Y:S01]  /*1e770*/  LDL.LU R72, [R1+0xc4] ;  /* 0x0000c40001487983 */ /* 0x010f220000300800 */
[----:B0-----:R-:W-:-:S03]  /*1e780*/  LOP3.LUT R17, R17, 0x7f, RZ, 0xc0, !PT ;  /* 0x0000007f11117812 */ /* 0x001fc600078ec0ff */
[----:B------:R-:W-:Y:S04]  /*1e790*/  STS.U8 [R16+UR9+0x13000], R66 ;  /* 0x0130004210007988 */ /* 0x000fe80008000009 */
[----:B------:R-:W-:Y:S01]  /*1e7a0*/  STS.U8 [R16+UR9+0x13400], R60 ;  /* 0x0134003c10007988 */ /* 0x000fe20008000009 */
[----:B------:R-:W-:-:S03]  /*1e7b0*/  LOP3.LUT R17, R17, 0x10, RZ, 0x3c, !PT ;  /* 0x0000001011117812 */ /* 0x000fc600078e3cff */
[----:B------:R-:W-:Y:S04]  /*1e7c0*/  STS.U8 [R16+UR9+0x13800], R54 ;  /* 0x0138003610007988 */ /* 0x000fe80008000009 */
[----:B------:R0:W-:Y:S04]  /*1e7d0*/  STS.U8 [R16+UR9+0x13c00], R48 ;  /* 0x013c003010007988 */ /* 0x0001e80008000009 */
[----:B0-----:R-:W3:Y:S04]  /*1e7e0*/  LDL.LU R48, [R1+0xa4] ;  /* 0x0000a40001307983 */ /* 0x001ee80000300800 */
[----:B------:R-:W3:Y:S04]  /*1e7f0*/  LDL.LU R54, [R1+0x88] ;  /* 0x0000880001367983 */ /* 0x000ee80000300800 */
[----:B------:R-:W3:Y:S04]  /*1e800*/  LDL.LU R60, [R1+0x6c] ;  /* 0x00006c00013c7983 */ /* 0x000ee80000300800 */
[----:B------:R-:W3:Y:S04]  /*1e810*/  LDL.LU R66, [R1+0x50] ;  /* 0x0000500001427983 */ /* 0x000ee80000300800 */
[----:B----4-:R0:W-:Y:S04]  /*1e820*/  STS.U8 [R17+UR9+0x10080], R72 ;  /* 0x0100804811007988 */ /* 0x0101e80008000009 */
[----:B--2---:R1:W-:Y:S04]  /*1e830*/  STS.U8 [R17+UR9+0x10480], R78 ;  /* 0x0104804e11007988 */ /* 0x0043e80008000009 */
[----:B---3--:R2:W-:Y:S04]  /*1e840*/  STS.U8 [R17+UR9+0x10880], R84 ;  /* 0x0108805411007988 */ /* 0x0085e80008000009 */
[----:B------:R-:W-:Y:S04]  /*1e850*/  STS.U8 [R17+UR9+0x10c80], R91 ;  /* 0x010c805b11007988 */ /* 0x000fe80008000009 */
[----:B------:R-:W-:Y:S04]  /*1e860*/  STS.U8 [R17+UR9+0x11080], R14 ;  /* 0x0110800e11007988 */ /* 0x000fe80008000009 */
[----:B------:R-:W-:Y:S04]  /*1e870*/  STS.U8 [R17+UR9+0x11480], R15 ;  /* 0x0114800f11007988 */ /* 0x000fe80008000009 */
[----:B------:R-:W-:Y:S04]  /*1e880*/  STS.U8 [R17+UR9+0x11880], R44 ;  /* 0x0118802c11007988 */ /* 0x000fe80008000009 */
[----:B------:R-:W-:Y:S04]  /*1e890*/  STS.U8 [R17+UR9+0x11c80], R13 ;  /* 0x011c800d11007988 */ /* 0x000fe80008000009 */
[----:B------:R3:W-:Y:S04]  /*1e8a0*/  STS.U8 [R17+UR9+0x12080], R90 ;  /* 0x0120805a11007988 */ /* 0x0007e80008000009 */
[----:B0-----:R-:W4:Y:S04]  /*1e8b0*/  LDL.LU R72, [R1+0x34] ;  /* 0x0000340001487983 */ /* 0x001f280000300800 */
[----:B-1----:R-:W4:Y:S04]  /*1e8c0*/  LDL.LU R78, [R1+0x1c] ;  /* 0x00001c00014e7983 */ /* 0x002f280000300800 */
[----:B--2---:R-:W2:Y:S01]  /*1e8d0*/  LDL.LU R84, [R1+0x4] ;  /* 0x0000040001547983 */ /* 0x004ea20000300800 */
[----:B---3--:R-:W0:Y:S03]  /*1e8e0*/  S2R R90, SR_TID.X ;  /* 0x00000000005a7919 */ /* 0x008e260000002100 */
[----:B------:R1:W-:Y:S04]  /*1e8f0*/  STS.U8 [R17+UR9+0x12480], R83 ;  /* 0x0124805311007988 */ /* 0x0003e80008000009 */
[----:B------:R-:W-:Y:S04]  /*1e900*/  STS.U8 [R17+UR9+0x12880], R77 ;  /* 0x0128804d11007988 */ /* 0x000fe80008000009 */
[----:B------:R-:W-:Y:S04]  /*1e910*/  STS.U8 [R17+UR9+0x12c80], R71 ;  /* 0x012c804711007988 */ /* 0x000fe80008000009 */
[----:B------:R-:W-:Y:S04]  /*1e920*/  STS.U8 [R17+UR9+0x13080], R65 ;  /* 0x0130804111007988 */ /* 0x000fe80008000009 */
[----:B------:R-:W-:Y:S04]  /*1e930*/  STS.U8 [R17+UR9+0x13480], R59 ;  /* 0x0134803b11007988 */ /* 0x000fe80008000009 */
[----:B------:R-:W-:Y:S04]  /*1e940*/  STS.U8 [R17+UR9+0x13880], R53 ;  /* 0x0138803511007988 */ /* 0x000fe80008000009 */
[----:B-1----:R-:W3:Y:S04]  /*1e950*/  LDL.LU R83, [R1+0xbc] ;  /* 0x0000bc0001537983 */ /* 0x002ee80000300800 */
[----:B------:R-:W3:Y:S04]  /*1e960*/  LDL.LU R91, [R1+0xa0] ;  /* 0x0000a000015b7983 */ /* 0x000ee80000300800 */
[----:B------:R-:W3:Y:S04]  /*1e970*/  LDL.LU R14, [R1+0x84] ;  /* 0x00008400010e7983 */ /* 0x000ee80000300800 */
[----:B------:R-:W3:Y:S04]  /*1e980*/  LDL.LU R15, [R1+0x68] ;  /* 0x00006800010f7983 */ /* 0x000ee80000300800 */
[----:B------:R-:W3:Y:S04]  /*1e990*/  LDL.LU R44, [R1+0x4c] ;  /* 0x00004c00012c7983 */ /* 0x000ee80000300800 */
[----:B------:R1:W-:Y:S04]  /*1e9a0*/  STS.U8 [R17+UR9+0x13c80], R47 ;  /* 0x013c802f11007988 */ /* 0x0003e80008000009 */
[----:B------:R-:W3:Y:S04]  /*1e9b0*/  LDL.LU R13, [R1+0x30] ;  /* 0x00003000010d7983 */ /* 0x000ee80000300800 */
[----:B-1----:R-:W3:Y:S01]  /*1e9c0*/  LDL.LU R17, [R1+0x18] ;  /* 0x0000180001117983 */ /* 0x002ee20000300800 */
[----:B0-----:R-:W-:-:S04]  /*1e9d0*/  LOP3.LUT R90, R90, 0x7f, RZ, 0xc0, !PT ;  /* 0x0000007f5a5a7812 */ /* 0x001fc800078ec0ff */
[----:B------:R-:W-:-:S05]  /*1e9e0*/  LOP3.LUT R77, R90, 0x20, RZ, 0x3c, !PT ;  /* 0x000000205a4d7812 */ /* 0x000fca00078e3cff */
[----:B------:R0:W-:Y:S04]  /*1e9f0*/  STS.U8 [R77+UR9+0x10100], R18 ;  /* 0x010100124d007988 */ /* 0x0001e80008000009 */
[----:B0-----:R-:W3:Y:S04]  /*1ea00*/  LDL.LU R18, [R1] ;  /* 0x0000000001127983 */ /* 0x001ee80000300800 */
[----:B------:R0:W-:Y:S04]  /*1ea10*/  STS.U8 [R77+UR9+0x10500], R48 ;  /* 0x010500304d007988 */ /* 0x0001e80008000009 */
[----:B------:R1:W-:Y:S04]  /*1ea20*/  STS.U8 [R77+UR9+0x10900], R54 ;  /* 0x010900364d007988 */ /* 0x0003e80008000009 */
[----:B------:R1:W-:Y:S04]  /*1ea30*/  STS.U8 [R77+UR9+0x10d00], R60 ;  /* 0x010d003c4d007988 */ /* 0x0003e80008000009 */
[----:B------:R1:W-:Y:S04]  /*1ea40*/  STS.U8 [R77+UR9+0x11100], R66 ;  /* 0x011100424d007988 */ /* 0x0003e80008000009 */
[----:B0-----:R-:W3:Y:S04]  /*1ea50*/  LDL.LU R48, [R1+0xb8] ;  /* 0x0000b80001307983 */ /* 0x001ee80000300800 */
[----:B-1----:R-:W3:Y:S04]  /*1ea60*/  LDL.LU R54, [R1+0x9c] ;  /* 0x00009c0001367983 */ /* 0x002ee80000300800 */
[----:B------:R-:W3:Y:S04]  /*1ea70*/  LDL.LU R60, [R1+0x80] ;  /* 0x00008000013c7983 */ /* 0x000ee80000300800 */
[----:B------:R-:W3:Y:S01]  /*1ea80*/  LDL.LU R66, [R1+0x64] ;  /* 0x0000640001427983 */ /* 0x000ee20000300800 */
[----:B------:R-:W-:-:S03]  /*1ea90*/  LOP3.LUT R90, R90, 0x30, RZ, 0x3c, !PT ;  /* 0x000000305a5a7812 */ /* 0x000fc600078e3cff */
[----:B----4-:R0:W-:Y:S04]  /*1eaa0*/  STS.U8 [R77+UR9+0x11500], R72 ;  /* 0x011500484d007988 */ /* 0x0101e80008000009 */
[----:B------:R1:W-:Y:S04]  /*1eab0*/  STS.U8 [R77+UR9+0x11900], R78 ;  /* 0x0119004e4d007988 */ /* 0x0003e80008000009 */
[----:B--2---:R2:W-:Y:S04]  /*1eac0*/  STS.U8 [R77+UR9+0x11d00], R84 ;  /* 0x011d00544d007988 */ /* 0x0045e80008000009 */
[----:B------:R-:W-:Y:S04]  /*1ead0*/  STS.U8 [R77+UR9+0x12100], R88 ;  /* 0x012100584d007988 */ /* 0x000fe80008000009 */
[----:B------:R-:W-:Y:S04]  /*1eae0*/  STS.U8 [R77+UR9+0x12500], R82 ;  /* 0x012500524d007988 */ /* 0x000fe80008000009 */
[----:B------:R-:W-:Y:S04]  /*1eaf0*/  STS.U8 [R77+UR9+0x12900], R76 ;  /* 0x0129004c4d007988 */ /* 0x000fe80008000009 */
[----:B------:R-:W-:Y:S04]  /*1eb00*/  STS.U8 [R77+UR9+0x12d00], R70 ;  /* 0x012d00464d007988 */ /* 0x000fe80008000009 */
[----:B0-----:R-:W4:Y:S04]  /*1eb10*/  LDL.LU R72, [R1+0x48] ;  /* 0x0000480001487983 */ /* 0x001f280000300800 */
[----:B-1----:R-:W4:Y:S04]  /*1eb20*/  LDL.LU R78, [R1+0x2c] ;  /* 0x00002c00014e7983 */ /* 0x002f280000300800 */
[----:B--2---:R-:W2:Y:S04]  /*1eb30*/  LDL.LU R84, [R1+0x14] ;  /* 0x0000140001547983 */ /* 0x004ea80000300800 */
[----:B------:R-:W-:Y:S04]  /*1eb40*/  STS.U8 [R77+UR9+0x13100], R64 ;  /* 0x013100404d007988 */ /* 0x000fe80008000009 */
[----:B------:R-:W-:Y:S04]  /*1eb50*/  STS.U8 [R77+UR9+0x13500], R58 ;  /* 0x0135003a4d007988 */ /* 0x000fe80008000009 */
[----:B------:R-:W-:Y:S04]  /*1eb60*/  STS.U8 [R77+UR9+0x13900], R52 ;  /* 0x013900344d007988 */ /* 0x000fe80008000009 */
[----:B------:R-:W-:Y:S04]  /*1eb70*/  STS.U8 [R77+UR9+0x13d00], R46 ;  /* 0x013d002e4d007988 */ /* 0x000fe80008000009 */
[----:B---3--:R-:W-:Y:S04]  /*1eb80*/  STS.U8 [R90+UR9+0x10180], R83 ;  /* 0x010180535a007988 */ /* 0x008fe80008000009 */
[----:B------:R-:W-:Y:S04]  /*1eb90*/  STS.U8 [R90+UR9+0x10580], R91 ;  /* 0x0105805b5a007988 */ /* 0x000fe80008000009 */
[----:B------:R0:W-:Y:S04]  /*1eba0*/  STS.U8 [R90+UR9+0x10980], R14 ;  /* 0x0109800e5a007988 */ /* 0x0001e80008000009 */
[----:B------:R1:W-:Y:S04]  /*1ebb0*/  STS.U8 [R90+UR9+0x10d80], R15 ;  /* 0x010d800f5a007988 */ /* 0x0003e80008000009 */
[----:B------:R3:W-:Y:S04]  /*1ebc0*/  STS.U8 [R90+UR9+0x11180], R44 ;  /* 0x0111802c5a007988 */ /* 0x0007e80008000009 */
[----:B------:R3:W-:Y:S04]  /*1ebd0*/  STS.U8 [R90+UR9+0x11580], R13 ;  /* 0x0115800d5a007988 */ /* 0x0007e80008000009 */
[----:B0-----:R-:W2:Y:S04]  /*1ebe0*/  LDL.LU R14, [R1+0xb4] ;  /* 0x0000b400010e7983 */ /* 0x001ea80000300800 */
[----:B-1----:R-:W2:Y:S04]  /*1ebf0*/  LDL.LU R15, [R1+0x98] ;  /* 0x00009800010f7983 */ /* 0x002ea80000300800 */
[----:B---3--:R-:W3:Y:S04]  /*1ec00*/  LDL.LU R44, [R1+0x7c] ;  /* 0x00007c00012c7983 */ /* 0x008ee80000300800 */
[----:B------:R0:W-:Y:S04]  /*1ec10*/  STS.U8 [R90+UR9+0x11980], R17 ;  /* 0x011980115a007988 */ /* 0x0001e80008000009 */
[----:B------:R-:W3:Y:S04]  /*1ec20*/  LDL.LU R13, [R1+0x60] ;  /* 0x00006000010d7983 */ /* 0x000ee80000300800 */
[----:B0-----:R-:W3:Y:S04]  /*1ec30*/  LDL.LU R17, [R1+0x44] ;  /* 0x0000440001117983 */ /* 0x001ee80000300800 */
[----:B------:R0:W-:Y:S04]  /*1ec40*/  STS.U8 [R90+UR9+0x11d80], R18 ;  /* 0x011d80125a007988 */ /* 0x0001e80008000009 */
[----:B0-----:R-:W3:Y:S04]  /*1ec50*/  LDL.LU R18, [R1+0x28] ;  /* 0x0000280001127983 */ /* 0x001ee80000300800 */
[----:B------:R-:W-:Y:S04]  /*1ec60*/  STS.U8 [R90+UR9+0x12180], R87 ;  /* 0x012180575a007988 */ /* 0x000fe80008000009 */
[----:B------:R-:W-:Y:S04]  /*1ec70*/  STS.U8 [R90+UR9+0x12580], R81 ;  /* 0x012580515a007988 */ /* 0x000fe80008000009 */
[----:B------:R-:W-:Y:S04]  /*1ec80*/  STS.U8 [R90+UR9+0x12980], R75 ;  /* 0x0129804b5a007988 */ /* 0x000fe80008000009 */
[----:B------:R-:W-:Y:S01]  /*1ec90*/  STS.U8 [R90+UR9+0x12d80], R69 ;  /* 0x012d80455a007988 */ /* 0x000fe20008000009 */
[----:B------:R-:W-:-:S03]  /*1eca0*/  LOP3.LUT R91, R16, 0x40, RZ, 0x3c, !PT ;  /* 0x00000040105b7812 */ /* 0x000fc600078e3cff */
        /* <DEDUP_REMOVED lines=8> */
[----:B------:R-:W-:-:S03]  /*1ed30*/  LOP3.LUT R16, R16, 0x50, RZ, 0x3c, !PT ;  /* 0x0000005010107812 */ /* 0x000fc600078e3cff */
[----:B----4-:R-:W-:Y:S04]  /*1ed40*/  STS.U8 [R91+UR9+0x11200], R72 ;  /* 0x011200485b007988 */ /* 0x010fe80008000009 */
[----:B------:R-:W-:Y:S04]  /*1ed50*/  STS.U8 [R91+UR9+0x11600], R78 ;  /* 0x0116004e5b007988 */ /* 0x000fe80008000009 */
[----:B--2---:R-:W-:Y:S04]  /*1ed60*/  STS.U8 [R91+UR9+0x11a00], R84 ;  /* 0x011a00545b007988 */ /* 0x004fe80008000009 */
        /* <DEDUP_REMOVED lines=11> */
[----:B---3--:R-:W-:Y:S04]  /*1ee20*/  STS.U8 [R16+UR9+0x10a80], R44 ;  /* 0x010a802c10007988 */ /* 0x008fe80008000009 */
[----:B------:R-:W-:Y:S04]  /*1ee30*/  STS.U8 [R16+UR9+0x10e80], R13 ;  /* 0x010e800d10007988 */ /* 0x000fe80008000009 */
[----:B------:R-:W-:Y:S04]  /*1ee40*/  STS.U8 [R16+UR9+0x11280], R17 ;  /* 0x0112801110007988 */ /* 0x000fe80008000009 */
[----:B------:R-:W-:Y:S04]  /*1ee50*/  STS.U8 [R16+UR9+0x11680], R18 ;  /* 0x0116801210007988 */ /* 0x000fe80008000009 */
        /* <DEDUP_REMOVED lines=10> */
[----:B0-----:R0:W5:Y:S04]  /*1ef00*/  LDL.LU R5, [R1+0xf70] ;  /* 0x000f700001057983 */ /* 0x0011680000300800 */
[----:B------:R1:W-:Y:S04]  /*1ef10*/  STS.U8 [R89+UR9+0x10300], R4 ;  /* 0x0103000459007988 */ /* 0x0003e80008000009 */
[----:B------:R2:W-:Y:S04]  /*1ef20*/  STS.U8 [R89+UR9+0x10700], R3 ;  /* 0x0107000359007988 */ /* 0x0005e80008000009 */
[----:B------:R3:W-:Y:S04]  /*1ef30*/  STS.U8 [R89+UR9+0x10b00], R2 ;  /* 0x010b000259007988 */ /* 0x0007e80008000009 */
[----:B------:R4:W-:Y:S04]  /*1ef40*/  STS.U8 [R89+UR9+0x10f00], R6 ;  /* 0x010f000659007988 */ /* 0x0009e80008000009 */
[----:B------:R0:W-:Y:S04]  /*1ef50*/  STS.U8 [R89+UR9+0x11300], R7 ;  /* 0x0113000759007988 */ /* 0x0001e80008000009 */
[----:B-1----:R1:W5:Y:S04]  /*1ef60*/  LDL.LU R4, [R1+0xf6c] ;  /* 0x000f6c0001047983 */ /* 0x0023680000300800 */
[----:B--2---:R1:W5:Y:S04]  /*1ef70*/  LDL.LU R3, [R1+0xf68] ;  /* 0x000f680001037983 */ /* 0x0043680000300800 */
[----:B---3--:R1:W5:Y:S04]  /*1ef80*/  LDL.LU R2, [R1+0xf64] ;  /* 0x000f640001027983 */ /* 0x0083680000300800 */
[----:B----4-:R1:W5:Y:S04]  /*1ef90*/  LDL.LU R6, [R1+0xf60] ;  /* 0x000f600001067983 */ /* 0x0103680000300800 */
[----:B0-----:R1:W5:Y:S04]  /*1efa0*/  LDL.LU R7, [R1+0xf5c] ;  /* 0x000f5c0001077983 */ /* 0x0013680000300800 */
        /* <DEDUP_REMOVED lines=10> */
[----:B------:R0:W-:Y:S04]  /*1f050*/  STS.U8 [R89+UR9+0x13f00], R31 ;  /* 0x013f001f59007988 */ /* 0x0001e80008000009 */
[----:B------:R1:W-:Y:S04]  /*1f060*/  STS.U8 [R9+UR9+0x10380], R30 ;  /* 0x0103801e09007988 */ /* 0x0003e80008000009 */
[----:B------:R1:W-:Y:S04]  /*1f070*/  STS.U8 [R9+UR9+0x10780], R29 ;  /* 0x0107801d09007988 */ /* 0x0003e80008000009 */
[----:B------:R1:W-:Y:S04]  /*1f080*/  STS.U8 [R9+UR9+0x10b80], R28 ;  /* 0x010b801c09007988 */ /* 0x0003e80008000009 */
[----:B------:R1:W-:Y:S04]  /*1f090*/  STS.U8 [R9+UR9+0x10f80], R27 ;  /* 0x010f801b09007988 */ /* 0x0003e80008000009 */
[----:B------:R1:W-:Y:S01]  /*1f0a0*/  STS.U8 [R9+UR9+0x11380], R26 ;  /* 0x0113801a09007988 */ /* 0x0003e20008000009 */
[----:B0-----:R-:W0:Y:S03]  /*1f0b0*/  LDC R89, c[0x0][0x3a0] ;  /* 0x0000e800ff597b82 */ /* 0x001e260000000800 */
[----:B------:R1:W-:Y:S04]  /*1f0c0*/  STS.U8 [R9+UR9+0x11780], R25 ;  /* 0x0117801909007988 */ /* 0x0003e80008000009 */
        /* <DEDUP_REMOVED lines=9> */
[----:B------:R1:W-:Y:S01]  /*1f160*/  STS.U8 [R9+UR9+0x13f80], R8 ;  /* 0x013f800809007988 */ /* 0x0003e20008000009 */
[----:B------:R2:W-:Y:S06]  /*1f170*/  MEMBAR.ALL.CTA ;  /* 0x0000000000007992 */ /* 0x0005ec0000008000 */
[----:B--2---:R-:W2:Y:S02]  /*1f180*/  FENCE.VIEW.ASYNC.S ;  /* 0x00000000000073c6 */ /* 0x004ea40000000000 */
[----:B--2---:R-:W-:Y:S01]  /*1f190*/  BAR.SYNC.DEFER_BLOCKING 0x0 ;  /* 0x0000000000007b1d */ /* 0x004fe20000010000 */
[----:B0-----:R-:W-:Y:S01]  /*1f1a0*/  VIADD R89, R89, 0x7f ;  /* 0x0000007f59597836 */ /* 0x001fe20000000000 */
[----:B------:R-:W-:-:S04]  /*1f1b0*/  ISETP.NE.U32.AND P0, PT, RZ, UR7, PT ;  /* 0x00000007ff007c0c */ /* 0x000fc8000bf05070 */
[C---:B------:R-:W-:Y:S02]  /*1f1c0*/  ISETP.LT.OR P1, PT, R89.reuse, 0x80, P0 ;  /* 0x000000805900780c */ /* 0x040fe40000721670 */
[----:B------:R-:W-:-:S11]  /*1f1d0*/  ISETP.GE.AND P3, PT, R89, 0x100, PT ;  /* 0x000001005900780c */ /* 0x000fd60003f66270 */
[----:B-1----:R-:W-:Y:S05]  /*1f1e0*/  @P1 BRA `(.L_x_6) ;  /* 0x0000000000d81947 */ /* 0x002fea0003800000 */
[----:B------:R-:W-:Y:S02]  /*1f1f0*/  USHF.R.U32.HI UR14, URZ, 0x4, UR9 ;  /* 0x00000004ff0e7899 */ /* 0x000fe40008011609 */
[----:B------:R-:W-:Y:S02]  /*1f200*/  UIADD3 UR5, UPT, UPT, UR9, 0x10000, URZ ;  /* 0x0001000009057890 */ /* 0x000fe4000fffe0ff */
[----:B------:R-:W-:Y:S02]  /*1f210*/  USGXT.U32 UR14, UR14, 0xe ;  /* 0x0000000e0e0e789a */ /* 0x000fe40008000000 */
[----:B------:R-:W-:Y:S02]  /*1f220*/  USHF.R.U32.HI UR5, URZ, 0x4, UR5 ;  /* 0x00000004ff057899 */ /* 0x000fe40008011605 */
[----:B------:R-:W-:Y:S02]  /*1f230*/  UIADD3 UR34, UP1, UPT, UR14, 0x100, URZ ;  /* 0x000001000e227890 */ /* 0x000fe4000ff3e0ff */
[----:B------:R-:W-:Y:S01]  /*1f240*/  USGXT.U32 UR12, UR5, 0xe ;  /* 0x0000000e050c789a */ /* 0x000fe20008000000 */
[----:B------:R-:W-:Y:S01]  /*1f250*/  UMOV UR4, URZ ;  /* 0x000000ff00047c82 */ /* 0x000fe20008000000 */
[----:B------:R-:W-:Y:S01]  /*1f260*/  UMOV UR6, URZ ;  /* 0x000000ff00067c82 */ /* 0x000fe20008000000 */
[----:B------:R-:W-:-:S02]  /*1f270*/  UIADD3.X UR35, UPT, UPT, UR4, 0x40004040, URZ, UP1, !UPT ;  /* 0x4000404004237890 */ /* 0x000fc40008ffe4ff */
[----:B------:R-:W-:Y:S01]  /*1f280*/  UIADD3 UR32, UP1, UPT, UR12, 0x2, URZ ;  /* 0x000000020c207890 */ /* 0x000fe2000ff3e0ff */
[----:B------:R-:W-:Y:S01]  /*1f290*/  UMOV UR4, UR11 ;  /* 0x0000000b00047c82 */ /* 0x000fe20008000000 */
[----:B------:R-:W-:Y:S02]  /*1f2a0*/  UMOV UR5, URZ ;  /* 0x000000ff00057c82 */ /* 0x000fe40008000000 */
[----:B------:R-:W-:Y:S01]  /*1f2b0*/  UIADD3.X UR33, UPT, UPT, UR6, 0x40004040, URZ, UP1, !UPT ;  /* 0x4000404006217890 */ /* 0x000fe20008ffe4ff */
[----:B------:R-:W-:Y:S01]  /*1f2c0*/  UMOV UR25, UR4 ;  /* 0x0000000400197c82 */ /* 0x000fe20008000000 */
[----:B------:R-:W-:Y:S02]  /*1f2d0*/  UIADD3.64 UR4, UPT, UPT, UR34, 0x100, URZ ;  /* 0x0000010022047897 */ /* 0x000fe4000fffe0ff */
[----:B------:R-:W-:Y:S02]  /*1f2e0*/  UIADD3.64 UR6, UPT, UPT, UR32, 0x2, URZ ;  /* 0x0000000220067897 */ /* 0x000fe4000fffe0ff */
[----:B------:R-:W-:-:S02]  /*1f2f0*/  UIADD3.64 UR16, UPT, UPT, UR34, 0x200, URZ ;  /* 0x0000020022107897 */ /* 0x000fc4000fffe0ff */
[----:B------:R-:W-:Y:S02]  /*1f300*/  UIADD3.64 UR18, UPT, UPT, UR32, 0x4, URZ ;  /* 0x0000000420127897 */ /* 0x000fe4000fffe0ff */
[----:B------:R-:W-:Y:S02]  /*1f310*/  UIADD3 UR24, UPT, UPT, UR8, 0x80, URZ ;  /* 0x0000008008187890 */ /* 0x000fe4000fffe0ff */
[----:B------:R-:W-:Y:S02]  /*1f320*/  UIADD3.64 UR22, UPT, UPT, UR34, 0x300, URZ ;  /* 0x0000030022167897 */ /* 0x000fe4000fffe0ff */
[----:B------:R-:W-:Y:S02]  /*1f330*/  UIADD3 UR46, UPT, UPT, UR8, 0x80, URZ ;  /* 0x00000080082e7890 */ /* 0x000fe4000fffe0ff */
[----:B------:R-:W-:Y:S02]  /*1f340*/  UIADD3.64 UR26, UPT, UPT, UR34, 0x400, URZ ;  /* 0x00000400221a7897 */ /* 0x000fe4000fffe0ff */
[----:B------:R-:W-:-:S02]  /*1f350*/  UIADD3 UR47, UPT, UPT, UR8, 0x80, URZ ;  /* 0x00000080082f7890 */ /* 0x000fc4000fffe0ff */
[----:B------:R-:W-:Y:S01]  /*1f360*/  UIADD3.64 UR28, UPT, UPT, UR34, 0x500, URZ ;  /* 0x00000500221c7897 */ /* 0x000fe2000fffe0ff */
[----:B------:R-:W-:Y:S01]  /*1f370*/  UMOV UR36, 0x0 ;  /* 0x0000000000247882 */ /* 0x000fe20000000000 */
[----:B------:R-:W-:Y:S01]  /*1f380*/  UMOV UR37, 0x8208010 ;  /* 0x0820801000257882 */ /* 0x000fe20000000000 */
[----:B------:R-:W-:Y:S01]  /*1f390*/  UIADD3 UR52, UPT, UPT, UR8, 0x80, URZ ;  /* 0x0000008008347890 */ /* 0x000fe2000fffe0ff */
[----:B------:R-:W-:Y:S01]  /*1f3a0*/  UMOV UR15, 0x40004040 ;  /* 0x40004040000f7882 */ /* 0x000fe20000000000 */
[----:B------:R-:W-:Y:S01]  /*1f3b0*/  UIADD3.64 UR30, UPT, UPT, UR34, 0x600, URZ ;  /* 0x00000600221e7897 */ /* 0x000fe2000fffe0ff */
[----:B------:R-:W-:Y:S01]  /*1f3c0*/  UMOV UR13, 0x40004040 ;  /* 0x40004040000d7882 */ /* 0x000fe20000000000 */
[----:B------:R-:W-:Y:S01]  /*1f3d0*/  UMOV UR38, 0x0 ;  /* 0x0000000000267882 */ /* 0x000fe20000000000 */
[----:B------:R-:W-:Y:S01]  /*1f3e0*/  UMOV UR39, 0x8208010 ;  /* 0x0820801000277882 */ /* 0x000fe20000000000 */
[----:B------:R-:W-:Y:S01]  /*1f3f0*/  UMOV UR40, 0x0 ;  /* 0x0000000000287882 */ /* 0x000fe20000000000 */
[----:B------:R-:W-:Y:S01]  /*1f400*/  UMOV UR41, 0x8208010 ;  /* 0x0820801000297882 */ /* 0x000fe20000000000 */
[----:B------:R0:W-:Y:S01]  /*1f410*/  UTCQMMA gdesc[UR14], gdesc[UR12], tmem[UR8], tmem[UR36], idesc[UR37], !UPT ;  /* 0x00ff240c0e0075ea */ /* 0x0001e2000f800308 */
[----:B------:R-:W-:Y:S01]  /*1f420*/  UMOV UR42, 0x0 ;  /* 0x00000000002a7882 */ /* 0x000fe20000000000 */
[----:B------:R-:W-:Y:S01]  /*1f430*/  UMOV UR43, 0x8208010 ;  /* 0x08208010002b7882 */ /* 0x000fe20000000000 */
[----:B------:R0:W-:Y:S01]  /*1f440*/  UTCQMMA gdesc[UR34], gdesc[UR32], tmem[UR8], tmem[UR38], idesc[UR39], UPT ;  /* 0x00ff2620220075ea */ /* 0x0001e2000b800308 */
        /* <DEDUP_REMOVED lines=8> */
[----:B------:R0:W-:Y:S01]  /*1f4d0*/  UTCQMMA gdesc[UR22], gdesc[UR12], tmem[UR24], tmem[UR44], idesc[UR45], !UPT ;  /* 0x00ff2c0c160075ea */ /* 0x0001e2000f800318 */
[----:B------:R-:W-:Y:S01]  /*1f4e0*/  UMOV UR54, 0x0 ;  /* 0x0000000000367882 */ /* 0x000fe20000000000 */
[----:B------:R-:W-:Y:S01]  /*1f4f0*/  UMOV UR55, 0x8208010 ;  /* 0x0820801000377882 */ /* 0x000fe20000000000 */
[----:B------:R0:W-:Y:S01]  /*1f500*/  UTCQMMA gdesc[UR26], gdesc[UR32], tmem[UR46], tmem[UR48], idesc[UR49], UPT ;  /* 0x00ff30201a0075ea */ /* 0x0001e2000b80032e */
[----:B------:R0:W-:Y:S01]  /*1f510*/  UTCQMMA gdesc[UR28], gdesc[UR6], tmem[UR47], tmem[UR50], idesc[UR51], UPT ;  /* 0x00ff32061c0075ea */ /* 0x0001e2000b80032f */
[----:B------:R0:W-:Y:S01]  /*1f520*/  UTCQMMA gdesc[UR30], gdesc[UR18], tmem[UR52], tmem[UR54], idesc[UR55], UPT ;  /* 0x00ff36121e0075ea */ /* 0x0001e2000b800334 */
[----:B------:R0:W-:Y:S01]  /*1f530*/  UTCBAR [UR25], URZ ;  /* 0x000000ff190073e9 */ /* 0x0001e200080000ff */
[----:B------:R-:W-:Y:S01]  /*1f540*/  NOP ;  /* 0x0000000000007918 */ /* 0x000fe20000000000 */
.L_x_6:
[----:B0-----:R-:W-:Y:S01]  /*1f550*/  UMOV UR4, URZ ;  /* 0x000000ff00047c82 */ /* 0x001fe20008000000 */
[----:B------:R-:W-:Y:S05]  /*1f560*/  @!P3 BRA `(.L_x_7) ;  /* 0x0000017800d8b947 */ /* 0x000fea0003800000 */
[----:B------:R-:W-:Y:S01]  /*1f570*/  SHF.R.S32.HI R8, RZ, 0x1f, R89 ;  /* 0x0000001fff087819 */ /* 0x000fe20000011459 */
[----:B------:R-:W-:Y:S01]  /*1f580*/  UIADD3 UR4, UPT, UPT, UR9, 0x8000, URZ ;  /* 0x0000800009047890 */ /* 0x000fe2000fffe0ff */
[----:B-----5:R-:W-:Y:S01]  /*1f590*/  IMAD.SHL.U32 R6, R6, 0x80, RZ ;  /* 0x0000008006067824 */ /* 0x020fe200078e00ff */
[----:B------:R-:W-:Y:S01]  /*1f5a0*/  UIADD3 UR5, UPT, UPT, UR9, 0x14000, URZ ;  /* 0x0001400009057890 */ /* 0x000fe2000fffe0ff */
[----:B------:R-:W-:Y:S01]  /*1f5b0*/  LEA.HI R8, R8, R89, RZ, 0x7 ;  /* 0x0000005908087211 */ /* 0x000fe200078f38ff */
[----:B------:R-:W-:Y:S01]  /*1f5c0*/  USHF.R.U32.HI UR4, URZ, 0x4, UR4 ;  /* 0x00000004ff047899 */ /* 0x000fe20008011604 */
[----:B------:R-:W-:Y:S01]  /*1f5d0*/  IMAD.SHL.U32 R7, R7, 0x80, RZ ;  /* 0x0000008007077824 */ /* 0x000fe200078e00ff */
[----:B------:R-:W-:Y:S01]  /*1f5e0*/  USHF.R.U32.HI UR5, URZ, 0x4, UR5 ;  /* 0x00000004ff057899 */ /* 0x000fe20008011605 */
[----:B------:R-:W-:Y:S01]  /*1f5f0*/  SHF.R.S32.HI R8, RZ, 0x7, R8 ;  /* 0x00000007ff087819 */ /* 0x000fe20000011408 */
[----:B------:R-:W-:Y:S01]  /*1f600*/  USGXT.U32 UR14, UR4, 0xe ;  /* 0x0000000e040e789a */ /* 0x000fe20008000000 */
[----:B------:R-:W-:Y:S01]  /*1f610*/  IMAD.MOV.U32 R10, RZ, RZ, RZ ;  /* 0x000000ffff0a7224 */ /* 0x000fe200078e00ff */
[----:B------:R-:W-:Y:S01]  /*1f620*/  USGXT.U32 UR12, UR5, 0xe ;  /* 0x0000000e050c789a */ /* 0x000fe20008000000 */
[----:B------:R-:W-:Y:S01]  /*1f630*/  VIMNMX R8, PT, PT, R8, 0x2, !PT ;  /* 0x0000000208087848 */ /* 0x000fe20007fe0100 */
[----:B------:R-:W-:Y:S01]  /*1f640*/  UIADD3 UR22, UP1, UPT, UR14, 0x100, URZ ;  /* 0x000001000e167890 */ /* 0x000fe2000ff3e0ff */
[----:B------:R-:W-:Y:S01]  /*1f650*/  SHF.R.S32.HI R9, RZ, 0x1f, R7 ;  /* 0x0000001fff097819 */ /* 0x000fe20000011407 */
[----:B------:R-:W-:-:S02]  /*1f660*/  UIADD3 UR24, UP2, UPT, UR12, 0x2, URZ ;  /* 0x000000020c187890 */ /* 0x000fc4000ff5e0ff */
[----:B------:R-:W-:Y:S01]  /*1f670*/  VIADD R8, R8, 0xfffffffe ;  /* 0xfffffffe08087836 */ /* 0x000fe20000000000 */
[----:B------:R-:W-:Y:S01]  /*1f680*/  UMOV UR4, URZ ;  /* 0x000000ff00047c82 */ /* 0x000fe20008000000 */
[----:B------:R-:W-:Y:S01]  /*1f690*/  UMOV UR5, URZ ;  /* 0x000000ff00057c82 */ /* 0x000fe20008000000 */
[----:B------:R-:W-:Y:S02]  /*1f6a0*/  UIADD3.X UR23, UPT, UPT, UR4, 0x40004040, URZ, UP1, !UPT ;  /* 0x4000404004177890 */ /* 0x000fe40008ffe4ff */
[----:B------:R0:W-:Y:S01]  /*1f6b0*/  STL [R1+0xedc], R8 ;  /* 0x000edc0801007387 */ /* 0x0001e20000100800 */
[----:B------:R-:W-:Y:S01]  /*1f6c0*/  UIADD3.X UR25, UPT, UPT, UR5, 0x40004040, URZ, UP2, !UPT ;  /* 0x4000404005197890 */ /* 0x000fe200097fe4ff */
[----:B------:R-:W-:Y:S02]  /*1f6d0*/  UMOV UR18, 0x1 ;  /* 0x0000000100127882 */ /* 0x000fe40000000000 */
[----:B------:R1:W-:Y:S01]  /*1f6e0*/  STL [R1+0xecc], RZ ;  /* 0x000eccff01007387 */ /* 0x0003e20000100800 */
[----:B------:R-:W-:-:S02]  /*1f6f0*/  UIADD3.64 UR26, UPT, UPT, UR22, 0x100, URZ ;  /* 0x00000100161a7897 */ /* 0x000fc4000fffe0ff */
[----:B------:R-:W-:Y:S02]  /*1f700*/  UIADD3.64 UR28, UPT, UPT, UR24, 0x2, URZ ;  /* 0x00000002181c7897 */ /* 0x000fe4000fffe0ff */
[----:B------:R-:W-:Y:S01]  /*1f710*/  UIADD3.64 UR30, UPT, UPT, UR22, 0x200, URZ ;  /* 0x00000200161e7897 */ /* 0x000fe2000fffe0ff */
[----:B0-----:R-:W-:Y:S01]  /*1f720*/  SHF.R.S32.HI R8, RZ, 0x1f, R6 ;  /* 0x0000001fff087819 */ /* 0x001fe20000011406 */
[----:B------:R-:W-:Y:S02]  /*1f730*/  UIADD3.64 UR32, UPT, UPT, UR24, 0x4, URZ ;  /* 0x0000000418207897 */ /* 0x000fe4000fffe0ff */
[----:B------:R-:W-:Y:S02]  /*1f740*/  UIADD3.64 UR34, UPT, UPT, UR22, 0x300, URZ ;  /* 0x0000030016227897 */ /* 0x000fe4000fffe0ff */
[----:B------:R-:W-:Y:S02]  /*1f750*/  UIADD3.64 UR36, UPT, UPT, UR22, 0x400, URZ ;  /* 0x0000040016247897 */ /* 0x000fe4000fffe0ff */
[----:B------:R-:W-:-:S02]  /*1f760*/  UIADD3.64 UR38, UPT, UPT, UR22, 0x500, URZ ;  /* 0x0000050016267897 */ /* 0x000fc4000fffe0ff */
[----:B------:R-:W-:Y:S01]  /*1f770*/  UIADD3.64 UR40, UPT, UPT, UR22, 0x600, URZ ;  /* 0x0000060016287897 */ /* 0x000fe2000fffe0ff */
[----:B-1----:R-:W-:-:S11]  /*1f780*/  UMOV UR13, 0x40004040 ;  /* 0x40004040000d7882 */ /* 0x002fd60000000000 */
.L_x_10:
[----:B------:R-:W2:Y:S04]  /*1f790*/  LDL.LU R33, [R1+0x3fc] ;  /* 0x0003fc0001217983 */ /* 0x000ea80000300800 */
[----:B------:R-:W3:Y:S04]  /*1f7a0*/  LDL.LU R23, [R1+0x7c8] ;  /* 0x0007c80001177983 */ /* 0x000ee80000300800 */
[----:B------:R-:W4:Y:S04]  /*1f7b0*/  LDL.LU R32, [R1+0x7c0] ;  /* 0x0007c00001207983 */ /* 0x000f280000300800 */
[----:B-----5:R-:W5:Y:S04]  /*1f7c0*/  LDL.LU R31, [R1+0x7b8] ;  /* 0x0007b800011f7983 */ /* 0x020f680000300800 */
[----:B------:R-:W5:Y:S04]  /*1f7d0*/  LDL.LU R30, [R1+0x7b0] ;  /* 0x0007b000011e7983 */ /* 0x000f680000300800 */
        /* <DEDUP_REMOVED lines=17> */
[----:B0-----:R-:W5:Y:S01]  /*1f8f0*/  LDL.LU R9, [R1+0x770] ;  /* 0x0007700001097983 */ /* 0x001f620000300800 */
[----:B------:R-:W-:Y:S01]  /*1f900*/  IMAD.U32 R10, R10, -0x80000000, RZ ;  /* 0x800000000a0a7824 */ /* 0x000fe200078e00ff */
[----:B--2---:R-:W-:-:S02]  /*1f910*/  IADD3 R33, P6, PT, R7, R33, RZ ;  /* 0x0000002107217210 */ /* 0x004fc40007fde0ff */
[C---:B---3--:R-:W-:Y:S02]  /*1f920*/  IADD3 R23, P1, PT, R7.reuse, R23, RZ ;  /* 0x0000001707177210 */ /* 0x048fe40007f3e0ff */
[----:B----4-:R-:W-:-:S03]  /*1f930*/  IADD3 R32, P3, PT, R7, R32, RZ ;  /* 0x0000002007207210 */ /* 0x010fc60007f7e0ff */
[----:B------:R0:W-:Y:S01]  /*1f940*/  STL [R1+0x7c8], R23 ;  /* 0x0007c81701007387 */ /* 0x0001e20000100800 */
[----:B-----5:R-:W-:-:S03]  /*1f950*/  IADD3 R31, P4, PT, R7, R31, RZ ;  /* 0x0000001f071f7210 */ /* 0x020fc60007f9e0ff */
[----:B------:R-:W-:Y:S01]  /*1f960*/  STL [R1+0x3fc], R33 ;  /* 0x0003fc2101007387 */ /* 0x000fe20000100800 */
[----:B------:R-:W-:-:S03]  /*1f970*/  IADD3 R30, P5, PT, R7, R30, RZ ;  /* 0x0000001e071e7210 */ /* 0x000fc60007fbe0ff */
[----:B------:R-:W-:Y:S01]  /*1f980*/  STL [R1+0x7c0], R32 ;  /* 0x0007c02001007387 */ /* 0x000fe20000100800 */
[----:B0-----:R-:W-:-:S03]  /*1f990*/  SHF.R.S32.HI R23, RZ, 0x1f, R7 ;  /* 0x0000001fff177819 */ /* 0x001fc60000011407 */
[----:B------:R-:W-:Y:S02]  /*1f9a0*/  STL [R1+0x7b8], R31 ;  /* 0x0007b81f01007387 */ /* 0x000fe40000100800 */
[----:B------:R-:W-:Y:S01]  /*1f9b0*/  IMAD.X R29, R23, 0x1, R29, P6 ;  /* 0x00000001171d7824 */ /* 0x000fe200030e061d */
[----:B------:R-:W-:Y:S01]  /*1f9c0*/  IADD3 R28, P6, PT, R7, R28, RZ ;  /* 0x0000001c071c7210 */ /* 0x000fe20007fde0ff */
        /* <DEDUP_REMOVED lines=17> */
[----:B------:R-:W-:-:S05]  /*1fae0*/  IMAD.X R15, R23, 0x1, R15, P6 ;  /* 0x00000001170f7824 */ /* 0x000fca00030e060f */
[----:B------:R0:W-:Y:S01]  /*1faf0*/  STL [R1+0x7a4], R15 ;  /* 0x0007a40f01007387 */ /* 0x0001e20000100800 */
[----:B------:R-:W-:-:S03]  /*1fb00*/  IMAD.X R14, R23, 0x1, R14, P1 ;  /* 0x00000001170e7824 */ /* 0x000fc600008e060e */
[----:B------:R-:W-:Y:S01]  /*1fb10*/  STL [R1+0x7ac], R20 ;  /* 0x0007ac1401007387 */ /* 0x000fe20000100800 */
[----:B------:R-:W-:-:S03]  /*1fb20*/  IADD3 R18, P6, PT, R7, R18, RZ ;  /* 0x0000001207127210 */ /* 0x000fc60007fde0ff */
[----:B0-----:R-:W2:Y:S01]  /*1fb30*/  LDL.LU R15, [R1+0x78c] ;  /* 0x00078c00010f7983 */ /* 0x001ea20000300800 */
[----:B------:R-:W-:-:S03]  /*1fb40*/  IMAD.X R13, R23, 0x1, R13, P3 ;  /* 0x00000001170d7824 */ /* 0x000fc600018e060d */
[----:B------:R-:W-:Y:S04]  /*1fb50*/  STL [R1+0x790], R19 ;  /* 0x0007901301007387 */ /* 0x000fe80000100800 */
[----:B------:R0:W-:Y:S01]  /*1fb60*/  STL [R1+0x79c], R14 ;  /* 0x00079c0e01007387 */ /* 0x0001e20000100800 */
[----:B------:R-:W-:Y:S01]  /*1fb70*/  IADD3 R17, P1, PT, R7, R17, RZ ;  /* 0x0000001107117210 */ /* 0x000fe20007f3e0ff */
[----:B------:R-:W-:Y:S02]  /*1fb80*/  IMAD.X R12, R23, 0x1, R12, P4 ;  /* 0x00000001170c7824 */ /* 0x000fe400020e060c */
[----:B0-----:R-:W3:Y:S04]  /*1fb90*/  LDL.LU R14, [R1+0x768] ;  /* 0x00076800010e7983 */ /* 0x001ee80000300800 */
[----:B------:R-:W-:Y:S04]  /*1fba0*/  STL [R1+0x788], R18 ;  /* 0x0007881201007387 */ /* 0x000fe80000100800 */
[----:B------:R0:W-:Y:S04]  /*1fbb0*/  STL [R1+0x794], R13 ;  /* 0x0007940d01007387 */ /* 0x0001e80000100800 */
[----:B0-----:R-:W4:Y:S01]  /*1fbc0*/  LDL.LU R13, [R1+0x784] ;  /* 0x00078400010d7983 */ /* 0x001f220000300800 */
[----:B------:R-:W-:-:S03]  /*1fbd0*/  IADD3 R16, P3, PT, R7, R16, RZ ;  /* 0x0000001007107210 */ /* 0x000fc60007f7e0ff */
[----:B------:R-:W-:Y:S04]  /*1fbe0*/  STL [R1+0x780], R17 ;  /* 0x0007801101007387 */ /* 0x000fe80000100800 */
[----:B------:R0:W-:Y:S04]  /*1fbf0*/  STL [R1+0x404], R12 ;  /* 0x0004040c01007387 */ /* 0x0001e80000100800 */
[----:B0-----:R-:W5:Y:S01]  /*1fc00*/  LDL.LU R12, [R1+0x760] ;  /* 0x00076000010c7983 */ /* 0x001f620000300800 */
[----:B------:R-:W-:-:S03]  /*1fc10*/  IADD3 R9, P4, PT, R7, R9, RZ ;  /* 0x0000000907097210 */ /* 0x000fc60007f9e0ff */
[----:B------:R-:W-:Y:S04]  /*1fc20*/  STL [R1+0x778], R16 ;  /* 0x0007781001007387 */ /* 0x000fe80000100800 */
[----:B------:R-:W5:Y:S04]  /*1fc30*/  LDL.LU R38, [R1+0x77c] ;  /* 0x00077c0001267983 */ /* 0x000f680000300800 */
[----:B------:R-:W5:Y:S04]  /*1fc40*/  LDL.LU R37, [R1+0x400] ;  /* 0x0004000001257983 */ /* 0x000f680000300800 */
[----:B------:R-:W5:Y:S04]  /*1fc50*/  LDL.LU R36, [R1+0x774] ;  /* 0x0007740001247983 */ /* 0x000f680000300800 */
[----:B------:R0:W-:Y:S04]  /*1fc60*/  STL [R1+0x770], R9 ;  /* 0x0007700901007387 */ /* 0x0001e80000100800 */
        /* <DEDUP_REMOVED lines=16> */
[----:B0-----:R-:W5:Y:S04]  /*1fd70*/  LDL.LU R9, [R1+0x720] ;  /* 0x0007200001097983 */ /* 0x001f680000300800 */
[----:B------:R-:W5:Y:S01]  /*1fd80*/  LDL.LU R18, [R1+0x734] ;  /* 0x0007340001127983 */ /* 0x000f620000300800 */
[----:B--2---:R-:W-:-:S05]  /*1fd90*/  IMAD.X R15, R23, 0x1, R15, P5 ;  /* 0x00000001170f7824 */ /* 0x004fca00028e060f */
[----:B------:R0:W-:Y:S04]  /*1fda0*/  STL [R1+0x78c], R15 ;  /* 0x00078c0f01007387 */ /* 0x0001e80000100800 */
[----:B0-----:R-:W2:Y:S01]  /*1fdb0*/  LDL.LU R15, [R1+0x718] ;  /* 0x00071800010f7983 */ /* 0x001ea20000300800 */
[----:B---3--:R-:W-:-:S03]  /*1fdc0*/  IADD3 R14, P5, PT, R7, R14, RZ ;  /* 0x0000000e070e7210 */ /* 0x008fc60007fbe0ff */
[----:B------:R-:W3:Y:S04]  /*1fdd0*/  LDL.LU R17, [R1+0x72c] ;  /* 0x00072c0001117983 */ /* 0x000ee80000300800 */
[----:B------:R0:W-:Y:S04]  /*1fde0*/  STL [R1+0x768], R14 ;  /* 0x0007680e01007387 */ /* 0x0001e80000100800 */
[----:B0-----:R-:W3:Y:S01]  /*1fdf0*/  LDL.LU R14, [R1+0x710] ;  /* 0x00071000010e7983 */ /* 0x001ee20000300800 */
[----:B----4-:R-:W-:-:S03]  /*1fe00*/  IMAD.X R13, R23, 0x1, R13, P6 ;  /* 0x00000001170d7824 */ /* 0x010fc600030e060d */
[----:B------:R-:W4:Y:S04]  /*1fe10*/  LDL.LU R16, [R1+0x724] ;  /* 0x0007240001107983 */ /* 0x000f280000300800 */
[----:B------:R0:W-:Y:S04]  /*1fe20*/  STL [R1+0x784], R13 ;  /* 0x0007840d01007387 */ /* 0x0001e80000100800 */
[----:B0-----:R-:W4:Y:S01]  /*1fe30*/  LDL.LU R13, [R1+0x708] ;  /* 0x00070800010d7983 */ /* 0x001f220000300800 */
[----:B-----5:R-:W-:-:S05]  /*1fe40*/  IADD3 R12, P6, PT, R7, R12, RZ ;  /* 0x0000000c070c7210 */ /* 0x020fca0007fde0ff */
[----:B------:R0:W-:Y:S04]  /*1fe50*/  STL [R1+0x760], R12 ;  /* 0x0007600c01007387 */ /* 0x0001e80000100800 */
[----:B0-----:R-:W5:Y:S01]  /*1fe60*/  LDL.LU R12, [R1+0x3f0] ;  /* 0x0003f000010c7983 */ /* 0x001f620000300800 */
[----:B------:R-:W-:Y:S01]  /*1fe70*/  IMAD.X R38, R23, 0x1, R38, P1 ;  /* 0x0000000117267824 */ /* 0x000fe200008e0626 */
[----:B------:R-:W-:Y:S01]  /*1fe80*/  IADD3 R37, P1, PT, R7, R37, RZ ;  /* 0x0000002507257210 */ /* 0x000fe20007f3e0ff */
        /* <DEDUP_REMOVED lines=30> */
[----:B------:R-:W-:Y:S01]  /*20070*/  IADD3 R20, P5, PT, R7, R20, RZ ;  /* 0x0000001407147210 */ /* 0x000fe20007fbe0ff */
[----:B------:R-:W-:Y:S02]  /*20080*/  IMAD.X R19, R23, 0x1, R19, P6 ;  /* 0x0000000117137824 */ /* 0x000fe400030e0613 */
[----:B------:R-:W-:Y:S01]  /*20090*/  STL [R1+0x728], R22 ;  /* 0x0007281601007387 */ /* 0x000fe20000100800 */
[----:B------:R-:W-:-:S03]  /*200a0*/  IADD3 R9, P6, PT, R7, R9, RZ ;  /* 0x0000000907097210 */ /* 0x000fc60007fde0ff */
[----:B------:R-:W-:Y:S01]  /*200b0*/  STL [R1+0x744], R21 ;  /* 0x0007441501007387 */ /* 0x000fe20000100800 */
[----:B------:R-:W-:-:S03]  /*200c0*/  IMAD.X R18, R23, 0x1, R18, P1 ;  /* 0x0000000117127824 */ /* 0x000fc600008e0612 */
[----:B------:R0:W-:Y:S04]  /*200d0*/  STL [R1+0x720], R9 ;  /* 0x0007200901007387 */ /* 0x0001e80000100800 */
[----:B------:R-:W-:Y:S04]  /*200e0*/  STL [R1+0x40c], R20 ;  /* 0x00040c1401007387 */ /* 0x000fe80000100800 */
[----:B0-----:R-:W5:Y:S04]  /*200f0*/  LDL.LU R9, [R1+0x700] ;  /* 0x0007000001097983 */ /* 0x001f680000300800 */
[----:B------:R-:W-:Y:S01]  /*20100*/  STL [R1+0x73c], R19 ;  /* 0x00073c1301007387 */ /* 0x000fe20000100800 */
[----:B--2---:R-:W-:Y:S01]  /*20110*/  IADD3 R15, P1, PT, R7, R15, RZ ;  /* 0x0000000f070f7210 */ /* 0x004fe20007f3e0ff */
[----:B---3--:R-:W-:-:S04]  /*20120*/  IMAD.X R17, R23, 0x1, R17, P3 ;  /* 0x0000000117117824 */ /* 0x008fc800018e0611 */
[----:B------:R0:W-:Y:S04]  /*20130*/  STL [R1+0x718], R15 ;  /* 0x0007180f01007387 */ /* 0x0001e80000100800 */
[----:B0-----:R-:W2:Y:S01]  /*20140*/  LDL.LU R15, [R1+0x71c] ;  /* 0x00071c00010f7983 */ /* 0x001ea20000300800 */
[----:B------:R-:W-:-:S03]  /*20150*/  IADD3 R14, P3, PT, R7, R14, RZ ;  /* 0x0000000e070e7210 */ /* 0x000fc60007f7e0ff */
[----:B------:R-:W-:Y:S01]  /*20160*/  STL [R1+0x734], R18 ;  /* 0x0007341201007387 */ /* 0x000fe20000100800 */
[----:B----4-:R-:W-:-:S03]  /*20170*/  IMAD.X R16, R23, 0x1, R16, P4 ;  /* 0x0000000117107824 */ /* 0x010fc600020e0610 */
[----:B------:R0:W-:Y:S04]  /*20180*/  STL [R1+0x710], R14 ;  /* 0x0007100e01007387 */ /* 0x0001e80000100800 */
[----:B0-----:R-:W3:Y:S01]  /*20190*/  LDL.LU R14, [R1+0x6f8] ;  /* 0x0006f800010e7983 */ /* 0x001ee20000300800 */
[----:B------:R-:W-:-:S03]  /*201a0*/  IADD3 R13, P4, PT, R7, R13, RZ ;  /* 0x0000000d070d7210 */ /* 0x000fc60007f9e0ff */
[----:B------:R-:W-:Y:S04]  /*201b0*/  STL [R1+0x72c], R17 ;  /* 0x00072c1101007387 */ /* 0x000fe80000100800 */
[----:B------:R0:W-:Y:S04]  /*201c0*/  STL [R1+0x708], R13 ;  /* 0x0007080d01007387 */ /* 0x0001e80000100800 */
[----:B0-----:R-:W4:Y:S01]  /*201d0*/  LDL.LU R13, [R1+0x714] ;  /* 0x00071400010d7983 */ /* 0x001f220000300800 */
[----:B-----5:R-:W-:-:S03]  /*201e0*/  IMAD.X R12, R23, 0x1, R12, P5 ;  /* 0x00000001170c7824 */ /* 0x020fc600028e060c */
        /* <DEDUP_REMOVED lines=22> */
[----:B------:R-:W-:-:S03]  /*20350*/  IADD3 R9, P5, PT, R7, R9, RZ ;  /* 0x0000000907097210 */ /* 0x000fc60007fbe0ff */
[----:B------:R-:W5:Y:S04]  /*20360*/  LDL.LU R18, [R1+0x6a0] ;  /* 0x0006a00001127983 */ /* 0x000f680000300800 */
[----:B------:R0:W-:Y:S04]  /*20370*/  STL [R1+0x700], R9 ;  /* 0x0007000901007387 */ /* 0x0001e80000100800 */
        /* <DEDUP_REMOVED lines=9> */
[----:B----4-:R-:W-:-:S05]  /*20410*/  IMAD.X R13, R23, 0x1, R13, P1 ;  /* 0x00000001170d7824 */ /* 0x010fca00008e060d */
[----:B------:R0:W-:Y:S01]  /*20420*/  STL [R1+0x714], R13 ;  /* 0x0007140d01007387 */ /* 0x0001e20000100800 */
[----:B-----5:R-:W-:Y:S01]  /*20430*/  IADD3 R38, P1, PT, R7, R38, RZ ;  /* 0x0000002607267210 */ /* 0x020fe20007f3e0ff */
[----:B------:R-:W-:Y:S02]  /*20440*/  IMAD.X R37, R23, 0x1, R37, P3 ;  /* 0x0000000117257824 */ /* 0x000fe400018e0625 */
[----:B0-----:R-:W4:Y:S01]  /*20450*/  LDL.LU R13, [R1+0x688] ;  /* 0x00068800010d7983 */ /* 0x001f220000300800 */
        /* <DEDUP_REMOVED lines=32> */
[----:B------:R-:W-:-:S03]  /*20660*/  IMAD.X R12, R23, 0x1, R12, P1 ;  /* 0x00000001170c7824 */ /* 0x000fc600008e060c */
[----:B------:R-:W-:Y:S04]  /*20670*/  STL [R1+0x6b0], R21 ;  /* 0x0006b01501007387 */ /* 0x000fe80000100800 */
[----:B------:R0:W-:Y:S04]  /*20680*/  STL [R1+0x6c4], R12 ;  /* 0x0006c40c01007387 */ /* 0x0001e80000100800 */
[----:B------:R-:W-:Y:S04]  /*20690*/  STL [R1+0x6cc], R20 ;  /* 0x0006cc1401007387 */ /* 0x000fe80000100800 */
[----:B0-----:R-:W5:Y:S01]  /*206a0*/  LDL.LU R12, [R1+0x6a4] ;  /* 0x0006a400010c7983 */ /* 0x001f620000300800 */
[----:B------:R-:W-:Y:S01]  /*206b0*/  IADD3 R19, P6, PT, R7, R19, RZ ;  /* 0x0000001307137210 */ /* 0x000fe20007fde0ff */
[----:B------:R-:W-:Y:S01]  /*206c0*/  IMAD.X R9, R23, 0x1, R9, P3 ;  /* 0x0000000117097824 */ /* 0x000fe200018e0609 */
[----:B------:R-:W-:-:S03]  /*206d0*/  IADD3 R18, P1, PT, R7, R18, RZ ;  /* 0x0000001207127210 */ /* 0x000fc60007f3e0ff */
[----:B------:R-:W-:Y:S04]  /*206e0*/  STL [R1+0x6a8], R19 ;  /* 0x0006a81301007387 */ /* 0x000fe80000100800 */
[----:B------:R0:W-:Y:S01]  /*206f0*/  STL [R1+0x6bc], R9 ;  /* 0x0006bc0901007387 */ /* 0x0001e20000100800 */
[----:B------:R-:W-:-:S03]  /*20700*/  IADD3 R17, P3, PT, R7, R17, RZ ;  /* 0x0000001107117210 */ /* 0x000fc60007f7e0ff */
[----:B0-----:R-:W5:Y:S04]  /*20710*/  LDL.LU R9, [R1+0x680] ;  /* 0x0006800001097983 */ /* 0x001f680000300800 */
[----:B------:R-:W-:Y:S01]  /*20720*/  STL [R1+0x6a0], R18 ;  /* 0x0006a01201007387 */ /* 0x000fe20000100800 */
[----:B--2---:R-:W-:-:S05]  /*20730*/  IMAD.X R15, R23, 0x1, R15, P4 ;  /* 0x00000001170f7824 */ /* 0x004fca00020e060f */
[----:B------:R0:W-:Y:S01]  /*20740*/  STL [R1+0x6b4], R15 ;  /* 0x0006b40f01007387 */ /* 0x0001e20000100800 */
[----:B---3--:R-:W-:-:S03]  /*20750*/  IADD3 R16, P4, PT, R7, R16, RZ ;  /* 0x0000001007107210 */ /* 0x008fc60007f9e0ff */
[----:B0-----:R-:W2:Y:S01]  /*20760*/  LDL.LU R15, [R1+0x69c] ;  /* 0x00069c00010f7983 */ /* 0x001ea20000300800 */
[----:B------:R-:W-:-:S03]  /*20770*/  IMAD.X R14, R23, 0x1, R14, P5 ;  /* 0x00000001170e7824 */ /* 0x000fc600028e060e */
[----:B------:R-:W-:Y:S04]  /*20780*/  STL [R1+0x698], R17 ;  /* 0x0006981101007387 */ /* 0x000fe80000100800 */
[----:B------:R0:W-:Y:S04]  /*20790*/  STL [R1+0x6ac], R14 ;  /* 0x0006ac0e01007387 */ /* 0x0001e80000100800 */
[----:B0-----:R-:W3:Y:S01]  /*207a0*/  LDL.LU R14, [R1+0x678] ;  /* 0x00067800010e7983 */ /* 0x001ee20000300800 */
[----:B----4-:R-:W-:-:S03]  /*207b0*/  IADD3 R13, P5, PT, R7, R13, RZ ;  /* 0x0000000d070d7210 */ /* 0x010fc60007fbe0ff */
[----:B------:R-:W-:Y:S04]  /*207c0*/  STL [R1+0x690], R16 ;  /* 0x0006901001007387 */ /* 0x000fe80000100800 */
[----:B------:R-:W4:Y:S04]  /*207d0*/  LDL.LU R38, [R1+0x694] ;  /* 0x0006940001267983 */ /* 0x000f280000300800 */
[----:B------:R-:W4:Y:S04]  /*207e0*/  LDL.LU R37, [R1+0x670] ;  /* 0x0006700001257983 */ /* 0x000f280000300800 */
[----:B------:R-:W4:Y:S04]  /*207f0*/  LDL.LU R36, [R1+0x68c] ;  /* 0x00068c0001247983 */ /* 0x000f280000300800 */
[----:B------:R0:W-:Y:S04]  /*20800*/  STL [R1+0x688], R13 ;  /* 0x0006880d01007387 */ /* 0x0001e80000100800 */
        /* <DEDUP_REMOVED lines=16> */
[----:B0-----:R-:W4:Y:S01]  /*20910*/  LDL.LU R13, [R1+0x628] ;  /* 0x00062800010d7983 */ /* 0x001f220000300800 */
[----:B-----5:R-:W-:-:S03]  /*20920*/  IMAD.X R12, R23, 0x1, R12, P6 ;  /* 0x00000001170c7824 */ /* 0x020fc600030e060c */
[----:B------:R-:W5:Y:S04]  /*20930*/  LDL.LU R18, [R1+0x644] ;  /* 0x0006440001127983 */ /* 0x000f680000300800 */
[----:B------:R0:W-:Y:S04]  /*20940*/  STL [R1+0x6a4], R12 ;  /* 0x0006a40c01007387 */ /* 0x0001e80000100800 */
[----:B0-----:R-:W5:Y:S04]  /*20950*/  LDL.LU R12, [R1+0x620] ;  /* 0x00062000010c7983 */ /* 0x001f680000300800 */
[----:B------:R-:W5:Y:S01]  /*20960*/  LDL.LU R17, [R1+0x63c] ;  /* 0x00063c0001117983 */ /* 0x000f620000300800 */
[----:B------:R-:W-:-:S05]  /*20970*/  IADD3 R9, P6, PT, R7, R9, RZ ;  /* 0x0000000907097210 */ /* 0x000fca0007fde0ff */
[----:B------:R0:W-:Y:S04]  /*20980*/  STL [R1+0x680], R9 ;  /* 0x0006800901007387 */ /* 0x0001e80000100800 */
[----:B0-----:R-:W5:Y:S04]  /*20990*/  LDL.LU R9, [R1+0x618] ;  /* 0x0006180001097983 */ /* 0x001f680000300800 */
[----:B------:R-:W5:Y:S01]  /*209a0*/  LDL.LU R16, [R1+0x634] ;  /* 0x0006340001107983 */ /* 0x000f620000300800 */
[----:B--2---:R-:W-:-:S05]  /*209b0*/  IMAD.X R15, R23, 0x1, R15, P1 ;  /* 0x00000001170f7824 */ /* 0x004fca00008e060f */
[----:B------:R0:W-:Y:S04]  /*209c0*/  STL [R1+0x69c], R15 ;  /* 0x00069c0f01007387 */ /* 0x0001e80000100800 */
[----:B0-----:R-:W2:Y:S01]  /*209d0*/  LDL.LU R15, [R1+0x610] ;  /* 0x00061000010f7983 */ /* 0x001ea20000300800 */
[----:B---3--:R-:W-:-:S05]  /*209e0*/  IADD3 R14, P1, PT, R7, R14, RZ ;  /* 0x0000000e070e7210 */ /* 0x008fca0007f3e0ff */
[----:B------:R0:W-:Y:S01]  /*209f0*/  STL [R1+0x678], R14 ;  /* 0x0006780e01007387 */ /* 0x0001e20000100800 */
[----:B----4-:R-:W-:Y:S01]  /*20a00*/  IMAD.X R38, R23, 0x1, R38, P3 ;  /* 0x0000000117267824 */ /* 0x010fe200018e0626 */
[----:B------:R-:W-:Y:S02]  /*20a10*/  IADD3 R37, P3, PT, R7, R37, RZ ;  /* 0x0000002507257210 */ /* 0x000fe40007f7e0ff */
[----:B0-----:R-:W3:Y:S01]  /*20a20*/  LDL.LU R14, [R1+0x62c] ;  /* 0x00062c00010e7983 */ /* 0x001ee20000300800 */
        /* <DEDUP_REMOVED lines=35> */
[----:B-----5:R-:W-:-:S03]  /*20c60*/  IMAD.X R18, R23, 0x1, R18, P3 ;  /* 0x0000000117127824 */ /* 0x020fc600018e0612 */
[----:B------:R0:W-:Y:S04]  /*20c70*/  STL [R1+0x628], R13 ;  /* 0x0006280d01007387 */ /* 0x0001e80000100800 */
[----:B------:R-:W-:Y:S04]  /*20c80*/  STL [R1+0x630], R20 ;  /* 0x0006301401007387 */ /* 0x000fe80000100800 */
[----:B0-----:R-:W4:Y:S01]  /*20c90*/  LDL.LU R13, [R1+0x608] ;  /* 0x00060800010d7983 */ /* 0x001f220000300800 */
[----:B------:R-:W-:-:S03]  /*20ca0*/  IADD3 R12, P3, PT, R7, R12, RZ ;  /* 0x0000000c070c7210 */ /* 0x000fc60007f7e0ff */
[----:B------:R-:W-:Y:S04]  /*20cb0*/  STL [R1+0x64c], R19 ;  /* 0x00064c1301007387 */ /* 0x000fe80000100800 */
[----:B------:R0:W-:Y:S04]  /*20cc0*/  STL [R1+0x620], R12 ;  /* 0x0006200c01007387 */ /* 0x0001e80000100800 */
[----:B0-----:R-:W5:Y:S01]  /*20cd0*/  LDL.LU R12, [R1+0x624] ;  /* 0x00062400010c7983 */ /* 0x001f620000300800 */
[----:B------:R-:W-:Y:S01]  /*20ce0*/  IMAD.X R17, R23, 0x1, R17, P4 ;  /* 0x0000000117117824 */ /* 0x000fe200020e0611 */
[----:B------:R-:W-:-:S02]  /*20cf0*/  IADD3 R9, P4, PT, R7, R9, RZ ;  /* 0x0000000907097210 */ /* 0x000fc40007f9e0ff */
[----:B------:R-:W-:Y:S01]  /*20d00*/  STL [R1+0x644], R18 ;  /* 0x0006441201007387 */ /* 0x000fe20000100800 */
[----:B------:R-:W-:-:S03]  /*20d10*/  IMAD.X R16, R23, 0x1, R16, P5 ;  /* 0x0000000117107824 */ /* 0x000fc600028e0610 */
[----:B------:R0:W-:Y:S04]  /*20d20*/  STL [R1+0x618], R9 ;  /* 0x0006180901007387 */ /* 0x0001e80000100800 */
[----:B0-----:R-:W5:Y:S04]  /*20d30*/  LDL.LU R9, [R1+0x600] ;  /* 0x0006000001097983 */ /* 0x001f680000300800 */
[----:B------:R-:W-:Y:S01]  /*20d40*/  STL [R1+0x63c], R17 ;  /* 0x00063c1101007387 */ /* 0x000fe20000100800 */
[----:B--2---:R-:W-:-:S05]  /*20d50*/  IADD3 R15, P5, PT, R7, R15, RZ ;  /* 0x0000000f070f7210 */ /* 0x004fca0007fbe0ff */
[----:B------:R0:W-:Y:S04]  /*20d60*/  STL [R1+0x610], R15 ;  /* 0x0006100f01007387 */ /* 0x0001e80000100800 */
[----:B0-----:R-:W2:Y:S01]  /*20d70*/  LDL.LU R15, [R1+0x61c] ;  /* 0x00061c00010f7983 */ /* 0x001ea20000300800 */
[----:B---3--:R-:W-:-:S03]  /*20d80*/  IMAD.X R14, R23, 0x1, R14, P6 ;  /* 0x00000001170e7824 */ /* 0x008fc600030e060e */
[----:B------:R-:W-:Y:S04]  /*20d90*/  STL [R1+0x634], R16 ;  /* 0x0006341001007387 */ /* 0x000fe80000100800 */
[----:B------:R-:W3:Y:S04]  /*20da0*/  LDL.LU R38, [R1+0x5f8] ;  /* 0x0005f80001267983 */ /* 0x000ee80000300800 */
[----:B------:R-:W3:Y:S04]  /*20db0*/  LDL.LU R37, [R1+0x614] ;  /* 0x0006140001257983 */ /* 0x000ee80000300800 */
[----:B------:R-:W3:Y:S04]  /*20dc0*/  LDL.LU R36, [R1+0x5f0] ;  /* 0x0005f00001247983 */ /* 0x000ee80000300800 */
[----:B------:R0:W-:Y:S04]  /*20dd0*/  STL [R1+0x62c], R14 ;  /* 0x00062c0e01007387 */ /* 0x0001e80000100800 */
        /* <DEDUP_REMOVED lines=16> */
[----:B0-----:R-:W3:Y:S01]  /*20ee0*/  LDL.LU R14, [R1+0x5cc] ;  /* 0x0005cc00010e7983 */ /* 0x001ee20000300800 */
[----:B----4-:R-:W-:-:S03]  /*20ef0*/  IADD3 R13, P6, PT, R7, R13, RZ ;  /* 0x0000000d070d7210 */ /* 0x010fc60007fde0ff */
[----:B------:R-:W4:Y:S04]  /*20f00*/  LDL.LU R18, [R1+0x5a8] ;  /* 0x0005a80001127983 */ /* 0x000f280000300800 */
[----:B------:R0:W-:Y:S04]  /*20f10*/  STL [R1+0x608], R13 ;  /* 0x0006080d01007387 */ /* 0x0001e80000100800 */
        /* <DEDUP_REMOVED lines=8> */
[----:B0-----:R-:W5:Y:S01]  /*20fa0*/  LDL.LU R9, [R1+0x5b4] ;  /* 0x0005b40001097983 */ /* 0x001f620000300800 */
[----:B--2---:R-:W-:-:S05]  /*20fb0*/  IMAD.X R15, R23, 0x1, R15, P3 ;  /* 0x00000001170f7824 */ /* 0x004fca00018e060f */
[----:B------:R0:W-:Y:S01]  /*20fc0*/  STL [R1+0x61c], R15 ;  /* 0x00061c0f01007387 */ /* 0x0001e20000100800 */
[----:B---3--:R-:W-:Y:S01]  /*20fd0*/  IADD3 R38, P3, PT, R7, R38, RZ ;  /* 0x0000002607267210 */ /* 0x008fe20007f7e0ff */
[----:B------:R-:W-:Y:S02]  /*20fe0*/  IMAD.X R37, R23, 0x1, R37, P4 ;  /* 0x0000000117257824 */ /* 0x000fe400020e0625 */
[----:B0-----:R-:W2:Y:S01]  /*20ff0*/  LDL.LU R15, [R1+0x590] ;  /* 0x00059000010f7983 */ /* 0x001ea20000300800 */
        /* <DEDUP_REMOVED lines=33> */
[----:B------:R-:W-:Y:S01]  /*21210*/  STL [R1+0x5b8], R21 ;  /* 0x0005b81501007387 */ /* 0x000fe20000100800 */
[----:B------:R-:W-:-:S03]  /*21220*/  IADD3 R19, P1, PT, R7, R19, RZ ;  /* 0x0000001307137210 */ /* 0x000fc60007f3e0ff */
[----:B------:R0:W-:Y:S04]  /*21230*/  STL [R1+0x5cc], R14 ;  /* 0x0005cc0e01007387 */ /* 0x0001e80000100800 */
[----:B------:R-:W-:Y:S01]  /*21240*/  STL [R1+0x5d4], R20 ;  /* 0x0005d41401007387 */ /* 0x000fe20000100800 */
[----:B----4-:R-:W-:-:S03]  /*21250*/  IADD3 R18, P3, PT, R7, R18, RZ ;  /* 0x0000001207127210 */ /* 0x010fc60007f7e0ff */
[----:B0-----:R-:W3:Y:S01]  /*21260*/  LDL.LU R14, [R1+0x5ac] ;  /* 0x0005ac00010e7983 */ /* 0x001ee20000300800 */
[----:B------:R-:W-:-:S03]  /*21270*/  IMAD.X R13, R23, 0x1, R13, P4 ;  /* 0x00000001170d7824 */ /* 0x000fc600020e060d */
[----:B------:R-:W-:Y:S04]  /*21280*/  STL [R1+0x5b0], R19 ;  /* 0x0005b01301007387 */ /* 0x000fe80000100800 */
[----:B------:R0:W-:Y:S04]  /*21290*/  STL [R1+0x5c4], R13 ;  /* 0x0005c40d01007387 */ /* 0x0001e80000100800 */
[----:B0-----:R-:W4:Y:S01]  /*212a0*/  LDL.LU R13, [R1+0x588] ;  /* 0x00058800010d7983 */ /* 0x001f220000300800 */
[----:B-----5:R-:W-:-:S03]  /*212b0*/  IMAD.X R12, R23, 0x1, R12, P5 ;  /* 0x00000001170c7824 */ /* 0x020fc600028e060c */
[----:B------:R-:W-:Y:S04]  /*212c0*/  STL [R1+0x5a8], R18 ;  /* 0x0005a81201007387 */ /* 0x000fe80000100800 */
[----:B------:R0:W-:Y:S04]  /*212d0*/  STL [R1+0x5bc], R12 ;  /* 0x0005bc0c01007387 */ /* 0x0001e80000100800 */
[----:B0-----:R-:W5:Y:S01]  /*212e0*/  LDL.LU R12, [R1+0x5a4] ;  /* 0x0005a400010c7983 */ /* 0x001f620000300800 */
[C---:B------:R-:W-:Y:S02]  /*212f0*/  IADD3 R17, P4, PT, R7.reuse, R17, RZ ;  /* 0x0000001107117210 */ /* 0x040fe40007f9e0ff */
[----:B------:R-:W-:Y:S01]  /*21300*/  IADD3 R16, P5, PT, R7, R16, RZ ;  /* 0x0000001007107210 */ /* 0x000fe20007fbe0ff */
[----:B------:R-:W-:-:S02]  /*21310*/  IMAD.X R9, R23, 0x1, R9, P6 ;  /* 0x0000000117097824 */ /* 0x000fc400030e0609 */
[----:B------:R-:W-:Y:S04]  /*21320*/  STL [R1+0x5a0], R17 ;  /* 0x0005a01101007387 */ /* 0x000fe80000100800 */
[----:B------:R0:W-:Y:S04]  /*21330*/  STL [R1+0x5b4], R9 ;  /* 0x0005b40901007387 */ /* 0x0001e80000100800 */
[----:B0-----:R-:W5:Y:S04]  /*21340*/  LDL.LU R9, [R1+0x580] ;  /* 0x0005800001097983 */ /* 0x001f680000300800 */
[----:B------:R-:W-:Y:S04]  /*21350*/  STL [R1+0x598], R16 ;  /* 0x0005981001007387 */ /* 0x000fe80000100800 */
[----:B------:R-:W5:Y:S04]  /*21360*/  LDL.LU R38, [R1+0x59c] ;  /* 0x00059c0001267983 */ /* 0x000f680000300800 */
[----:B------:R-:W5:Y:S04]  /*21370*/  LDL.LU R37, [R1+0x578] ;  /* 0x0005780001257983 */ /* 0x000f680000300800 */
[----:B------:R-:W5:Y:S01]  /*21380*/  LDL.LU R36, [R1+0x594] ;  /* 0x0005940001247983 */ /* 0x000f620000300800 */
[----:B--2---:R-:W-:-:S05]  /*21390*/  IADD3 R15, P6, PT, R7, R15, RZ ;  /* 0x0000000f070f7210 */ /* 0x004fca0007fde0ff */
[----:B------:R0:W-:Y:S04]  /*213a0*/  STL [R1+0x590], R15 ;  /* 0x0005900f01007387 */ /* 0x0001e80000100800 */
[----:B------:R-:W2:Y:S04]  /*213b0*/  LDL.LU R35, [R1+0x570] ;  /* 0x0005700001237983 */ /* 0x000ea80000300800 */
        /* <DEDUP_REMOVED lines=15> */
[----:B0-----:R-:W2:Y:S04]  /*214b0*/  LDL.LU R15, [R1+0x530] ;  /* 0x00053000010f7983 */ /* 0x001ea80000300800 */
[----:B------:R-:W2:Y:S01]  /*214c0*/  LDL.LU R18, [R1+0x54c] ;  /* 0x00054c0001127983 */ /* 0x000ea20000300800 */
[----:B---3--:R-:W-:-:S05]  /*214d0*/  IMAD.X R14, R23, 0x1, R14, P1 ;  /* 0x00000001170e7824 */ /* 0x008fca00008e060e */
[----:B------:R0:W-:Y:S04]  /*214e0*/  STL [R1+0x5ac], R14 ;  /* 0x0005ac0e01007387 */ /* 0x0001e80000100800 */
        /* <DEDUP_REMOVED lines=8> */
[----:B0-----:R-:W5:Y:S01]  /*21570*/  LDL.LU R12, [R1+0x518] ;  /* 0x00051800010c7983 */ /* 0x001f620000300800 */
[----:B------:R-:W-:-:S05]  /*21580*/  IADD3 R9, P3, PT, R7, R9, RZ ;  /* 0x0000000907097210 */ /* 0x000fca0007f7e0ff */
[----:B------:R0:W-:Y:S01]  /*21590*/  STL [R1+0x580], R9 ;  /* 0x0005800901007387 */ /* 0x0001e20000100800 */
[----:B------:R-:W-:Y:S01]  /*215a0*/  IMAD.X R38, R23, 0x1, R38, P4 ;  /* 0x0000000117267824 */ /* 0x000fe200020e0626 */
[----:B------:R-:W-:Y:S02]  /*215b0*/  IADD3 R37, P4, PT, R7, R37, RZ ;  /* 0x0000002507257210 */ /* 0x000fe40007f9e0ff */
[----:B0-----:R-:W5:Y:S01]  /*215c0*/  LDL.LU R9, [R1+0x534] ;  /* 0x0005340001097983 */ /* 0x001f620000300800 */
[----:B------:R-:W-:-:S03]  /*215d0*/  IMAD.X R36, R23, 0x1, R36, P5 ;  /* 0x0000000117247824 */ /* 0x000fc600028e0624 */
[----:B------:R-:W-:Y:S04]  /*215e0*/  STL [R1+0x59c], R38 ;  /* 0x00059c2601007387 */ /* 0x000fe80000100800 */
[----:B------:R-:W-:Y:S04]  /*215f0*/  STL [R1+0x578], R37 ;  /* 0x0005782501007387 */ /* 0x000fe80000100800 */
[----:B------:R-:W-:Y:S01]  /*21600*/  STL [R1+0x594], R36 ;  /* 0x0005942401007387 */ /* 0x000fe20000100800 */
[----:B--2---:R-:W-:Y:S01]  /*21610*/  IADD3 R35, P5, PT, R7, R35, RZ ;  /* 0x0000002307237210 */ /* 0x004fe20007fbe0ff */
[----:B------:R-:W-:-:S04]  /*21620*/  IMAD.X R34, R23, 0x1, R34, P6 ;  /* 0x0000000117227824 */ /* 0x000fc800030e0622 */
        /* <DEDUP_REMOVED lines=26> */
[----:B------:R-:W-:Y:S01]  /*217d0*/  IMAD.X R19, R23, 0x1, R19, P3 ;  /* 0x0000000117137824 */ /* 0x000fe200018e0613 */
[----:B------:R-:W-:Y:S01]  /*217e0*/  IADD3 R15, P3, PT, R7, R15, RZ ;  /* 0x0000000f070f7210 */ /* 0x000fe20007f7e0ff */
[----:B------:R-:W-:Y:S01]  /*217f0*/  STL [R1+0x55c], R21 ;  /* 0x00055c1501007387 */ /* 0x000fe20000100800 */
[----:B------:R-:W-:-:S03]  /*21800*/  IMAD.X R18, R23, 0x1, R18, P4 ;  /* 0x0000000117127824 */ /* 0x000fc600020e0612 */
[----:B------:R0:W-:Y:S04]  /*21810*/  STL [R1+0x530], R15 ;  /* 0x0005300f01007387 */ /* 0x0001e80000100800 */
[----:B------:R-:W-:Y:S04]  /*21820*/  STL [R1+0x538], R20 ;  /* 0x0005381401007387 */ /* 0x000fe80000100800 */
[----:B0-----:R-:W2:Y:S04]  /*21830*/  LDL.LU R15, [R1+0x510] ;  /* 0x00051000010f7983 */ /* 0x001ea80000300800 */
[----:B------:R-:W-:Y:S01]  /*21840*/  STL [R1+0x554], R19 ;  /* 0x0005541301007387 */ /* 0x000fe20000100800 */
[----:B---3--:R-:W-:Y:S01]  /*21850*/  IADD3 R14, P4, PT, R7, R14, RZ ;  /* 0x0000000e070e7210 */ /* 0x008fe20007f9e0ff */
[----:B----4-:R-:W-:-:S04]  /*21860*/  IMAD.X R17, R23, 0x1, R17, P5 ;  /* 0x0000000117117824 */ /* 0x010fc800028e0611 */
[----:B------:R0:W-:Y:S04]  /*21870*/  STL [R1+0x528], R14 ;  /* 0x0005280e01007387 */ /* 0x0001e80000100800 */
[----:B0-----:R-:W3:Y:S01]  /*21880*/  LDL.LU R14, [R1+0x52c] ;  /* 0x00052c00010e7983 */ /* 0x001ee20000300800 */
[----:B------:R-:W-:-:S03]  /*21890*/  IADD3 R13, P5, PT, R7, R13, RZ ;  /* 0x0000000d070d7210 */ /* 0x000fc60007fbe0ff */
[----:B------:R-:W-:Y:S01]  /*218a0*/  STL [R1+0x54c], R18 ;  /* 0x00054c1201007387 */ /* 0x000fe20000100800 */
[----:B-----5:R-:W-:-:S03]  /*218b0*/  IMAD.X R16, R23, 0x1, R16, P6 ;  /* 0x0000000117107824 */ /* 0x020fc600030e0610 */
[----:B------:R0:W-:Y:S04]  /*218c0*/  STL [R1+0x520], R13 ;  /* 0x0005200d01007387 */ /* 0x0001e80000100800 */
[----:B0-----:R-:W4:Y:S01]  /*218d0*/  LDL.LU R13, [R1+0x508] ;  /* 0x00050800010d7983 */ /* 0x001f220000300800 */
[----:B------:R-:W-:-:S03]  /*218e0*/  IADD3 R12, P6, PT, R7, R12, RZ ;  /* 0x0000000c070c7210 */ /* 0x000fc60007fde0ff */
[----:B------:R-:W-:Y:S04]  /*218f0*/  STL [R1+0x544], R17 ;  /* 0x0005441101007387 */ /* 0x000fe80000100800 */
[----:B------:R0:W-:Y:S04]  /*21900*/  STL [R1+0x518], R12 ;  /* 0x0005180c01007387 */ /* 0x0001e80000100800 */
[----:B0-----:R-:W5:Y:S04]  /*21910*/  LDL.LU R12, [R1+0x524] ;  /* 0x00052400010c7983 */ /* 0x001f680000300800 */
[----:B------:R-:W-:Y:S01]  /*21920*/  STL [R1+0x53c], R16 ;  /* 0x00053c1001007387 */ /* 0x000fe20000100800 */
[----:B------:R-:W-:-:S03]  /*21930*/  IMAD.X R9, R23, 0x1, R9, P1 ;  /* 0x0000000117097824 */ /* 0x000fc600008e0609 */
        /* <DEDUP_REMOVED lines=22> */
[----:B--2---:R-:W-:-:S05]  /*21aa0*/  IADD3 R15, P1, PT, R7, R15, RZ ;  /* 0x0000000f070f7210 */ /* 0x004fca0007f3e0ff */
[----:B------:R0:W-:Y:S04]  /*21ab0*/  STL [R1+0x510], R15 ;  /* 0x0005100f01007387 */ /* 0x0001e80000100800 */
        /* <DEDUP_REMOVED lines=9> */
[----:B-----5:R-:W-:-:S05]  /*21b50*/  IMAD.X R12, R23, 0x1, R12, P4 ;  /* 0x00000001170c7824 */ /* 0x020fca00020e060c */
[----:B------:R0:W-:Y:S04]  /*21b60*/  STL [R1+0x524], R12 ;  /* 0x0005240c01007387 */ /* 0x0001e80000100800 */
[----:B0-----:R-:W5:Y:S01]  /*21b70*/  LDL.LU R12, [R1+0x498] ;  /* 0x00049800010c7983 */ /* 0x001f620000300800 */
[----:B------:R-:W-:Y:S01]  /*21b80*/  IADD3 R38, P4, PT, R7, R38, RZ ;  /* 0x0000002607267210 */ /* 0x000fe20007f9e0ff */
[----:B------:R-:W-:Y:S01]  /*21b90*/  IMAD.X R37, R23, 0x1, R37, P5 ;  /* 0x0000000117257824 */ /* 0x000fe200028e0625 */
        /* <DEDUP_REMOVED lines=37> */
[----:B------:R-:W-:-:S03]  /*21df0*/  IADD3 R18, P4, PT, R7, R18, RZ ;  /* 0x0000001207127210 */ /* 0x000fc60007f9e0ff */
[----:B0-----:R-:W5:Y:S04]  /*21e00*/  LDL.LU R9, [R1+0x4b4] ;  /* 0x0004b40001097983 */ /* 0x001f680000300800 */
[----:B------:R-:W-:Y:S01]  /*21e10*/  STL [R1+0x4b8], R19 ;  /* 0x0004b81301007387 */ /* 0x000fe20000100800 */
[----:B--2---:R-:W-:-:S05]  /*21e20*/  IMAD.X R15, R23, 0x1, R15, P5 ;  /* 0x00000001170f7824 */ /* 0x004fca00028e060f */
[----:B------:R0:W-:Y:S01]  /*21e30*/  STL [R1+0x4cc], R15 ;  /* 0x0004cc0f01007387 */ /* 0x0001e20000100800 */
[----:B------:R-:W-:-:S03]  /*21e40*/  IADD3 R17, P5, PT, R7, R17, RZ ;  /* 0x0000001107117210 */ /* 0x000fc60007fbe0ff */
[----:B0-----:R-:W2:Y:S04]  /*21e50*/  LDL.LU R15, [R1+0x490] ;  /* 0x00049000010f7983 */ /* 0x001ea80000300800 */
[----:B------:R-:W-:Y:S01]  /*21e60*/  STL [R1+0x4b0], R18 ;  /* 0x0004b01201007387 */ /* 0x000fe20000100800 */
[----:B---3--:R-:W-:-:S05]  /*21e70*/  IMAD.X R14, R23, 0x1, R14, P6 ;  /* 0x00000001170e7824 */ /* 0x008fca00030e060e */
[----:B------:R0:W-:Y:S01]  /*21e80*/  STL [R1+0x4c4], R14 ;  /* 0x0004c40e01007387 */ /* 0x0001e20000100800 */
[----:B----4-:R-:W-:-:S03]  /*21e90*/  IADD3 R16, P6, PT, R7, R16, RZ ;  /* 0x0000001007107210 */ /* 0x010fc60007fde0ff */
[----:B0-----:R-:W3:Y:S01]  /*21ea0*/  LDL.LU R14, [R1+0x4ac] ;  /* 0x0004ac00010e7983 */ /* 0x001ee20000300800 */
[----:B------:R-:W-:-:S03]  /*21eb0*/  IMAD.X R13, R23, 0x1, R13, P1 ;  /* 0x00000001170d7824 */ /* 0x000fc600008e060d */
[----:B------:R-:W-:Y:S04]  /*21ec0*/  STL [R1+0x4a8], R17 ;  /* 0x0004a81101007387 */ /* 0x000fe80000100800 */
[----:B------:R0:W-:Y:S04]  /*21ed0*/  STL [R1+0x4bc], R13 ;  /* 0x0004bc0d01007387 */ /* 0x0001e80000100800 */
[----:B0-----:R-:W4:Y:S01]  /*21ee0*/  LDL.LU R13, [R1+0x488] ;  /* 0x00048800010d7983 */ /* 0x001f220000300800 */
[----:B-----5:R-:W-:-:S03]  /*21ef0*/  IADD3 R12, P1, PT, R7, R12, RZ ;  /* 0x0000000c070c7210 */ /* 0x020fc60007f3e0ff */
        /* <DEDUP_REMOVED lines=22> */
[----:B------:R-:W-:-:S03]  /*22060*/  IMAD.X R9, R23, 0x1, R9, P3 ;  /* 0x0000000117097824 */ /* 0x000fc600018e0609 */
[----:B------:R-:W5:Y:S04]  /*22070*/  LDL.LU R18, [R1+0x454] ;  /* 0x0004540001127983 */ /* 0x000f680000300800 */
[----:B------:R0:W-:Y:S04]  /*22080*/  STL [R1+0x4b4], R9 ;  /* 0x0004b40901007387 */ /* 0x0001e80000100800 */
        /* <DEDUP_REMOVED lines=9> */
[----:B----4-:R-:W-:-:S05]  /*22120*/  IADD3 R13, P4, PT, R7, R13, RZ ;  /* 0x0000000d070d7210 */ /* 0x010fca0007f9e0ff */
[----:B------:R0:W-:Y:S01]  /*22130*/  STL [R1+0x488], R13 ;  /* 0x0004880d01007387 */ /* 0x0001e20000100800 */
[----:B-----5:R-:W-:Y:S01]  /*22140*/  IMAD.X R38, R23, 0x1, R38, P5 ;  /* 0x0000000117267824 */ /* 0x020fe200028e0626 */
[----:B------:R-:W-:Y:S02]  /*22150*/  IADD3 R37, P5, PT, R7, R37, RZ ;  /* 0x0000002507257210 */ /* 0x000fe40007fbe0ff */
[----:B0-----:R-:W4:Y:S01]  /*22160*/  LDL.LU R13, [R1+0x43c] ;  /* 0x00043c00010d7983 */ /* 0x001f220000300800 */
        /* <DEDUP_REMOVED lines=34> */
[----:B------:R-:W-:Y:S04]  /*22390*/  STL [R1+0x464], R21 ;  /* 0x0004641501007387 */ /* 0x000fe80000100800 */
[----:B------:R0:W-:Y:S04]  /*223a0*/  STL [R1+0x438], R12 ;  /* 0x0004380c01007387 */ /* 0x0001e80000100800 */
[----:B------:R-:W-:Y:S04]  /*223b0*/  STL [R1+0x440], R20 ;  /* 0x0004401401007387 */ /* 0x000fe80000100800 */
        /* <DEDUP_REMOVED lines=8> */
[----:B--2---:R-:W-:Y:S01]  /*22440*/  IADD3 R15, P6, PT, R7, R15, RZ ;  /* 0x0000000f070f7210 */ /* 0x004fe20007fde0ff */
[----:B------:R-:W-:-:S04]  /*22450*/  IMAD.X R16, R23, 0x1, R16, P1 ;  /* 0x0000000117107824 */ /* 0x000fc800008e0610 */
[----:B------:R0:W-:Y:S04]  /*22460*/  STL [R1+0x428], R15 ;  /* 0x0004280f01007387 */ /* 0x0001e80000100800 */
[----:B0-----:R-:W2:Y:S04]  /*22470*/  LDL.LU R15, [R1+0x410] ;  /* 0x00041000010f7983 */ /* 0x001ea80000300800 */
[----:B------:R-:W-:Y:S01]  /*22480*/  STL [R1+0x44c], R17 ;  /* 0x00044c1101007387 */ /* 0x000fe20000100800 */
[----:B---3--:R-:W-:-:S05]  /*22490*/  IADD3 R14, P1, PT, R7, R14, RZ ;  /* 0x0000000e070e7210 */ /* 0x008fca0007f3e0ff */
[----:B------:R0:W-:Y:S04]  /*224a0*/  STL [R1+0x420], R14 ;  /* 0x0004200e01007387 */ /* 0x0001e80000100800 */
[----:B0-----:R-:W3:Y:S01]  /*224b0*/  LDL.LU R14, [R1+0x42c] ;  /* 0x00042c00010e7983 */ /* 0x001ee20000300800 */
[----:B----4-:R-:W-:-:S03]  /*224c0*/  IMAD.X R13, R23, 0x1, R13, P3 ;  /* 0x00000001170d7824 */ /* 0x010fc600018e060d */
        /* <DEDUP_REMOVED lines=22> */
[----:B-----5:R-:W-:-:S03]  /*22630*/  IADD3 R12, P3, PT, R7, R12, RZ ;  /* 0x0000000c070c7210 */ /* 0x020fc60007f7e0ff */
[----:B------:R-:W5:Y:S04]  /*22640*/  LDL.LU R18, [R1+0xe30] ;  /* 0x000e300001127983 */ /* 0x000f680000300800 */
[----:B------:R0:W-:Y:S04]  /*22650*/  STL [R1+0x418], R12 ;  /* 0x0004180c01007387 */ /* 0x0001e80000100800 */
        /* <DEDUP_REMOVED lines=8> */
[----:B0-----:R-:W2:Y:S01]  /*226e0*/  LDL.LU R15, [R1+0xe3c] ;  /* 0x000e3c00010f7983 */ /* 0x001ea20000300800 */
[----:B---3--:R-:W-:-:S05]  /*226f0*/  IMAD.X R14, R23, 0x1, R14, P5 ;  /* 0x00000001170e7824 */ /* 0x008fca00028e060e */
[----:B------:R0:W-:Y:S01]  /*22700*/  STL [R1+0x42c], R14 ;  /* 0x00042c0e01007387 */ /* 0x0001e20000100800 */
[----:B----4-:R-:W-:Y:S01]  /*22710*/  IADD3 R38, P5, PT, R7, R38, RZ ;  /* 0x0000002607267210 */ /* 0x010fe20007fbe0ff */
[----:B------:R-:W-:Y:S02]  /*22720*/  IMAD.X R37, R23, 0x1, R37, P6 ;  /* 0x0000000117257824 */ /* 0x000fe400030e0625 */
[----:B0-----:R-:W3:Y:S01]  /*22730*/  LDL.LU R14, [R1+0xe18] ;  /* 0x000e1800010e7983 */ /* 0x001ee20000300800 */
        /* <DEDUP_REMOVED lines=36> */
[----:B------:R-:W-:Y:S04]  /*22980*/  STL [R1+0x3c4], R20 ;  /* 0x0003c41401007387 */ /* 0x000fe80000100800 */
[----:B0-----:R-:W4:Y:S01]  /*22990*/  LDL.LU R13, [R1+0xe34] ;  /* 0x000e3400010d7983 */ /* 0x001f220000300800 */
[----:B-----5:R-:W-:-:S03]  /*229a0*/  IMAD.X R12, R8, 0x1, R12, P6 ;  /* 0x00000001080c7824 */ /* 0x020fc600030e060c */
[----:B------:R-:W-:Y:S04]  /*229b0*/  STL [R1+0xe38], R19 ;  /* 0x000e381301007387 */ /* 0x000fe80000100800 */
[----:B------:R0:W-:Y:S04]  /*229c0*/  STL [R1+0x3b4], R12 ;  /* 0x0003b40c01007387 */ /* 0x0001e80000100800 */
[----:B0-----:R-:W5:Y:S01]  /*229d0*/  LDL.LU R12, [R1+0xe10] ;  /* 0x000e1000010c7983 */ /* 0x001f620000300800 */
[----:B------:R-:W-:Y:S01]  /*229e0*/  IADD3 R18, P5, PT, R6, R18, RZ ;  /* 0x0000001206127210 */ /* 0x000fe20007fbe0ff */
[----:B------:R-:W-:Y:S01]  /*229f0*/  IMAD.X R9, R8, 0x1, R9, P1 ;  /* 0x0000000108097824 */ /* 0x000fe200008e0609 */
[----:B------:R-:W-:-:S03]  /*22a00*/  IADD3 R17, P6, PT, R6, R17, RZ ;  /* 0x0000001106117210 */ /* 0x000fc60007fde0ff */
[----:B------:R-:W-:Y:S01]  /*22a10*/  STL [R1+0xe30], R18 ;  /* 0x000e301201007387 */ /* 0x000fe20000100800 */
[----:B------:R-:W-:-:S03]  /*22a20*/  IADD3 R16, P1, PT, R6, R16, RZ ;  /* 0x0000001006107210 */ /* 0x000fc60007f3e0ff */
[----:B------:R0:W-:Y:S04]  /*22a30*/  STL [R1+0x3ac], R9 ;  /* 0x0003ac0901007387 */ /* 0x0001e80000100800 */
[----:B0-----:R-:W5:Y:S04]  /*22a40*/  LDL.LU R9, [R1+0xe2c] ;  /* 0x000e2c0001097983 */ /* 0x001f680000300800 */
[----:B------:R-:W-:Y:S01]  /*22a50*/  STL [R1+0xe28], R17 ;  /* 0x000e281101007387 */ /* 0x000fe20000100800 */
[----:B--2---:R-:W-:-:S05]  /*22a60*/  IMAD.X R15, R8, 0x1, R15, P3 ;  /* 0x00000001080f7824 */ /* 0x004fca00018e060f */
[----:B------:R0:W-:Y:S04]  /*22a70*/  STL [R1+0xe3c], R15 ;  /* 0x000e3c0f01007387 */ /* 0x0001e80000100800 */
[----:B0-----:R-:W2:Y:S04]  /*22a80*/  LDL.LU R15, [R1+0xe08] ;  /* 0x000e0800010f7983 */ /* 0x001ea80000300800 */
[----:B------:R-:W-:Y:S04]  /*22a90*/  STL [R1+0xe20], R16 ;  /* 0x000e201001007387 */ /* 0x000fe80000100800 */
[----:B------:R-:W2:Y:S04]  /*22aa0*/  LDL.LU R37, [R1+0xe24] ;  /* 0x000e240001257983 */ /* 0x000ea80000300800 */
[----:B------:R-:W2:Y:S01]  /*22ab0*/  LDL.LU R36, [R1+0xe00] ;  /* 0x000e000001247983 */ /* 0x000ea20000300800 */
[----:B---3--:R-:W-:-:S03]  /*22ac0*/  IADD3 R14, P3, PT, R6, R14, RZ ;  /* 0x0000000e060e7210 */ /* 0x008fc60007f7e0ff */
        /* <DEDUP_REMOVED lines=18> */
[----:B0-----:R-:W3:Y:S04]  /*22bf0*/  LDL.LU R14, [R1+0xdd8] ;  /* 0x000dd800010e7983 */ /* 0x001ee80000300800 */
[----:B------:R-:W3:Y:S01]  /*22c00*/  LDL.LU R18, [R1+0x39c] ;  /* 0x00039c0001127983 */ /* 0x000ee20000300800 */
[----:B----4-:R-:W-:-:S05]  /*22c10*/  IMAD.X R13, R8, 0x1, R13, P4 ;  /* 0x00000001080d7824 */ /* 0x010fca00020e060d */
[----:B------:R0:W-:Y:S04]  /*22c20*/  STL [R1+0xe34], R13 ;  /* 0x000e340d01007387 */ /* 0x0001e80000100800 */
[----:B0-----:R-:W4:Y:S01]  /*22c30*/  LDL.LU R13, [R1+0xdd0] ;  /* 0x000dd000010d7983 */ /* 0x001f220000300800 */
[----:B-----5:R-:W-:-:S03]  /*22c40*/  IADD3 R12, P4, PT, R6, R12, RZ ;  /* 0x0000000c060c7210 */ /* 0x020fc60007f9e0ff */
[----:B------:R-:W5:Y:S04]  /*22c50*/  LDL.LU R17, [R1+0x394] ;  /* 0x0003940001117983 */ /* 0x000f680000300800 */
[----:B------:R0:W-:Y:S04]  /*22c60*/  STL [R1+0xe10], R12 ;  /* 0x000e100c01007387 */ /* 0x0001e80000100800 */
[----:B0-----:R-:W5:Y:S04]  /*22c70*/  LDL.LU R12, [R1+0xdc8] ;  /* 0x000dc800010c7983 */ /* 0x001f680000300800 */
[----:B------:R-:W5:Y:S01]  /*22c80*/  LDL.LU R16, [R1+0x38c] ;  /* 0x00038c0001107983 */ /* 0x000f620000300800 */
[----:B------:R-:W-:-:S05]  /*22c90*/  IMAD.X R9, R8, 0x1, R9, P5 ;  /* 0x0000000108097824 */ /* 0x000fca00028e0609 */
[----:B------:R0:W-:Y:S04]  /*22ca0*/  STL [R1+0xe2c], R9 ;  /* 0x000e2c0901007387 */ /* 0x0001e80000100800 */
[----:B0-----:R-:W5:Y:S01]  /*22cb0*/  LDL.LU R9, [R1+0xdc0] ;  /* 0x000dc00001097983 */ /* 0x001f620000300800 */
[----:B--2---:R-:W-:-:S05]  /*22cc0*/  IADD3 R15, P5, PT, R6, R15, RZ ;  /* 0x0000000f060f7210 */ /* 0x004fca0007fbe0ff */
[----:B------:R0:W-:Y:S01]  /*22cd0*/  STL [R1+0xe08], R15 ;  /* 0x000e080f01007387 */ /* 0x0001e20000100800 */
[----:B------:R-:W-:Y:S01]  /*22ce0*/  IMAD.X R37, R8, 0x1, R37, P6 ;  /* 0x0000000108257824 */ /* 0x000fe200030e0625 */
[----:B------:R-:W-:Y:S02]  /*22cf0*/  IADD3 R36, P6, PT, R6, R36, RZ ;  /* 0x0000002406247210 */ /* 0x000fe40007fde0ff */
[----:B0-----:R-:W2:Y:S01]  /*22d00*/  LDL.LU R15, [R1+0xddc] ;  /* 0x000ddc00010f7983 */ /* 0x001ea20000300800 */
[----:B---3--:R-:W-:-:S03]  /*22d10*/  IMAD.X R35, R8, 0x1, R35, P1 ;  /* 0x0000000108237824 */ /* 0x008fc600008e0623 */
        /* <DEDUP_REMOVED lines=37> */
[----:B0-----:R-:W3:Y:S04]  /*22f70*/  LDL.LU R14, [R1+0xdb8] ;  /* 0x000db800010e7983 */ /* 0x001ee80000300800 */
[----:B------:R-:W-:Y:S01]  /*22f80*/  STL [R1+0x3a4], R19 ;  /* 0x0003a41301007387 */ /* 0x000fe20000100800 */
[----:B----4-:R-:W-:Y:S01]  /*22f90*/  IADD3 R13, P6, PT, R6, R13, RZ ;  /* 0x0000000d060d7210 */ /* 0x010fe20007fde0ff */
[----:B-----5:R-:W-:-:S04]  /*22fa0*/  IMAD.X R17, R8, 0x1, R17, P1 ;  /* 0x0000000108117824 */ /* 0x020fc800008e0611 */
[----:B------:R0:W-:Y:S04]  /*22fb0*/  STL [R1+0xdd0], R13 ;  /* 0x000dd00d01007387 */ /* 0x0001e80000100800 */
[----:B0-----:R-:W4:Y:S01]  /*22fc0*/  LDL.LU R13, [R1+0xdd4] ;  /* 0x000dd400010d7983 */ /* 0x001f220000300800 */
[----:B------:R-:W-:-:S03]  /*22fd0*/  IADD3 R12, P1, PT, R6, R12, RZ ;  /* 0x0000000c060c7210 */ /* 0x000fc60007f3e0ff */
[----:B------:R-:W-:Y:S04]  /*22fe0*/  STL [R1+0x39c], R18 ;  /* 0x00039c1201007387 */ /* 0x000fe80000100800 */
[----:B------:R0:W-:Y:S04]  /*22ff0*/  STL [R1+0xdc8], R12 ;  /* 0x000dc80c01007387 */ /* 0x0001e80000100800 */
[----:B0-----:R-:W5:Y:S01]  /*23000*/  LDL.LU R12, [R1+0xdb0] ;  /* 0x000db000010c7983 */ /* 0x001f620000300800 */
[----:B------:R-:W-:Y:S01]  /*23010*/  IMAD.X R16, R8, 0x1, R16, P3 ;  /* 0x0000000108107824 */ /* 0x000fe200018e0610 */
[----:B------:R-:W-:-:S02]  /*23020*/  IADD3 R9, P3, PT, R6, R9, RZ ;  /* 0x0000000906097210 */ /* 0x000fc40007f7e0ff */
[----:B------:R-:W-:Y:S04]  /*23030*/  STL [R1+0x394], R17 ;  /* 0x0003941101007387 */ /* 0x000fe80000100800 */
[----:B------:R0:W-:Y:S04]  /*23040*/  STL [R1+0xdc0], R9 ;  /* 0x000dc00901007387 */ /* 0x0001e80000100800 */
[----:B0-----:R-:W5:Y:S04]  /*23050*/  LDL.LU R9, [R1+0xdcc] ;  /* 0x000dcc0001097983 */ /* 0x001f680000300800 */
[----:B------:R-:W-:Y:S04]  /*23060*/  STL [R1+0x38c], R16 ;  /* 0x00038c1001007387 */ /* 0x000fe80000100800 */
[----:B------:R-:W5:Y:S04]  /*23070*/  LDL.LU R37, [R1+0xda8] ;  /* 0x000da80001257983 */ /* 0x000f680000300800 */
[----:B------:R-:W5:Y:S04]  /*23080*/  LDL.LU R36, [R1+0xdc4] ;  /* 0x000dc40001247983 */ /* 0x000f680000300800 */
[----:B------:R-:W5:Y:S01]  /*23090*/  LDL.LU R35, [R1+0xda0] ;  /* 0x000da00001237983 */ /* 0x000f620000300800 */
[----:B--2---:R-:W-:-:S05]  /*230a0*/  IMAD.X R15, R8, 0x1, R15, P4 ;  /* 0x00000001080f7824 */ /* 0x004fca00020e060f */
        /* <DEDUP_REMOVED lines=19> */
[----:B---3--:R-:W-:-:S05]  /*231e0*/  IADD3 R14, P4, PT, R6, R14, RZ ;  /* 0x0000000e060e7210 */ /* 0x008fca0007f9e0ff */
[----:B------:R0:W-:Y:S04]  /*231f0*/  STL [R1+0xdb8], R14 ;  /* 0x000db80e01007387 */ /* 0x0001e80000100800 */
        /* <DEDUP_REMOVED lines=8> */
[----:B0-----:R-:W5:Y:S01]  /*23280*/  LDL.LU R12, [R1+0x36c] ;  /* 0x00036c00010c7983 */ /* 0x001f620000300800 */
[----:B------:R-:W-:-:S05]  /*23290*/  IMAD.X R9, R8, 0x1, R9, P6 ;  /* 0x0000000108097824 */ /* 0x000fca00030e0609 */
[----:B------:R0:W-:Y:S01]  /*232a0*/  STL [R1+0xdcc], R9 ;  /* 0x000dcc0901007387 */ /* 0x0001e20000100800 */
[----:B------:R-:W-:Y:S01]  /*232b0*/  IADD3 R37, P6, PT, R6, R37, RZ ;  /* 0x0000002506257210 */ /* 0x000fe20007fde0ff */
[----:B------:R-:W-:Y:S02]  /*232c0*/  IMAD.X R36, R8, 0x1, R36, P1 ;  /* 0x0000000108247824 */ /* 0x000fe400008e0624 */
[----:B0-----:R-:W5:Y:S01]  /*232d0*/  LDL.LU R9, [R1+0xd60] ;  /* 0x000d600001097983 */ /* 0x001f620000300800 */
[----:B------:R-:W-:-:S03]  /*232e0*/  IADD3 R35, P1, PT, R6, R35, RZ ;  /* 0x0000002306237210 */ /* 0x000fc60007f3e0ff */
[----:B------:R-:W-:Y:S04]  /*232f0*/  STL [R1+0xda8], R37 ;  /* 0x000da82501007387 */ /* 0x000fe80000100800 */
[----:B------:R-:W-:Y:S04]  /*23300*/  STL [R1+0xdc4], R36 ;  /* 0x000dc42401007387 */ /* 0x000fe80000100800 */
[----:B------:R-:W-:Y:S01]  /*23310*/  STL [R1+0xda0], R35 ;  /* 0x000da02301007387 */ /* 0x000fe20000100800 */
[----:B--2---:R-:W-:Y:S01]  /*23320*/  IMAD.X R34, R8, 0x1, R34, P3 ;  /* 0x0000000108227824 */ /* 0x004fe200018e0622 */
[----:B------:R-:W-:-:S04]  /*23330*/  IADD3 R33, P3, PT, R6, R33, RZ ;  /* 0x0000002106217210 */ /* 0x000fc80007f7e0ff */
        /* <DEDUP_REMOVED lines=27> */
[----:B------:R-:W-:Y:S01]  /*234f0*/  IMAD.X R15, R8, 0x1, R15, P6 ;  /* 0x00000001080f7824 */ /* 0x000fe200030e060f */
[----:B------:R-:W-:-:S04]  /*23500*/  IADD3 R19, P5, PT, R6, R19, RZ ;  /* 0x0000001306137210 */ /* 0x000fc80007fbe0ff */
[----:B------:R0:W-:Y:S04]  /*23510*/  STL [R1+0x384], R15 ;  /* 0x0003840f01007387 */ /* 0x0001e80000100800 */
[----:B------:R-:W-:Y:S01]  /*23520*/  STL [R1+0xd84], R20 ;  /* 0x000d841401007387 */ /* 0x000fe20000100800 */
[----:B------:R-:W-:-:S03]  /*23530*/  IADD3 R18, P6, PT, R6, R18, RZ ;  /* 0x0000001206127210 */ /* 0x000fc60007fde0ff */
[----:B0-----:R-:W2:Y:S04]  /*23540*/  LDL.LU R15, [R1+0xd7c] ;  /* 0x000d7c00010f7983 */ /* 0x001ea80000300800 */
[----:B------:R-:W-:Y:S01]  /*23550*/  STL [R1+0xd80], R19 ;  /* 0x000d801301007387 */ /* 0x000fe20000100800 */
[----:B---3--:R-:W-:-:S05]  /*23560*/  IMAD.X R14, R8, 0x1, R14, P1 ;  /* 0x00000001080e7824 */ /* 0x008fca00008e060e */
[----:B------:R0:W-:Y:S01]  /*23570*/  STL [R1+0x37c], R14 ;  /* 0x00037c0e01007387 */ /* 0x0001e20000100800 */
[----:B------:R-:W-:-:S03]  /*23580*/  IADD3 R17, P1, PT, R6, R17, RZ ;  /* 0x0000001106117210 */ /* 0x000fc60007f3e0ff */
[----:B0-----:R-:W3:Y:S04]  /*23590*/  LDL.LU R14, [R1+0xd58] ;  /* 0x000d5800010e7983 */ /* 0x001ee80000300800 */
[----:B------:R-:W-:Y:S01]  /*235a0*/  STL [R1+0xd78], R18 ;  /* 0x000d781201007387 */ /* 0x000fe20000100800 */
[----:B----4-:R-:W-:-:S05]  /*235b0*/  IMAD.X R13, R8, 0x1, R13, P3 ;  /* 0x00000001080d7824 */ /* 0x010fca00018e060d */
[----:B------:R0:W-:Y:S04]  /*235c0*/  STL [R1+0x374], R13 ;  /* 0x0003740d01007387 */ /* 0x0001e80000100800 */
[----:B0-----:R-:W4:Y:S01]  /*235d0*/  LDL.LU R13, [R1+0xd74] ;  /* 0x000d7400010d7983 */ /* 0x001f220000300800 */
[----:B-----5:R-:W-:-:S03]  /*235e0*/  IMAD.X R12, R8, 0x1, R12, P4 ;  /* 0x00000001080c7824 */ /* 0x020fc600020e060c */
[----:B------:R-:W-:Y:S04]  /*235f0*/  STL [R1+0xd70], R17 ;  /* 0x000d701101007387 */ /* 0x000fe80000100800 */
[----:B------:R0:W-:Y:S04]  /*23600*/  STL [R1+0x36c], R12 ;  /* 0x00036c0c01007387 */ /* 0x0001e80000100800 */
[----:B0-----:R-:W5:Y:S01]  /*23610*/  LDL.LU R12, [R1+0xd50] ;  /* 0x000d5000010c7983 */ /* 0x001f620000300800 */
[C---:B------:R-:W-:Y:S02]  /*23620*/  IADD3 R16, P3, PT, R6.reuse, R16, RZ ;  /* 0x0000001006107210 */ /* 0x040fe40007f7e0ff */
        /* <DEDUP_REMOVED lines=81> */
[----:B------:R-:W-:-:S04]  /*23b40*/  IMAD.X R17, R8, 0x1, R17, P3 ;  /* 0x0000000108117824 */ /* 0x000fc800018e0611 */
[----:B------:R0:W-:Y:S04]  /*23b50*/  STL [R1+0xd18], R15 ;  /* 0x000d180f01007387 */ /* 0x0001e80000100800 */
[----:B0-----:R-:W2:Y:S04]  /*23b60*/  LDL.LU R15, [R1+0xd1c] ;  /* 0x000d1c00010f7983 */ /* 0x001ea80000300800 */
[----:B------:R-:W-:Y:S01]  /*23b70*/  STL [R1+0x364], R18 ;  /* 0x0003641201007387 */ /* 0x000fe20000100800 */
[----:B---3--:R-:W-:Y:S01]  /*23b80*/  IADD3 R14, P3, PT, R6, R14, RZ ;  /* 0x0000000e060e7210 */ /* 0x008fe20007f7e0ff */
[----:B------:R-:W-:-:S04]  /*23b90*/  IMAD.X R16, R8, 0x1, R16, P4 ;  /* 0x0000000108107824 */ /* 0x000fc800020e0610 */
[----:B------:R0:W-:Y:S04]  /*23ba0*/  STL [R1+0xd10], R14 ;  /* 0x000d100e01007387 */ /* 0x0001e80000100800 */
[----:B0-----:R-:W3:Y:S04]  /*23bb0*/  LDL.LU R14, [R1+0xeb8] ;  /* 0x000eb800010e7983 */ /* 0x001ee80000300800 */
[----:B------:R-:W-:Y:S01]  /*23bc0*/  STL [R1+0x35c], R17 ;  /* 0x00035c1101007387 */ /* 0x000fe20000100800 */
[----:B----4-:R-:W-:-:S05]  /*23bd0*/  IADD3 R13, P4, PT, R6, R13, RZ ;  /* 0x0000000d060d7210 */ /* 0x010fca0007f9e0ff */
        /* <DEDUP_REMOVED lines=79> */
[----:B------:R-:W-:-:S02]  /*240d0*/  IADD3 R19, P6, PT, R6, R19, RZ ;  /* 0x0000001306137210 */ /* 0x000fc40007fde0ff */
[----:B------:R-:W-:Y:S01]  /*240e0*/  IADD3 R18, P1, PT, R6, R18, RZ ;  /* 0x0000001206127210 */ /* 0x000fe20007f3e0ff */
[----:B------:R-:W-:Y:S02]  /*240f0*/  IMAD.X R9, R8, 0x1, R9, P3 ;  /* 0x0000000108097824 */ /* 0x000fe400018e0609 */
[----:B------:R-:W-:Y:S04]  /*24100*/  STL [R1+0xe60], R19 ;  /* 0x000e601301007387 */ /* 0x000fe80000100800 */
[----:B------:R0:W-:Y:S01]  /*24110*/  STL [R1+0xe74], R9 ;  /* 0x000e740901007387 */ /* 0x0001e20000100800 */
        /* <DEDUP_REMOVED lines=9> */
[----:B------:R0:W-:Y:S04]  /*241b0*/  STL [R1+0xe64], R14 ;  /* 0x000e640e01007387 */ /* 0x0001e80000100800 */
[----:B0-----:R-:W3:Y:S04]  /*241c0*/  LDL.LU R14, [R1+0xcf0] ;  /* 0x000cf000010e7983 */ /* 0x001ee80000300800 */
[----:B------:R-:W-:Y:S04]  /*241d0*/  STL [R1+0xe48], R16 ;  /* 0x000e481001007387 */ /* 0x000fe80000100800 */
[----:B------:R-:W3:Y:S04]  /*241e0*/  LDL.LU R37, [R1+0xe4c] ;  /* 0x000e4c0001257983 */ /* 0x000ee80000300800 */
[----:B------:R-:W3:Y:S01]  /*241f0*/  LDL.LU R36, [R1+0xce8] ;  /* 0x000ce80001247983 */ /* 0x000ee20000300800 */
[----:B----4-:R-:W-:-:S03]  /*24200*/  IADD3 R13, P5, PT, R6, R13, RZ ;  /* 0x0000000d060d7210 */ /* 0x010fc60007fbe0ff */
        /* <DEDUP_REMOVED lines=18> */
[----:B0-----:R-:W4:Y:S04]  /*24330*/  LDL.LU R13, [R1+0xca0] ;  /* 0x000ca000010d7983 */ /* 0x001f280000300800 */
[----:B------:R-:W4:Y:S01]  /*24340*/  LDL.LU R18, [R1+0xcbc] ;  /* 0x000cbc0001127983 */ /* 0x000f220000300800 */
[----:B-----5:R-:W-:-:S05]  /*24350*/  IMAD.X R12, R8, 0x1, R12, P6 ;  /* 0x00000001080c7824 */ /* 0x020fca00030e060c */
        /* <DEDUP_REMOVED lines=12> */
[----:B------:R-:W-:Y:S01]  /*24420*/  IMAD.X R37, R8, 0x1, R37, P3 ;  /* 0x0000000108257824 */ /* 0x000fe200018e0625 */
[----:B------:R-:W-:Y:S02]  /*24430*/  IADD3 R36, P3, PT, R6, R36, RZ ;  /* 0x0000002406247210 */ /* 0x000fe40007f7e0ff */
[----:B0-----:R-:W3:Y:S01]  /*24440*/  LDL.LU R14, [R1+0xca4] ;  /* 0x000ca400010e7983 */ /* 0x001ee20000300800 */
[----:B----4-:R-:W-:-:S03]  /*24450*/  IMAD.X R35, R8, 0x1, R35, P4 ;  /* 0x0000000108237824 */ /* 0x010fc600020e0623 */
        /* <DEDUP_REMOVED lines=37> */
[----:B0-----:R-:W4:Y:S04]  /*246b0*/  LDL.LU R13, [R1+0xc80] ;  /* 0x000c8000010d7983 */ /* 0x001f280000300800 */
[----:B------:R-:W-:Y:S01]  /*246c0*/  STL [R1+0xcc4], R19 ;  /* 0x000cc41301007387 */ /* 0x000fe20000100800 */
[----:B-----5:R-:W-:-:S05]  /*246d0*/  IADD3 R12, P3, PT, R6, R12, RZ ;  /* 0x0000000c060c7210 */ /* 0x020fca0007f7e0ff */
[----:B------:R0:W-:Y:S04]  /*246e0*/  STL [R1+0xc98], R12 ;  /* 0x000c980c01007387 */ /* 0x0001e80000100800 */
[----:B0-----:R-:W5:Y:S01]  /*246f0*/  LDL.LU R12, [R1+0xc9c] ;  /* 0x000c9c00010c7983 */ /* 0x001f620000300800 */
[----:B------:R-:W-:Y:S01]  /*24700*/  IMAD.X R17, R8, 0x1, R17, P4 ;  /* 0x0000000108117824 */ /* 0x000fe200020e0611 */
[----:B------:R-:W-:Y:S02]  /*24710*/  IADD3 R9, P4, PT, R6, R9, RZ ;  /* 0x0000000906097210 */ /* 0x000fe40007f9e0ff */
[----:B------:R-:W-:Y:S01]  /*24720*/  STL [R1+0xcbc], R18 ;  /* 0x000cbc1201007387 */ /* 0x000fe20000100800 */
[----:B------:R-:W-:-:S03]  /*24730*/  IMAD.X R16, R8, 0x1, R16, P5 ;  /* 0x0000000108107824 */ /* 0x000fc600028e0610 */
[----:B------:R0:W-:Y:S04]  /*24740*/  STL [R1+0xc90], R9 ;  /* 0x000c900901007387 */ /* 0x0001e80000100800 */
[----:B0-----:R-:W5:Y:S04]  /*24750*/  LDL.LU R9, [R1+0xc78] ;  /* 0x000c780001097983 */ /* 0x001f680000300800 */
[----:B------:R-:W-:Y:S01]  /*24760*/  STL [R1+0xcb4], R17 ;  /* 0x000cb41101007387 */ /* 0x000fe20000100800 */
[----:B--2---:R-:W-:-:S05]  /*24770*/  IADD3 R15, P5, PT, R6, R15, RZ ;  /* 0x0000000f060f7210 */ /* 0x004fca0007fbe0ff */
[----:B------:R0:W-:Y:S04]  /*24780*/  STL [R1+0xc88], R15 ;  /* 0x000c880f01007387 */ /* 0x0001e80000100800 */
[----:B0-----:R-:W2:Y:S04]  /*24790*/  LDL.LU R15, [R1+0xc94] ;  /* 0x000c9400010f7983 */ /* 0x001ea80000300800 */
[----:B------:R-:W-:Y:S04]  /*247a0*/  STL [R1+0xcac], R16 ;  /* 0x000cac1001007387 */ /* 0x000fe80000100800 */
[----:B------:R-:W2:Y:S04]  /*247b0*/  LDL.LU R37, [R1+0xc70] ;  /* 0x000c700001257983 */ /* 0x000ea80000300800 */
[----:B------:R-:W2:Y:S01]  /*247c0*/  LDL.LU R36, [R1+0xc8c] ;  /* 0x000c8c0001247983 */ /* 0x000ea20000300800 */
[----:B---3--:R-:W-:-:S03]  /*247d0*/  IMAD.X R14, R8, 0x1, R14, P6 ;  /* 0x00000001080e7824 */ /* 0x008fc600030e060e */
        /* <DEDUP_REMOVED lines=20> */
[----:B----4-:R-:W-:-:S05]  /*24920*/  IADD3 R13, P6, PT, R6, R13, RZ ;  /* 0x0000000d060d7210 */ /* 0x010fca0007fde0ff */
[----:B------:R0:W-:Y:S04]  /*24930*/  STL [R1+0xc80], R13 ;  /* 0x000c800d01007387 */ /* 0x0001e80000100800 */
        /* <DEDUP_REMOVED lines=11> */
[----:B------:R-:W-:Y:S01]  /*249f0*/  IADD3 R37, P3, PT, R6, R37, RZ ;  /* 0x0000002506257210 */ /* 0x000fe20007f7e0ff */
[----:B------:R-:W-:Y:S02]  /*24a00*/  IMAD.X R36, R8, 0x1, R36, P4 ;  /* 0x0000000108247824 */ /* 0x000fe400020e0624 */
[----:B0-----:R-:W2:Y:S01]  /*24a10*/  LDL.LU R15, [R1+0xc08] ;  /* 0x000c0800010f7983 */ /* 0x001ea20000300800 */
[----:B---3--:R-:W-:-:S03]  /*24a20*/  IADD3 R35, P4, PT, R6, R35, RZ ;  /* 0x0000002306237210 */ /* 0x008fc60007f9e0ff */
        /* <DEDUP_REMOVED lines=37> */
[----:B0-----:R-:W3:Y:S04]  /*24c80*/  LDL.LU R14, [R1+0xc24] ;  /* 0x000c2400010e7983 */ /* 0x001ee80000300800 */
[----:B------:R-:W-:Y:S01]  /*24c90*/  STL [R1+0xc28], R19 ;  /* 0x000c281301007387 */ /* 0x000fe20000100800 */
[----:B----4-:R-:W-:-:S05]  /*24ca0*/  IMAD.X R13, R8, 0x1, R13, P4 ;  /* 0x00000001080d7824 */ /* 0x010fca00020e060d */
[----:B------:R0:W-:Y:S04]  /*24cb0*/  STL [R1+0xc3c], R13 ;  /* 0x000c3c0d01007387 */ /* 0x0001e80000100800 */
[----:B0-----:R-:W4:Y:S04]  /*24cc0*/  LDL.LU R13, [R1+0xc00] ;  /* 0x000c0000010d7983 */ /* 0x001f280000300800 */
[----:B------:R-:W-:Y:S01]  /*24cd0*/  STL [R1+0xc20], R18 ;  /* 0x000c201201007387 */ /* 0x000fe20000100800 */
[----:B-----5:R-:W-:-:S05]  /*24ce0*/  IMAD.X R12, R8, 0x1, R12, P5 ;  /* 0x00000001080c7824 */ /* 0x020fca00028e060c */
[----:B------:R0:W-:Y:S04]  /*24cf0*/  STL [R1+0xc34], R12 ;  /* 0x000c340c01007387 */ /* 0x0001e80000100800 */
[----:B0-----:R-:W5:Y:S01]  /*24d00*/  LDL.LU R12, [R1+0xc1c] ;  /* 0x000c1c00010c7983 */ /* 0x001f620000300800 */
[C---:B------:R-:W-:Y:S02]  /*24d10*/  IADD3 R17, P4, PT, R6.reuse, R17, RZ ;  /* 0x0000001106117210 */ /* 0x040fe40007f9e0ff */
[----:B------:R-:W-:Y:S01]  /*24d20*/  IADD3 R16, P5, PT, R6, R16, RZ ;  /* 0x0000001006107210 */ /* 0x000fe20007fbe0ff */
[----:B------:R-:W-:Y:S02]  /*24d30*/  IMAD.X R9, R8, 0x1, R9, P6 ;  /* 0x0000000108097824 */ /* 0x000fe400030e0609 */
        /* <DEDUP_REMOVED lines=84> */
[----:B------:R-:W-:-:S04]  /*25280*/  IMAD.X R17, R8, 0x1, R17, P5 ;  /* 0x0000000108117824 */ /* 0x000fc800028e0611 */
[----:B------:R0:W-:Y:S04]  /*25290*/  STL [R1+0xba0], R14 ;  /* 0x000ba00e01007387 */ /* 0x0001e80000100800 */
[----:B0-----:R-:W3:Y:S04]  /*252a0*/  LDL.LU R14, [R1+0xba4] ;  /* 0x000ba400010e7983 */ /* 0x001ee80000300800 */
[----:B------:R-:W-:Y:S01]  /*252b0*/  STL [R1+0xbc4], R18 ;  /* 0x000bc41201007387 */ /* 0x000fe20000100800 */
[----:B----4-:R-:W-:Y:S01]  /*252c0*/  IADD3 R13, P5, PT, R6, R13, RZ ;  /* 0x0000000d060d7210 */ /* 0x010fe20007fbe0ff */
[----:B------:R-:W-:-:S04]  /*252d0*/  IMAD.X R16, R8, 0x1, R16, P6 ;  /* 0x0000000108107824 */ /* 0x000fc800030e0610 */
[----:B------:R0:W-:Y:S04]  /*252e0*/  STL [R1+0xb98], R13 ;  /* 0x000b980d01007387 */ /* 0x0001e80000100800 */
[----:B0-----:R-:W4:Y:S04]  /*252f0*/  LDL.LU R13, [R1+0xb80] ;  /* 0x000b8000010d7983 */ /* 0x001f280000300800 */
[----:B------:R-:W-:Y:S01]  /*25300*/  STL [R1+0xbbc], R17 ;  /* 0x000bbc1101007387 */ /* 0x000fe20000100800 */
[----:B-----5:R-:W-:-:S05]  /*25310*/  IADD3 R12, P6, PT, R6, R12, RZ ;  /* 0x0000000c060c7210 */ /* 0x020fca0007fde0ff */
        /* <DEDUP_REMOVED lines=78> */
[----:B------:R0:W-:Y:S04]  /*25800*/  STL [R1+0xb4c], R9 ;  /* 0x000b4c0901007387 */ /* 0x0001e80000100800 */
[----:B------:R-:W-:Y:S04]  /*25810*/  STL [R1+0xb54], R20 ;  /* 0x000b541401007387 */ /* 0x000fe80000100800 */
        /* <DEDUP_REMOVED lines=14> */
[----:B0-----:R-:W4:Y:S04]  /*25900*/  LDL.LU R13, [R1+0xb00] ;  /* 0x000b0000010d7983 */ /* 0x001f280000300800 */
[----:B------:R-:W-:Y:S04]  /*25910*/  STL [R1+0xb18], R16 ;  /* 0x000b181001007387 */ /* 0x000fe80000100800 */
[----:B------:R-:W4:Y:S04]  /*25920*/  LDL.LU R37, [R1+0xb1c] ;  /* 0x000b1c0001257983 */ /* 0x000f280000300800 */
[----:B------:R-:W4:Y:S01]  /*25930*/  LDL.LU R36, [R1+0xaf8] ;  /* 0x000af80001247983 */ /* 0x000f220000300800 */
[----:B-----5:R-:W-:-:S03]  /*25940*/  IADD3 R12, P1, PT, R6, R12, RZ ;  /* 0x0000000c060c7210 */ /* 0x020fc60007f3e0ff */
        /* <DEDUP_REMOVED lines=20> */
[----:B------:R-:W-:-:S05]  /*25a90*/  IMAD.X R9, R8, 0x1, R9, P3 ;  /* 0x0000000108097824 */ /* 0x000fca00018e0609 */
        /* <DEDUP_REMOVED lines=12> */
[----:B------:R-:W-:Y:S01]  /*25b60*/  IMAD.X R37, R8, 0x1, R37, P5 ;  /* 0x0000000108257824 */ /* 0x000fe200028e0625 */
[----:B------:R-:W-:Y:S02]  /*25b70*/  IADD3 R36, P5, PT, R6, R36, RZ ;  /* 0x0000002406247210 */ /* 0x000fe40007fbe0ff */
[----:B0-----:R-:W4:Y:S01]  /*25b80*/  LDL.LU R13, [R1+0xab4] ;  /* 0x000ab400010d7983 */ /* 0x001f220000300800 */
[----:B-----5:R-:W-:-:S03]  /*25b90*/  IMAD.X R35, R8, 0x1, R35, P6 ;  /* 0x0000000108237824 */ /* 0x020fc600030e0623 */
        /* <DEDUP_REMOVED lines=37> */
[----:B------:R-:W-:-:S03]  /*25df0*/  IMAD.X R18, R8, 0x1, R18, P5 ;  /* 0x0000000108127824 */ /* 0x000fc600028e0612 */
[----:B------:R-:W-:Y:S01]  /*25e00*/  STL [R1+0xad4], R19 ;  /* 0x000ad41301007387 */ /* 0x000fe20000100800 */
[----:B------:R-:W-:Y:S01]  /*25e10*/  IADD3 R9, P5, PT, R6, R9, RZ ;  /* 0x0000000906097210 */ /* 0x000fe20007fbe0ff */
[----:B------:R-:W-:-:S04]  /*25e20*/  IMAD.X R17, R8, 0x1, R17, P6 ;  /* 0x0000000108117824 */ /* 0x000fc800030e0611 */
        /* <DEDUP_REMOVED lines=10> */
[----:B0-----:R-:W3:Y:S04]  /*25ed0*/  LDL.LU R14, [R1+0xaa4] ;  /* 0x000aa400010e7983 */ /* 0x001ee80000300800 */
[----:B------:R-:W-:Y:S04]  /*25ee0*/  STL [R1+0xabc], R16 ;  /* 0x000abc1001007387 */ /* 0x000fe80000100800 */
[----:B------:R-:W3:Y:S04]  /*25ef0*/  LDL.LU R37, [R1+0xa80] ;  /* 0x000a800001257983 */ /* 0x000ee80000300800 */
[----:B------:R-:W3:Y:S01]  /*25f00*/  LDL.LU R36, [R1+0xa9c] ;  /* 0x000a9c0001247983 */ /* 0x000ee20000300800 */
[----:B----4-:R-:W-:-:S03]  /*25f10*/  IMAD.X R13, R8, 0x1, R13, P3 ;  /* 0x00000001080d7824 */ /* 0x010fc600018e060d */
        /* <DEDUP_REMOVED lines=20> */
[----:B-----5:R-:W-:-:S05]  /*26060*/  IADD3 R12, P3, PT, R6, R12, RZ ;  /* 0x0000000c060c7210 */ /* 0x020fca0007f7e0ff */
[----:B------:R0:W-:Y:S04]  /*26070*/  STL [R1+0xa90], R12 ;  /* 0x000a900c01007387 */ /* 0x0001e80000100800 */
        /* <DEDUP_REMOVED lines=11> */
[----:B------:R-:W-:Y:S01]  /*26130*/  IADD3 R37, P5, PT, R6, R37, RZ ;  /* 0x0000002506257210 */ /* 0x000fe20007fbe0ff */
[----:B------:R-:W-:Y:S02]  /*26140*/  IMAD.X R36, R8, 0x1, R36, P6 ;  /* 0x0000000108247824 */ /* 0x000fe400030e0624 */
[----:B0-----:R-:W3:Y:S01]  /*26150*/  LDL.LU R14, [R1+0xa18] ;  /* 0x000a1800010e7983 */ /* 0x001ee20000300800 */
[----:B----4-:R-:W-:-:S03]  /*26160*/  IADD3 R35, P6, PT, R6, R35, RZ ;  /* 0x0000002306237210 */ /* 0x010fc60007fde0ff */
        /* <DEDUP_REMOVED lines=36> */
[----:B0-----:R-:W4:Y:S04]  /*263b0*/  LDL.LU R13, [R1+0xa34] ;  /* 0x000a3400010d7983 */ /* 0x001f280000300800 */
[----:B------:R-:W-:Y:S01]  /*263c0*/  STL [R1+0xa38], R19 ;  /* 0x000a381301007387 */ /* 0x000fe20000100800 */
[----:B-----5:R-:W-:-:S05]  /*263d0*/  IMAD.X R12, R8, 0x1, R12, P6 ;  /* 0x00000001080c7824 */ /* 0x020fca00030e060c */
[----:B------:R0:W-:Y:S04]  /*263e0*/  STL [R1+0xa4c], R12 ;  /* 0x000a4c0c01007387 */ /* 0x0001e80000100800 */
[----:B0-----:R-:W5:Y:S01]  /*263f0*/  LDL.LU R12, [R1+0xa10] ;  /* 0x000a1000010c7983 */ /* 0x001f620000300800 */
[C---:B------:R-:W-:Y:S02]  /*26400*/  IADD3 R18, P5, PT, R6.reuse, R18, RZ ;  /* 0x0000001206127210 */ /* 0x040fe40007fbe0ff */
[----:B------:R-:W-:-:S03]  /*26410*/  IADD3 R17, P6, PT, R6, R17, RZ ;  /* 0x0000001106117210 */ /* 0x000fc60007fde0ff */
[----:B------:R-:W-:Y:S01]  /*26420*/  STL [R1+0xa30], R18 ;  /* 0x000a301201007387 */ /* 0x000fe20000100800 */
[----:B------:R-:W-:Y:S01]  /*26430*/  IMAD.X R9, R8, 0x1, R9, P1 ;  /* 0x0000000108097824 */ /* 0x000fe200008e0609 */
[----:B------:R-:W-:-:S04]  /*26440*/  IADD3 R16, P1, PT, R6, R16, RZ ;  /* 0x0000001006107210 */ /* 0x000fc80007f3e0ff */
        /* <DEDUP_REMOVED lines=93> */
[----:B0-----:R-:W5:Y:S01]  /*26a20*/  LDL.LU R12, [R1+0x990] ;  /* 0x00099000010c7983 */ /* 0x001f620000300800 */
[----:B------:R-:W-:-:S03]  /*26a30*/  IMAD.X R16, R8, 0x1, R16, P3 ;  /* 0x0000000108107824 */ /* 0x000fc600018e0610 */
[----:B------:R-:W-:Y:S01]  /*26a40*/  STL [R1+0x9cc], R17 ;  /* 0x0009cc1101007387 */ /* 0x000fe20000100800 */
[----:B------:R-:W-:-:S05]  /*26a50*/  IADD3 R9, P3, PT, R6, R9, RZ ;  /* 0x0000000906097210 */ /* 0x000fca0007f7e0ff */
        /* <DEDUP_REMOVED lines=77> */
[----:B------:R-:W-:-:S04]  /*26f30*/  IADD3 R18, P6, PT, R6, R18, RZ ;  /* 0x0000001206127210 */ /* 0x000fc80007fde0ff */
[----:B------:R0:W-:Y:S04]  /*26f40*/  STL [R1+0x95c], R15 ;  /* 0x00095c0f01007387 */ /* 0x0001e80000100800 */
[----:B------:R-:W-:Y:S04]  /*26f50*/  STL [R1+0x964], R20 ;  /* 0x0009641401007387 */ /* 0x000fe80000100800 */
        /* <DEDUP_REMOVED lines=14> */
[----:B------:R-:W-:-:S05]  /*27040*/  IADD3 R16, P3, PT, R6, R16, RZ ;  /* 0x0000001006107210 */ /* 0x000fca0007f7e0ff */
[----:B------:R-:W-:Y:S04]  /*27050*/  STL [R1+0x928], R16 ;  /* 0x0009281001007387 */ /* 0x000fe80000100800 */
[----:B------:R-:W5:Y:S04]  /*27060*/  LDL.LU R37, [R1+0x92c] ;  /* 0x00092c0001257983 */ /* 0x000f680000300800 */
[----:B------:R-:W5:Y:S01]  /*27070*/  LDL.LU R36, [R1+0x908] ;  /* 0x0009080001247983 */ /* 0x000f620000300800 */
[----:B------:R-:W-:-:S03]  /*27080*/  IADD3 R9, P4, PT, R6, R9, RZ ;  /* 0x0000000906097210 */ /* 0x000fc60007f9e0ff */
        /* <DEDUP_REMOVED lines=88> */
[----:B0-----:R-:W4:Y:S04]  /*27610*/  LDL.LU R13, [R1+0x8b4] ;  /* 0x0008b400010d7983 */ /* 0x001f280000300800 */
[----:B------:R-:W-:Y:S04]  /*27620*/  STL [R1+0x8cc], R16 ;  /* 0x0008cc1001007387 */ /* 0x000fe80000100800 */
[----:B------:R-:W4:Y:S04]  /*27630*/  LDL.LU R37, [R1+0x890] ;  /* 0x0008900001257983 */ /* 0x000f280000300800 */
[----:B------:R-:W4:Y:S01]  /*27640*/  LDL.LU R36, [R1+0x8ac] ;  /* 0x0008ac0001247983 */ /* 0x000f220000300800 */
[----:B-----5:R-:W-:-:S03]  /*27650*/  IMAD.X R12, R8, 0x1, R12, P5 ;  /* 0x00000001080c7824 */ /* 0x020fc600028e060c */
        /* <DEDUP_REMOVED lines=33> */
[----:B------:R-:W-:Y:S01]  /*27870*/  IADD3 R37, P1, PT, R6, R37, RZ ;  /* 0x0000002506257210 */ /* 0x000fe20007f3e0ff */
[----:B------:R-:W-:Y:S02]  /*27880*/  IMAD.X R36, R8, 0x1, R36, P3 ;  /* 0x0000000108247824 */ /* 0x000fe400018e0624 */
[----:B0-----:R-:W4:Y:S01]  /*27890*/  LDL.LU R13, [R1+0x828] ;  /* 0x00082800010d7983 */ /* 0x001f220000300800 */
[----:B-----5:R-:W-:-:S03]  /*278a0*/  IADD3 R35, P3, PT, R6, R35, RZ ;  /* 0x0000002306237210 */ /* 0x020fc60007f7e0ff */
        /* <DEDUP_REMOVED lines=37> */
[----:B------:R-:W-:-:S03]  /*27b00*/  IADD3 R18, P1, PT, R6, R18, RZ ;  /* 0x0000001206127210 */ /* 0x000fc60007f3e0ff */
[----:B------:R-:W-:Y:S01]  /*27b10*/  STL [R1+0x848], R19 ;  /* 0x0008481301007387 */ /* 0x000fe20000100800 */
[----:B------:R-:W-:Y:S01]  /*27b20*/  IMAD.X R9, R8, 0x1, R9, P3 ;  /* 0x0000000108097824 */ /* 0x000fe200018e0609 */
[----:B------:R-:W-:-:S04]  /*27b30*/  IADD3 R17, P3, PT, R6, R17, RZ ;  /* 0x0000001106117210 */ /* 0x000fc80007f7e0ff */
[----:B------:R0:W-:Y:S04]  /*27b40*/  STL [R1+0x85c], R9 ;  /* 0x00085c0901007387 */ /* 0x0001e80000100800 */
[----:B0-----:R-:W5:Y:S04]  /*27b50*/  LDL.LU R9, [R1+0x820] ;  /* 0x0008200001097983 */ /* 0x001f680000300800 */
[----:B------:R-:W-:Y:S01]  /*27b60*/  STL [R1+0x840], R18 ;  /* 0x0008401201007387 */ /* 0x000fe20000100800 */
[----:B--2---:R-:W-:Y:S01]  /*27b70*/  IMAD.X R15, R8, 0x1, R15, P4 ;  /* 0x00000001080f7824 */ /* 0x004fe200020e060f */
[----:B------:R-:W-:-:S04]  /*27b80*/  IADD3 R16, P4, PT, R6, R16, RZ ;  /* 0x0000001006107210 */ /* 0x000fc80007f9e0ff */
[----:B------:R0:W-:Y:S04]  /*27b90*/  STL [R1+0x854], R15 ;  /* 0x0008540f01007387 */ /* 0x0001e80000100800 */
        /* <DEDUP_REMOVED lines=88> */
[----:B------:R-:W-:-:S03]  /*28120*/  IMAD.X R17, R8, 0x1, R17, P4 ;  /* 0x0000000108117824 */ /* 0x000fc600020e0611 */
[----:B------:R-:W-:Y:S01]  /*28130*/  STL [R1+0x7e4], R18 ;  /* 0x0007e41201007387 */ /* 0x000fe20000100800 */
[----:B------:R-:W-:Y:S01]  /*28140*/  IADD3 R9, P4, PT, R6, R9, RZ ;  /* 0x0000000906097210 */ /* 0x000fe20007f9e0ff */
[----:B------:R-:W-:-:S04]  /*28150*/  IMAD.X R16, R8, 0x1, R16, P5 ;  /* 0x0000000108107824 */ /* 0x000fc800028e0610 */
[----:B------:R0:W-:Y:S04]  /*28160*/  STL [R1+0x338], R9 ;  /* 0x0003380901007387 */ /* 0x0001e80000100800 */
[----:B0-----:R-:W5:Y:S04]  /*28170*/  LDL.LU R9, [R1+0x320] ;  /* 0x0003200001097983 */ /* 0x001f680000300800 */
[----:B------:R-:W-:Y:S04]  /*28180*/  STL [R1+0x7dc], R17 ;  /* 0x0007dc1101007387 */ /* 0x000fe80000100800 */
[----:B------:R-:W5:Y:S04]  /*28190*/  LDL.LU R37, [R1+0x33c] ;  /* 0x00033c0001257983 */ /* 0x000f680000300800 */
[----:B------:R0:W-:Y:S04]  /*281a0*/  STL [R1+0x7d4], R16 ;  /* 0x0007d41001007387 */ /* 0x0001e80000100800 */
[----:B------:R-:W5:Y:S01]  /*281b0*/  LDL.LU R36, [R1+0x334] ;  /* 0x0003340001247983 */ /* 0x000f620000300800 */
[----:B--2---:R-:W-:-:S05]  /*281c0*/  IADD3 R15, P5, PT, R6, R15, RZ ;  /* 0x0000000f060f7210 */ /* 0x004fca0007fbe0ff */
[----:B------:R1:W-:Y:S04]  /*281d0*/  STL [R1+0x330], R15 ;  /* 0x0003300f01007387 */ /* 0x0003e80000100800 */
[----:B------:R-:W2:Y:S04]  /*281e0*/  LDL.LU R35, [R1+0x318] ;  /* 0x0003180001237983 */ /* 0x000ea80000300800 */
[----:B------:R-:W2:Y:S01]  /*281f0*/  LDL.LU R34, [R1+0x32c] ;  /* 0x00032c0001227983 */ /* 0x000ea20000300800 */
[----:B---3--:R-:W-:-:S05]  /*28200*/  IMAD.X R14, R8, 0x1, R14, P6 ;  /* 0x00000001080e7824 */ /* 0x008fca00030e060e */
        /* <DEDUP_REMOVED lines=14> */
[----:B0-----:R-:W2:Y:S04]  /*282f0*/  LDL R16, [R1+0xecc] ;  /* 0x000ecc0001107983 */ /* 0x001ea80000100800 */
[----:B------:R-:W2:Y:S04]  /*28300*/  LDL.LU R20, [R1+0x2f4] ;  /* 0x0002f40001147983 */ /* 0x000ea80000300800 */
[----:B------:R-:W2:Y:S04]  /*28310*/  LDL.LU R19, [R1+0x2d8] ;  /* 0x0002d80001137983 */ /* 0x000ea80000300800 */
[----:B------:R-:W2:Y:S04]  /*28320*/  LDL.LU R18, [R1+0x2ec] ;  /* 0x0002ec0001127983 */ /* 0x000ea80000300800 */
[----:B------:R-:W2:Y:S04]  /*28330*/  LDL.LU R17, [R1+0x2c8] ;  /* 0x0002c80001117983 */ /* 0x000ea80000300800 */
[----:B-1----:R-:W2:Y:S01]  /*28340*/  LDL.LU R15, [R1+0x2e4] ;  /* 0x0002e400010f7983 */ /* 0x002ea20000300800 */
[----:B----4-:R-:W-:-:S05]  /*28350*/  IADD3 R13, P6, PT, R6, R13, RZ ;  /* 0x0000000d060d7210 */ /* 0x010fca0007fde0ff */
[----:B------:R0:W-:Y:S04]  /*28360*/  STL [R1+0x328], R13 ;  /* 0x0003280d01007387 */ /* 0x0001e80000100800 */
[----:B---3--:R-:W3:Y:S04]  /*28370*/  LDL.LU R14, [R1+0x2dc] ;  /* 0x0002dc00010e7983 */ /* 0x008ee80000300800 */
[----:B0-----:R-:W4:Y:S01]  /*28380*/  LDL.LU R13, [R1+0x2cc] ;  /* 0x0002cc00010d7983 */ /* 0x001f220000300800 */
[----:B-----5:R-:W-:-:S05]  /*28390*/  IMAD.X R12, R8, 0x1, R12, P1 ;  /* 0x00000001080c7824 */ /* 0x020fca00008e060c */
[----:B------:R0:W-:Y:S04]  /*283a0*/  STL [R1+0x344], R12 ;  /* 0x0003440c01007387 */ /* 0x0001e80000100800 */
[----:B0-----:R-:W5:Y:S01]  /*283b0*/  LDL.LU R12, [R1+0x2c4] ;  /* 0x0002c400010c7983 */ /* 0x001f620000300800 */
[----:B------:R-:W-:Y:S01]  /*283c0*/  IADD3 R9, P1, PT, R6, R9, RZ ;  /* 0x0000000906097210 */ /* 0x000fe20007f3e0ff */
[----:B------:R-:W-:-:S04]  /*283d0*/  IMAD.X R37, R8, 0x1, R37, P3 ;  /* 0x0000000108257824 */ /* 0x000fc800018e0625 */
[----:B------:R0:W-:Y:S01]  /*283e0*/  STL [R1+0x320], R9 ;  /* 0x0003200901007387 */ /* 0x0001e20000100800 */
[----:B------:R-:W1:Y:S01]  /*283f0*/  SYNCS.PHASECHK.TRANS64.TRYWAIT P3, [UR11], R10 ;  /* 0x0000000aff0075a7 */ /* 0x000e62000806110b */
[----:B------:R-:W-:Y:S02]  /*28400*/  IMAD.X R36, R8, 0x1, R36, P4 ;  /* 0x0000000108247824 */ /* 0x000fe400020e0624 */
[----:B------:R1:W-:Y:S04]  /*28410*/  STL [R1+0x33c], R37 ;  /* 0x00033c2501007387 */ /* 0x0003e80000100800 */
[----:B------:R1:W-:Y:S01]  /*28420*/  STL [R1+0x334], R36 ;  /* 0x0003342401007387 */ /* 0x0003e20000100800 */
[----:B------:R-:W-:Y:S01]  /*28430*/  PRMT R11, RZ, 0x7610, R11 ;  /* 0x00007610ff0b7816 */ /* 0x000fe2000000000b */
[----:B0-----:R-:W0:Y:S01]  /*28440*/  LDC R9, c[0x0][0x3a0] ;  /* 0x0000e800ff097b82 */ /* 0x001e220000000800 */
[----:B--2---:R-:W-:Y:S01]  /*28450*/  IADD3 R35, P4, PT, R6, R35, RZ ;  /* 0x0000002306237210 */ /* 0x004fe20007f9e0ff */
[----:B------:R-:W-:-:S04]  /*28460*/  IMAD.X R34, R8, 0x1, R34, P5 ;  /* 0x0000000108227824 */ /* 0x000fc800028e0622 */
[----:B------:R2:W-:Y:S04]  /*28470*/  STL [R1+0x318], R35 ;  /* 0x0003182301007387 */ /* 0x0005e80000100800 */
[----:B------:R2:W-:Y:S01]  /*28480*/  STL [R1+0x32c], R34 ;  /* 0x00032c2201007387 */ /* 0x0005e20000100800 */
[----:B------:R-:W-:Y:S01]  /*28490*/  IADD3 R33, P5, PT, R6, R33, RZ ;  /* 0x0000002106217210 */ /* 0x000fe20007fbe0ff */
[----:B------:R-:W-:-:S04]  /*284a0*/  IMAD.X R32, R8, 0x1, R32, P6 ;  /* 0x0000000108207824 */ /* 0x000fc800030e0620 */
[----:B------:R2:W-:Y:S01]  /*284b0*/  STL [R1+0x310], R33 ;  /* 0x0003102101007387 */ /* 0x0005e20000100800 */
[----:B------:R-:W-:-:S03]  /*284c0*/  IADD3 R31, P6, PT, R6, R31, RZ ;  /* 0x0000001f061f7210 */ /* 0x000fc60007fde0ff */
[----:B------:R2:W-:Y:S01]  /*284d0*/  STL [R1+0x324], R32 ;  /* 0x0003242001007387 */ /* 0x0005e20000100800 */
[----:B------:R-:W-:-:S03]  /*284e0*/  IMAD.X R30, R8, 0x1, R30, P1 ;  /* 0x00000001081e7824 */ /* 0x000fc600008e061e */
        /* <DEDUP_REMOVED lines=19> */
[----:B------:R-:W-:-:S03]  /*28620*/  VIADD R16, R16, 0x1 ;  /* 0x0000000110107836 */ /* 0x000fc60000000000 */
[----:B------:R2:W-:Y:S01]  /*28630*/  STL [R1+0x2e0], R21 ;  /* 0x0002e01501007387 */ /* 0x0005e20000100800 */
[----:B------:R-:W-:-:S03]  /*28640*/  IMAD.X R20, R8, 0x1, R20, P4 ;  /* 0x0000000108147824 */ /* 0x000fc600020e0614 */
[----:B------:R2:W-:Y:S01]  /*28650*/  STL [R1+0xed8], R16 ;  /* 0x000ed81001007387 */ /* 0x0005e20000100800 */
[----:B------:R-:W-:Y:S01]  /*28660*/  IADD3 R19, P4, PT, R6, R19, RZ ;  /* 0x0000001306137210 */ /* 0x000fe20007f9e0ff */
[----:B------:R-:W-:Y:S02]  /*28670*/  IMAD.X R18, R8, 0x1, R18, P5 ;  /* 0x0000000108127824 */ /* 0x000fe400028e0612 */
[----:B------:R2:W-:Y:S01]  /*28680*/  STL [R1+0x2f4], R20 ;  /* 0x0002f41401007387 */ /* 0x0005e20000100800 */
[----:B------:R-:W-:-:S03]  /*28690*/  IADD3 R17, P5, PT, R6, R17, RZ ;  /* 0x0000001106117210 */ /* 0x000fc60007fbe0ff */
[----:B------:R2:W-:Y:S01]  /*286a0*/  STL [R1+0x2d8], R19 ;  /* 0x0002d81301007387 */ /* 0x0005e20000100800 */
[----:B------:R-:W-:-:S03]  /*286b0*/  IMAD.X R15, R8, 0x1, R15, P6 ;  /* 0x00000001080f7824 */ /* 0x000fc600030e060f */
[----:B------:R2:W-:Y:S04]  /*286c0*/  STL [R1+0x2ec], R18 ;  /* 0x0002ec1201007387 */ /* 0x0005e80000100800 */
[----:B------:R2:W-:Y:S04]  /*286d0*/  STL [R1+0x2c8], R17 ;  /* 0x0002c81101007387 */ /* 0x0005e80000100800 */
[----:B------:R2:W-:Y:S01]  /*286e0*/  STL [R1+0x2e4], R15 ;  /* 0x0002e40f01007387 */ /* 0x0005e20000100800 */
[C---:B---3--:R-:W-:Y:S02]  /*286f0*/  IMAD.X R14, R8.reuse, 0x1, R14, P1 ;  /* 0x00000001080e7824 */ /* 0x048fe400008e060e */
[----:B----4-:R-:W-:-:S03]  /*28700*/  IMAD.X R13, R8, 0x1, R13, P4 ;  /* 0x00000001080d7824 */ /* 0x010fc600020e060d */
[----:B------:R2:W-:Y:S04]  /*28710*/  STL [R1+0x2dc], R14 ;  /* 0x0002dc0e01007387 */ /* 0x0005e80000100800 */
[----:B------:R2:W-:Y:S01]  /*28720*/  STL [R1+0x2cc], R13 ;  /* 0x0002cc0d01007387 */ /* 0x0005e20000100800 */
[----:B0-----:R-:W-:Y:S01]  /*28730*/  IMAD R9, R16, -0x80, R9 ;  /* 0xffffff8010097824 */ /* 0x001fe200078e0209 */
[----:B------:R-:W-:Y:S01]  /*28740*/  IADD3 R4, P6, PT, R6, R4, RZ ;  /* 0x0000000406047210 */ /* 0x000fe20007fde0ff */
[----:B-----5:R-:W-:-:S05]  /*28750*/  IMAD.X R12, R8, 0x1, R12, P5 ;  /* 0x00000001080c7824 */ /* 0x020fca00028e060c */
[----:B------:R2:W-:Y:S04]  /*28760*/  STL [R1+0x2c4], R12 ;  /* 0x0002c40c01007387 */ /* 0x0005e80000100800 */
[----:B------:R2:W-:Y:S01]  /*28770*/  STL.S16 [R1+0x22c], R11 ;  /* 0x00022c0b01007387 */ /* 0x0005e20000100600 */
[----:B------:R-:W-:Y:S01]  /*28780*/  IADD3 R2, P5, PT, R6, R2, RZ ;  /* 0x0000000206027210 */ /* 0x000fe20007fbe0ff */
[C---:B------:R-:W-:Y:S01]  /*28790*/  IMAD.X R5, R8.reuse, 0x1, R5, P6 ;  /* 0x0000000108057824 */ /* 0x040fe200030e0605 */
[C---:B------:R-:W-:Y:S02]  /*287a0*/  ISETP.GT.AND P1, PT, R9.reuse, RZ, PT ;  /* 0x000000ff0900720c */ /* 0x040fe40003f24270 */
[----:B------:R-:W-:Y:S01]  /*287b0*/  ISETP.GT.AND P4, PT, R9, 0x1, PT ;  /* 0x000000010900780c */ /* 0x000fe20003f84270 */
[----:B------:R-:W-:Y:S01]  /*287c0*/  IMAD.X R3, R8, 0x1, R3, P5 ;  /* 0x0000000108037824 */ /* 0x000fe200028e0603 */
[----:B-1----:R-:W-:Y:S11]  /*287d0*/  @!P3 BRA `(.L_x_8) ;  /* 0x0000019c00c8b947 */ /* 0x002ff60003800000 */
.L_x_16:
[----:B------:R0:W-:Y:S04]  /*287e0*/  STL [R1+0x125c], R5 ;  /* 0x00125c0501007387 */ /* 0x0001e80000100800 */
[----:B------:R-:W3:Y:S04]  /*287f0*/  LDL R10, [R1+0x2c4] ;  /* 0x0002c400010a7983 */ /* 0x000ee80000100800 */
[----:B0-----:R-:W4:Y:S04]  /*28800*/  LDL R5, [R1+0x22c] ;  /* 0x00022c0001057983 */ /* 0x001f280000100800 */
[----:B----4-:R-:W4:Y:S04]  /*28810*/  @P1 LDG.E.U8 R5, desc[UR20][R2.64] ;  /* 0x0000001402051981 */ /* 0x010f28000c1e1100 */
[----:B---3--:R-:W-:Y:S04]  /*28820*/  STL [R1+0x1258], R10 ;  /* 0x0012580a01007387 */ /* 0x008fe80000100800 */
[----:B--2---:R-:W2:Y:S04]  /*28830*/  LDL R11, [R1+0x2c8] ;  /* 0x0002c800010b7983 */ /* 0x004ea80000100800 */
        /* <DEDUP_REMOVED lines=122> */
[----:B----4-:R0:W-:Y:S04]  /*28fe0*/  @P1 STL [R1+0x22c], R5 ;  /* 0x00022c0501001387 */ /* 0x0101e80000100800 */
[----:B0-----:R-:W3:Y:S01]  /*28ff0*/  LDL.LU R5, [R1+0x125c] ;  /* 0x00125c0001057983 */ /* 0x001ee20000300800 */
[----:B------:R-:W-:-:S03]  /*29000*/  PRMT R10, RZ, 0x7610, R10 ;  /* 0x00007610ff0a7816 */ /* 0x000fc6000000000a */
[----:B------:R-:W-:Y:S04]  /*29010*/  STL [R1+0xf70], R2 ;  /* 0x000f700201007387 */ /* 0x000fe80000100800 */
[----:B---3--:R-:W3:Y:S04]  /*29020*/  @P1 LDG.E.U8 R10, desc[UR20][R4.64] ;  /* 0x00000014040a1981 */ /* 0x008ee8000c1e1100 */
[----:B------:R-:W-:Y:S04]  /*29030*/  STL [R1+0x1038], R2 ;  /* 0x0010380201007387 */ /* 0x000fe80000100800 */
[----:B------:R-:W-:Y:S04]  /*29040*/  STL [R1+0xf6c], R3 ;  /* 0x000f6c0301007387 */ /* 0x000fe80000100800 */
[----:B------:R-:W-:Y:S04]  /*29050*/  STL [R1+0x103c], R3 ;  /* 0x00103c0301007387 */ /* 0x000fe80000100800 */
[----:B---3--:R0:W-:Y:S04]  /*29060*/  STL [R1+0x228], R10 ;  /* 0x0002280a01007387 */ /* 0x0081e80000100800 */
[----:B0-----:R-:W2:Y:S01]  /*29070*/  LDL.LU R10, [R1+0x1258] ;  /* 0x00125800010a7983 */ /* 0x001ea20000300800 */
[----:B------:R-:W-:-:S02]  /*29080*/  PRMT R19, RZ, 0x7610, R19 ;  /* 0x00007610ff137816 */ /* 0x000fc40000000013 */
[----:B--2---:R-:W-:-:S04]  /*29090*/  @P4 LOP3.LUT R11, R11, R10, RZ, 0x3c, !PT ;  /* 0x0000000a0b0b4212 */ /* 0x004fc800078e3cff */
[----:B------:R-:W-:-:S04]  /*290a0*/  @P4 LOP3.LUT R10, R11, R10, RZ, 0x3c, !PT ;  /* 0x0000000a0b0a4212 */ /* 0x000fc800078e3cff */
[----:B------:R-:W-:-:S05]  /*290b0*/  @P4 LOP3.LUT R11, R11, R10, RZ, 0x3c, !PT ;  /* 0x0000000a0b0b4212 */ /* 0x000fca00078e3cff */
[----:B------:R-:W2:Y:S04]  /*290c0*/  @P4 LDG.E.U8 R19, desc[UR20][R10.64] ;  /* 0x000000140a134981 */ /* 0x000ea8000c1e1100 */
[----:B------:R-:W-:Y:S04]  /*290d0*/  STL [R1+0xf78], R4 ;  /* 0x000f780401007387 */ /* 0x000fe80000100800 */
[----:B------:R-:W-:Y:S04]  /*290e0*/  STL [R1+0x1040], R4 ;  /* 0x0010400401007387 */ /* 0x000fe80000100800 */
[----:B------:R-:W-:Y:S04]  /*290f0*/  STL [R1+0xf74], R5 ;  /* 0x000f740501007387 */ /* 0x000fe80000100800 */
[----:B------:R-:W-:Y:S04]  /*29100*/  STL [R1+0x1044], R5 ;  /* 0x0010440501007387 */ /* 0x000fe80000100800 */
        /* <DEDUP_REMOVED lines=8> */
[----:B------:R-:W3:Y:S01]  /*29190*/  @P4 LDG.E.U8 R17, desc[UR20][R10.64] ;  /* 0x000000140a114981 */ /* 0x000ee2000c1e1100 */
[----:B------:R-:W-:-:S03]  /*291a0*/  ISETP.GT.AND P3, PT, R9, 0x2, PT ;  /* 0x000000020900780c */ /* 0x000fc60003f64270 */
        /* <DEDUP_REMOVED lines=89> */
[----:B------:R-:W-:-:S02]  /*29740*/  PRMT R5, RZ, 0x7610, R5 ;  /* 0x00007610ff057816 */ /* 0x000fc40000000005 */
[----:B----4-:R-:W-:-:S04]  /*29750*/  @P1 LOP3.LUT R11, R11, R10, RZ, 0x3c, !PT ;  /* 0x0000000a0b0b1212 */ /* 0x010fc800078e3cff */
[----:B------:R-:W-:-:S04]  /*29760*/  @P1 LOP3.LUT R10, R11, R10, RZ, 0x3c, !PT ;  /* 0x0000000a0b0a1212 */ /* 0x000fc800078e3cff */
[----:B------:R-:W-:-:S05]  /*29770*/  @P1 LOP3.LUT R11, R11, R10, RZ, 0x3c, !PT ;  /* 0x0000000a0b0b1212 */ /* 0x000fca00078e3cff */
[----:B------:R0:W4:Y:S04]  /*29780*/  @P1 LDG.E.U8 R5, desc[UR20][R10.64] ;  /* 0x000000140a051981 */ /* 0x000128000c1e1100 */
[----:B------:R-:W0:Y:S04]  /*29790*/  LDL R10, [R1+0x32c] ;  /* 0x00032c00010a7983 */ /* 0x000e280000100800 */
[----:B------:R-:W0:Y:S01]  /*297a0*/  LDL R11, [R1+0x330] ;  /* 0x00033000010b7983 */ /* 0x000e220000100800 */
[----:B------:R-:W-:Y:S02]  /*297b0*/  ISETP.GT.AND P4, PT, R9, 0x7, PT ;  /* 0x000000070900780c */ /* 0x000fe40003f84270 */
[----:B---3--:R-:W-:-:S11]  /*297c0*/  PRMT R17, RZ, 0x7610, R17 ;  /* 0x00007610ff117816 */ /* 0x008fd60000000011 */
[----:B0-----:R-:W-:-:S04]  /*297d0*/  @P4 LOP3.LUT R11, R11, R10, RZ, 0x3c, !PT ;  /* 0x0000000a0b0b4212 */ /* 0x001fc800078e3cff */
[----:B------:R-:W-:-:S04]  /*297e0*/  @P4 LOP3.LUT R10, R11, R10, RZ, 0x3c, !PT ;  /* 0x0000000a0b0a4212 */ /* 0x000fc800078e3cff */
[----:B------:R-:W-:-:S05]  /*297f0*/  @P4 LOP3.LUT R11, R11, R10, RZ, 0x3c, !PT ;  /* 0x0000000a0b0b4212 */ /* 0x000fca00078e3cff */
[----:B------:R-:W3:Y:S04]  /*29800*/  @P4 LDG.E.U8 R17, desc[UR20][R10.64] ;  /* 0x000000140a114981 */ /* 0x000ee8000c1e1100 */
[----:B----4-:R-:W-:Y:S04]  /*29810*/  STL [R1+0x1048], R5 ;  /* 0x0010480501007387 */ /* 0x010fe80000100800 */
        /* <DEDUP_REMOVED lines=8> */
[----:B------:R-:W2:Y:S01]  /*298a0*/  @P4 LDG.E.U8 R19, desc[UR20][R10.64] ;  /* 0x000000140a134981 */ /* 0x000ea2000c1e1100 */
[----:B------:R-:W-:-:S03]  /*298b0*/  ISETP.GT.AND P3, PT, R9, 0x8, PT ;  /* 0x000000080900780c */ /* 0x000fc60003f64270 */
        /* <DEDUP_REMOVED lines=32> */
[----:B------:R-:W-:-:S02]  /*29ac0*/  PRMT R45, RZ, 0x7610, R45 ;  /* 0x00007610ff2d7816 */ /* 0x000fc4000000002d */
[----:B----4-:R-:W-:-:S04]  /*29ad0*/  @P1 LOP3.LUT R11, R11, R10, RZ, 0x3c, !PT ;  /* 0x0000000a0b0b1212 */ /* 0x010fc800078e3cff */
[----:B------:R-:W-:-:S04]  /*29ae0*/  @P1 LOP3.LUT R10, R11, R10, RZ, 0x3c, !PT ;  /* 0x0000000a0b0a1212 */ /* 0x000fc800078e3cff */
[----:B------:R-:W-:-:S05]  /*29af0*/  @P1 LOP3.LUT R11, R11, R10, RZ, 0x3c, !PT ;  /* 0x0000000a0b0b1212 */ /* 0x000fca00078e3cff */
[----:B------:R-:W4:Y:S01]  /*29b00*/  @P1 LDG.E.U8 R45, desc[UR20][R10.64] ;  /* 0x000000140a2d1981 */ /* 0x000f22000c1e1100 */
[----:B------:R-:W-:-:S03]  /*29b10*/  ISETP.GT.AND P4, PT, R9, 0xa, PT ;  /* 0x0000000a0900780c */ /* 0x000fc60003f84270 */
[----:B----4-:R0:W-:Y:S04]  /*29b20*/  STL [R1+0x1e8], R45 ;  /* 0x0001e82d01007387 */ /* 0x0101e80000100800 */
[----:B0-----:R-:W4:Y:S04]  /*29b30*/  LDL.LU R45, [R1+0x1214] ;  /* 0x00121400012d7983 */ /* 0x001f280000300800 */
        /* <DEDUP_REMOVED lines=15> */
[----:B------:R-:W2:Y:S01]  /*29c30*/  @P4 LDG.E.U8 R13, desc[UR20][R10.64] ;  /* 0x000000140a0d4981 */ /* 0x000ea2000c1e1100 */
[----:B------:R-:W-:-:S03]  /*29c40*/  ISETP.GT.AND P3, PT, R9, 0xb, PT ;  /* 0x0000000b0900780c */ /* 0x000fc60003f64270 */
        /* <DEDUP_REMOVED lines=66> */
[----:B------:R-:W3:Y:S04]  /*2a070*/  LDL R10, [R1+0x824] ;  /* 0x00082400010a7983 */ /* 0x000ee80000100800 */
[----:B------:R-:W3:Y:S01]  /*2a080*/  LDL R11, [R1+0x828] ;  /* 0x00082800010b7983 */ /* 0x000ee20000100800 */
[----:B------:R-:W-:-:S03]  /*2a090*/  PRMT R3, RZ, 0x7610, R3 ;  /* 0x00007610ff037816 */ /* 0x000fc60000000003 */
[----:B--2---:R-:W-:Y:S01]  /*2a0a0*/  STL [R1+0x104c], R4 ;  /* 0x00104c0401007387 */ /* 0x004fe20000100800 */
[----:B---3--:R-:W-:-:S04]  /*2a0b0*/  @P3 LOP3.LUT R11, R11, R10, RZ, 0x3c, !PT ;  /* 0x0000000a0b0b3212 */ /* 0x008fc800078e3cff */
[----:B------:R-:W-:-:S04]  /*2a0c0*/  @P3 LOP3.LUT R10, R11, R10, RZ, 0x3c, !PT ;  /* 0x0000000a0b0a3212 */ /* 0x000fc800078e3cff */
[----:B------:R-:W-:-:S05]  /*2a0d0*/  @P3 LOP3.LUT R11, R11, R10, RZ, 0x3c, !PT ;  /* 0x0000000a0b0b3212 */ /* 0x000fca00078e3cff */
[----:B------:R0:W2:Y:S04]  /*2a0e0*/  @P3 LDG.E.U8 R3, desc[UR20][R10.64] ;  /* 0x000000140a033981 */ /* 0x0000a8000c1e1100 */
[----:B------:R-:W0:Y:S04]  /*2a0f0*/  LDL R10, [R1+0x82c] ;  /* 0x00082c00010a7983 */ /* 0x000e280000100800 */
[----:B------:R-:W0:Y:S01]  /*2a100*/  LDL R11, [R1+0x830] ;  /* 0x00083000010b7983 */ /* 0x000e220000100800 */
[----:B------:R-:W-:Y:S02]  /*2a110*/  ISETP.GT.AND P1, PT, R9, 0xf, PT ;  /* 0x0000000f0900780c */ /* 0x000fe40003f24270 */
[----:B------:R-:W-:-:S11]  /*2a120*/  PRMT R39, RZ, 0x7610, R39 ;  /* 0x00007610ff277816 */ /* 0x000fd60000000027 */
[----:B0-----:R-:W-:-:S04]  /*2a130*/  @P1 LOP3.LUT R11, R11, R10, RZ, 0x3c, !PT ;  /* 0x0000000a0b0b1212 */ /* 0x001fc800078e3cff */
[----:B------:R-:W-:-:S04]  /*2a140*/  @P1 LOP3.LUT R10, R11, R10, RZ, 0x3c, !PT ;  /* 0x0000000a0b0a1212 */ /* 0x000fc800078e3cff */
[----:B------:R-:W-:-:S05]  /*2a150*/  @P1 LOP3.LUT R11, R11, R10, RZ, 0x3c, !PT ;  /* 0x0000000a0b0b1212 */ /* 0x000fca00078e3cff */
[----:B------:R-:W3:Y:S04]  /*2a160*/  @P1 LDG.E.U8 R39, desc[UR20][R10.64] ;  /* 0x000000140a271981 */ /* 0x000ee8000c1e1100 */
[----:B--2---:R-:W-:Y:S04]  /*2a170*/  STL [R1+0x1050], R3 ;  /* 0x0010500301007387 */ /* 0x004fe80000100800 */
[----:B---3--:R0:W-:Y:S04]  /*2a180*/  STL [R1+0xec8], R39 ;  /* 0x000ec82701007387 */ /* 0x0081e80000100800 */
        /* <DEDUP_REMOVED lines=668> */
[----:B------:R-:W-:Y:S02]  /*2cb50*/  ISETP.GT.AND P1, PT, R9, 0x33, PT ;  /* 0x000000330900780c */ /* 0x000fe40003f24270 */
[----:B------:R-:W-:Y:S01]  /*2cb60*/  PRMT R17, RZ, 0x7610, R17 ;  /* 0x00007610ff117816 */ /* 0x000fe20000000011 */
[----:B--2---:R0:W-:Y:S04]  /*2cb70*/  STL [R1+0x80], R53 ;  /* 0x0000803501007387 */ /* 0x0041e80000100800 */
[----:B0-----:R-:W2:Y:S04]  /*2cb80*/  LDL.LU R53, [R1+0x10ec] ;  /* 0x0010ec0001357983 */ /* 0x001ea80000300800 */
[----:B------:R-:W2:Y:S02]  /*2cb90*/  LDL R11, [R1+0xa6c] ;  /* 0x000a6c00010b7983 */ /* 0x000ea40000100800 */
[----:B------:R-:W-:Y:S01]  /*2cba0*/  @P1 IMAD.MOV.U32 R10, RZ, RZ, R19 ;  /* 0x000000ffff0a1224 */ /* 0x000fe200078e0013 */
[----:B------:R-:W-:Y:S01]  /*2cbb0*/  PRMT R55, RZ, 0x7610, R55 ;  /* 0x00007610ff377816 */ /* 0x000fe20000000037 */
[----:B------:R-:W3:Y:S04]  /*2cbc0*/  LDL R19, [R1+0xa94] ;  /* 0x000a940001137983 */ /* 0x000ee80000100800 */
[----:B--2---:R0:W2:Y:S04]  /*2cbd0*/  @P1 LDG.E.U8 R17, desc[UR20][R10.64] ;  /* 0x000000140a111981 */ /* 0x0040a8000c1e1100 */
[----:B------:R-:W0:Y:S04]  /*2cbe0*/  LDL R10, [R1+0xa74] ;  /* 0x000a7400010a7983 */ /* 0x000e280000100800 */
[----:B------:R-:W0:Y:S02]  /*2cbf0*/  LDL R11, [R1+0xa78] ;  /* 0x000a7800010b7983 */ /* 0x000e240000100800 */
        /* <DEDUP_REMOVED lines=10> */
[----:B------:R-:W-:-:S02]  /*2cca0*/  ISETP.GT.AND P4, PT, R9, 0x34, PT ;  /* 0x000000340900780c */ /* 0x000fc40003f84270 */
[----:B------:R-:W-:-:S11]  /*2ccb0*/  PRMT R57, RZ, 0x7610, R57 ;  /* 0x00007610ff397816 */ /* 0x000fd60000000039 */
        /* <DEDUP_REMOVED lines=20> */
[----:B------:R0:W3:Y:S01]  /*2ce00*/  @P3 LDG.E.U8 R0, desc[UR20][R10.64] ;  /* 0x000000140a003981 */ /* 0x0000e2000c1e1100 */
[----:B------:R-:W-:-:S03]  /*2ce10*/  PRMT R8, RZ, 0x7610, R8 ;  /* 0x00007610ff087816 */ /* 0x000fc60000000008 */
[----:B--2---:R-:W-:Y:S01]  /*2ce20*/  STL [R1+0x1094], R7 ;  /* 0x0010940701007387 */ /* 0x004fe20000100800 */
[----:B0-----:R-:W-:Y:S02]  /*2ce30*/  @P3 IMAD.MOV.U32 R10, RZ, RZ, R17 ;  /* 0x000000ffff0a3224 */ /* 0x001fe400078e0011 */
[----:B------:R-:W-:-:S05]  /*2ce40*/  @P3 IMAD.MOV.U32 R11, RZ, RZ, R19 ;  /* 0x000000ffff0b3224 */ /* 0x000fca00078e0013 */
[----:B------:R0:W2:Y:S04]  /*2ce50*/  @P3 LDG.E.U8 R8, desc[UR20][R10.64] ;  /* 0x000000140a083981 */ /* 0x0000a8000c1e1100 */
[----:B---3--:R-:W-:Y:S04]  /*2ce60*/  STL [R1+0x1068], R0 ;  /* 0x0010680001007387 */ /* 0x008fe80000100800 */
[----:B------:R-:W0:Y:S04]  /*2ce70*/  LDL R10, [R1+0xa9c] ;  /* 0x000a9c00010a7983 */ /* 0x000e280000100800 */
[----:B------:R-:W0:Y:S01]  /*2ce80*/  LDL R11, [R1+0xaa0] ;  /* 0x000aa000010b7983 */ /* 0x000e220000100800 */
[----:B------:R-:W-:-:S02]  /*2ce90*/  ISETP.GT.AND P1, PT, R9, 0x36, PT ;  /* 0x000000360900780c */ /* 0x000fc40003f24270 */
[----:B------:R-:W-:Y:S01]  /*2cea0*/  PRMT R59, RZ, 0x7610, R59 ;  /* 0x00007610ff3b7816 */ /* 0x000fe2000000003b */
[----:B------:R-:W3:Y:S04]  /*2ceb0*/  LDL R17, [R1+0xab8] ;  /* 0x000ab80001117983 */ /* 0x000ee80000100800 */
[----:B------:R-:W2:Y:S06]  /*2cec0*/  LDL R19, [R1+0xac0] ;  /* 0x000ac00001137983 */ /* 0x000eac0000100800 */
        /* <DEDUP_REMOVED lines=9> */
[----:B----4-:R-:W-:-:S02]  /*2cf60*/  PRMT R45, RZ, 0x7610, R45 ;  /* 0x00007610ff2d7816 */ /* 0x010fc4000000002d */
[----:B---3--:R-:W-:-:S04]  /*2cf70*/  @P1 LOP3.LUT R11, R11, R10, RZ, 0x3c, !PT ;  /* 0x0000000a0b0b1212 */ /* 0x008fc800078e3cff */
[----:B------:R-:W-:-:S04]  /*2cf80*/  @P1 LOP3.LUT R10, R11, R10, RZ, 0x3c, !PT ;  /* 0x0000000a0b0a1212 */ /* 0x000fc800078e3cff */
[----:B------:R-:W-:-:S05]  /*2cf90*/  @P1 LOP3.LUT R11, R11, R10, RZ, 0x3c, !PT ;  /* 0x0000000a0b0b1212 */ /* 0x000fca00078e3cff */
[----:B------:R0:W3:Y:S04]  /*2cfa0*/  @P1 LDG.E.U8 R45, desc[UR20][R10.64] ;  /* 0x000000140a2d1981 */ /* 0x0000e8000c1e1100 */
[----:B------:R-:W0:Y:S04]  /*2cfb0*/  LDL R10, [R1+0xaac] ;  /* 0x000aac00010a7983 */ /* 0x000e280000100800 */
[----:B------:R-:W0:Y:S01]  /*2cfc0*/  LDL R11, [R1+0xab0] ;  /* 0x000ab000010b7983 */ /* 0x000e220000100800 */
[----:B------:R-:W-:Y:S02]  /*2cfd0*/  ISETP.GT.AND P4, PT, R9, 0x37, PT ;  /* 0x000000370900780c */ /* 0x000fe40003f84270 */
[----:B------:R-:W-:-:S11]  /*2cfe0*/  PRMT R61, RZ, 0x7610, R61 ;  /* 0x00007610ff3d7816 */ /* 0x000fd6000000003d */
[----:B0-----:R-:W-:-:S04]  /*2cff0*/  @P4 LOP3.LUT R11, R11, R10, RZ, 0x3c, !PT ;  /* 0x0000000a0b0b4212 */ /* 0x001fc800078e3cff */
[----:B------:R-:W-:-:S04]  /*2d000*/  @P4 LOP3.LUT R10, R11, R10, RZ, 0x3c, !PT ;  /* 0x0000000a0b0a4212 */ /* 0x000fc800078e3cff */
[----:B------:R-:W-:-:S05]  /*2d010*/  @P4 LOP3.LUT R11, R11, R10, RZ, 0x3c, !PT ;  /* 0x0000000a0b0b4212 */ /* 0x000fca00078e3cff */
[----:B------:R-:W4:Y:S04]  /*2d020*/  @P4 LDG.E.U8 R61, desc[UR20][R10.64] ;  /* 0x000000140a3d4981 */ /* 0x000f28000c1e1100 */
[----:B---3--:R0:W-:Y:S04]  /*2d030*/  STL [R1+0x294], R45 ;  /* 0x0002942d01007387 */ /* 0x0081e80000100800 */
[----:B0-----:R-:W3:Y:S04]  /*2d040*/  LDL R45, [R1+0xac8] ;  /* 0x000ac800012d7983 */ /* 0x001ee80000100800 */
[----:B----4-:R0:W-:Y:S04]  /*2d050*/  STL [R1+0x28c], R61 ;  /* 0x00028c3d01007387 */ /* 0x0101e80000100800 */
[----:B0-----:R-:W4:Y:S04]  /*2d060*/  LDL.LU R61, [R1+0x10dc] ;  /* 0x0010dc00013d7983 */ /* 0x001f280000300800 */
[----:B------:R-:W2:Y:S01]  /*2d070*/  LDL R11, [R1+0xab4] ;  /* 0x000ab400010b7983 */ /* 0x000ea20000100800 */
[----:B------:R-:W-:Y:S01]  /*2d080*/  PRMT R14, RZ, 0x7610, R14 ;  /* 0x00007610ff0e7816 */ /* 0x000fe2000000000e */
[----:B------:R-:W-:Y:S01]  /*2d090*/  @P4 IMAD.MOV.U32 R10, RZ, RZ, R17 ;  /* 0x000000ffff0a4224 */ /* 0x000fe200078e0011 */
[----:B------:R-:W-:Y:S01]  /*2d0a0*/  ISETP.GT.AND P3, PT, R9, 0x38, PT ;  /* 0x000000380900780c */ /* 0x000fe20003f64270 */
[----:B------:R-:W3:Y:S01]  /*2d0b0*/  LDL R17, [R1+0xad4] ;  /* 0x000ad40001117983 */ /* 0x000ee20000100800 */
[----:B------:R-:W-:-:S03]  /*2d0c0*/  PRMT R13, RZ, 0x7610, R13 ;  /* 0x00007610ff0d7816 */ /* 0x000fc6000000000d */
[----:B--2---:R0:W2:Y:S04]  /*2d0d0*/  @P4 LDG.E.U8 R14, desc[UR20][R10.64] ;  /* 0x000000140a0e4981 */ /* 0x0040a8000c1e1100 */
[----:B------:R-:W3:Y:S04]  /*2d0e0*/  LDL R11, [R1+0xabc] ;  /* 0x000abc00010b7983 */ /* 0x000ee80000100800 */
[----:B0-----:R-:W-:Y:S01]  /*2d0f0*/  @P3 IMAD.MOV.U32 R10, RZ, RZ, R19 ;  /* 0x000000ffff0a3224 */ /* 0x001fe200078e0013 */
[----:B--2---:R0:W-:Y:S01]  /*2d100*/  STL [R1+0x288], R14 ;  /* 0x0002880e01007387 */ /* 0x0041e20000100800 */
[----:B------:R-:W-:-:S03]  /*2d110*/  PRMT R40, RZ, 0x7610, R40 ;  /* 0x00007610ff287816 */ /* 0x000fc60000000028 */
[----:B------:R-:W2:Y:S04]  /*2d120*/  LDL R19, [R1+0xadc] ;  /* 0x000adc0001137983 */ /* 0x000ea80000100800 */
[----:B---3--:R1:W3:Y:S04]  /*2d130*/  @P3 LDG.E.U8 R13, desc[UR20][R10.64] ;  /* 0x000000140a0d3981 */ /* 0x0082e8000c1e1100 */
[----:B0-----:R-:W2:Y:S04]  /*2d140*/  LDL R14, [R1+0xad8] ;  /* 0x000ad800010e7983 */ /* 0x001ea80000100800 */
[----:B------:R-:W2:Y:S01]  /*2d150*/  LDL R11, [R1+0xac4] ;  /* 0x000ac400010b7983 */ /* 0x000ea20000100800 */
[----:B-1----:R-:W-:Y:S01]  /*2d160*/  @P3 IMAD.MOV.U32 R10, RZ, RZ, R45 ;  /* 0x000000ffff0a3224 */ /* 0x002fe200078e002d */
[----:B------:R-:W-:-:S02]  /*2d170*/  ISETP.GT.AND P1, PT, R9, 0x39, PT ;  /* 0x000000390900780c */ /* 0x000fc40003f24270 */
[----:B---3--:R0:W-:Y:S01]  /*2d180*/  STL [R1+0x64], R13 ;  /* 0x0000640d01007387 */ /* 0x0081e20000100800 */
[----:B------:R-:W-:Y:S02]  /*2d190*/  PRMT R63, RZ, 0x7610, R63 ;  /* 0x00007610ff3f7816 */ /* 0x000fe4000000003f */
[----:B------:R-:W-:Y:S01]  /*2d1a0*/  ISETP.GT.AND P4, PT, R9, 0x3a, PT ;  /* 0x0000003a0900780c */ /* 0x000fe20003f84270 */
[----:B------:R-:W3:Y:S04]  /*2d1b0*/  LDL R45, [R1+0xae4] ;  /* 0x000ae400012d7983 */ /* 0x000ee80000100800 */
[----:B--2---:R1:W2:Y:S04]  /*2d1c0*/  @P3 LDG.E.U8 R40, desc[UR20][R10.64] ;  /* 0x000000140a283981 */ /* 0x0042a8000c1e1100 */
[----:B0-----:R-:W2:Y:S04]  /*2d1d0*/  LDL R13, [R1+0xae0] ;  /* 0x000ae000010d7983 */ /* 0x001ea80000100800 */
[----:B------:R-:W1:Y:S04]  /*2d1e0*/  LDL R10, [R1+0xacc] ;  /* 0x000acc00010a7983 */ /* 0x000e680000100800 */
[----:B------:R-:W1:Y:S01]  /*2d1f0*/  LDL R11, [R1+0xad0] ;  /* 0x000ad000010b7983 */ /* 0x000e620000100800 */
[----:B------:R-:W-:-:S02]  /*2d200*/  PRMT R47, RZ, 0x7610, R47 ;  /* 0x00007610ff2f7816 */ /* 0x000fc4000000002f */
[----:B------:R-:W-:Y:S02]  /*2d210*/  PRMT R46, RZ, 0x7610, R46 ;  /* 0x00007610ff2e7816 */ /* 0x000fe4000000002e */
[----:B-1----:R-:W-:-:S04]  /*2d220*/  @P1 LOP3.LUT R11, R11, R10, RZ, 0x3c, !PT ;  /* 0x0000000a0b0b1212 */ /* 0x002fc800078e3cff */
[----:B------:R-:W-:-:S04]  /*2d230*/  @P1 LOP3.LUT R10, R11, R10, RZ, 0x3c, !PT ;  /* 0x0000000a0b0a1212 */ /* 0x000fc800078e3cff */
[----:B------:R-:W-:-:S05]  /*2d240*/  @P1 LOP3.LUT R11, R11, R10, RZ, 0x3c, !PT ;  /* 0x0000000a0b0b1212 */ /* 0x000fca00078e3cff */
[----:B------:R0:W4:Y:S02]  /*2d250*/  @P1 LDG.E.U8 R63, desc[UR20][R10.64] ;  /* 0x000000140a3f1981 */ /* 0x000124000c1e1100 */
[----:B0-----:R-:W-:Y:S02]  /*2d260*/  @P1 IMAD.MOV.U32 R10, RZ, RZ, R14 ;  /* 0x000000ffff0a1224 */ /* 0x001fe400078e000e */
[----:B------:R-:W-:-:S05]  /*2d270*/  @P1 IMAD.MOV.U32 R11, RZ, RZ, R17 ;  /* 0x000000ffff0b1224 */ /* 0x000fca00078e0011 */
[----:B------:R2:W4:Y:S02]  /*2d280*/  @P1 LDG.E.U8 R47, desc[UR20][R10.64] ;  /* 0x000000140a2f1981 */ /* 0x000524000c1e1100 */
[----:B--2---:R-:W-:Y:S02]  /*2d290*/  @P4 IMAD.MOV.U32 R10, RZ, RZ, R13 ;  /* 0x000000ffff0a4224 */ /* 0x004fe400078e000d */
[----:B------:R-:W-:Y:S01]  /*2d2a0*/  @P4 IMAD.MOV.U32 R11, RZ, RZ, R19 ;  /* 0x000000ffff0b4224 */ /* 0x000fe200078e0013 */
[----:B------:R0:W-:Y:S04]  /*2d2b0*/  STL [R1+0x60], R40 ;  /* 0x0000602801007387 */ /* 0x0001e80000100800 */
[----:B------:R3:W2:Y:S04]  /*2d2c0*/  @P4 LDG.E.U8 R46, desc[UR20][R10.64] ;  /* 0x000000140a2e4981 */ /* 0x0006a8000c1e1100 */
[----:B0-----:R-:W2:Y:S01]  /*2d2d0*/  LDL R40, [R1+0xae8] ;  /* 0x000ae80001287983 */ /* 0x001ea20000100800 */
[----:B------:R-:W-:Y:S01]  /*2d2e0*/  PRMT R24, RZ, 0x7610, R24 ;  /* 0x00007610ff187816 */ /* 0x000fe20000000018 */
[----:B---3--:R-:W-:-:S02]  /*2d2f0*/  @P4 IMAD.MOV.U32 R11, RZ, RZ, R45 ;  /* 0x000000ffff0b4224 */ /* 0x008fc400078e002d */
[----:B----4-:R0:W-:Y:S04]  /*2d300*/  STL [R1+0x5c], R63 ;  /* 0x00005c3f01007387 */ /* 0x0101e80000100800 */
[----:B0-----:R-:W3:Y:S04]  /*2d310*/  LDL.LU R63, [R1+0x10d8] ;  /* 0x0010d800013f7983 */ /* 0x001ee80000300800 */
[----:B------:R-:W4:Y:S04]  /*2d320*/  LDL R17, [R1+0xaec] ;  /* 0x000aec0001117983 */ /* 0x000f280000100800 */
[----:B------:R-:W3:Y:S04]  /*2d330*/  LDL R14, [R1+0xaf0] ;  /* 0x000af000010e7983 */ /* 0x000ee80000100800 */
[----:B------:R-:W3:Y:S04]  /*2d340*/  LDL R19, [R1+0xaf4] ;  /* 0x000af40001137983 */ /* 0x000ee80000100800 */
[----:B------:R-:W3:Y:S04]  /*2d350*/  LDL R13, [R1+0xaf8] ;  /* 0x000af800010d7983 */ /* 0x000ee80000100800 */
[----:B--2---:R0:W-:Y:S04]  /*2d360*/  STL [R1+0x54], R46 ;  /* 0x0000542e01007387 */ /* 0x0041e80000100800 */
[----:B------:R-:W2:Y:S01]  /*2d370*/  LDL R45, [R1+0xb00] ;  /* 0x000b0000012d7983 */ /* 0x000ea20000100800 */
[----:B------:R-:W-:Y:S01]  /*2d380*/  @P4 IMAD.MOV.U32 R10, RZ, RZ, R40 ;  /* 0x000000ffff0a4224 */ /* 0x000fe200078e0028 */
[----:B------:R-:W-:-:S02]  /*2d390*/  ISETP.GT.AND P3, PT, R9, 0x3b, PT ;  /* 0x0000003b0900780c */ /* 0x000fc40003f64270 */
[----:B------:R-:W2:Y:S04]  /*2d3a0*/  LDL R40, [R1+0xb04] ;  /* 0x000b040001287983 */ /* 0x000ea80000100800 */
[----:B0-----:R-:W2:Y:S04]  /*2d3b0*/  LDL R46, [R1+0xafc] ;  /* 0x000afc00012e7983 */ /* 0x001ea80000100800 */
[----:B------:R4:W2:Y:S01]  /*2d3c0*/  @P4 LDG.E.U8 R24, desc[UR20][R10.64] ;  /* 0x000000140a184981 */ /* 0x0008a2000c1e1100 */
[----:B------:R-:W-:Y:S02]  /*2d3d0*/  ISETP.GT.AND P1, PT, R9, 0x3c, PT ;  /* 0x0000003c0900780c */ /* 0x000fe40003f24270 */
[----:B------:R-:W-:-:S02]  /*2d3e0*/  PRMT R8, RZ, 0x7610, R8 ;  /* 0x00007610ff087816 */ /* 0x000fc40000000008 */
[----:B------:R-:W-:Y:S02]  /*2d3f0*/  PRMT R7, RZ, 0x7610, R7 ;  /* 0x00007610ff077816 */ /* 0x000fe40000000007 */
[----:B------:R-:W-:Y:S01]  /*2d400*/  PRMT R44, RZ, 0x7610, R44 ;  /* 0x00007610ff2c7816 */ /* 0x000fe2000000002c */
[----:B----4-:R-:W-:Y:S02]  /*2d410*/  @P3 IMAD.MOV.U32 R11, RZ, RZ, R17 ;  /* 0x000000ffff0b3224 */ /* 0x010fe400078e0011 */
[----:B---3--:R-:W-:-:S05]  /*2d420*/  @P3 IMAD.MOV.U32 R10, RZ, RZ, R14 ;  /* 0x000000ffff0a3224 */ /* 0x008fca00078e000e */
[----:B------:R0:W3:Y:S02]  /*2d430*/  @P3 LDG.E.U8 R8, desc[UR20][R10.64] ;  /* 0x000000140a083981 */ /* 0x0000e4000c1e1100 */
[----:B0-----:R-:W-:Y:S02]  /*2d440*/  @P3 IMAD.MOV.U32 R10, RZ, RZ, R13 ;  /* 0x000000ffff0a3224 */ /* 0x001fe400078e000d */
[----:B------:R-:W-:-:S05]  /*2d450*/  @P3 IMAD.MOV.U32 R11, RZ, RZ, R19 ;  /* 0x000000ffff0b3224 */ /* 0x000fca00078e0013 */
[----:B------:R2:W4:Y:S02]  /*2d460*/  @P3 LDG.E.U8 R7, desc[UR20][R10.64] ;  /* 0x000000140a073981 */ /* 0x000524000c1e1100 */
[----:B--2---:R-:W-:Y:S02]  /*2d470*/  @P1 IMAD.MOV.U32 R10, RZ, RZ, R45 ;  /* 0x000000ffff0a1224 */ /* 0x004fe400078e002d */
[----:B------:R-:W-:Y:S01]  /*2d480*/  @P1 IMAD.MOV.U32 R11, RZ, RZ, R46 ;  /* 0x000000ffff0b1224 */ /* 0x000fe200078e002e */
[----:B------:R0:W-:Y:S04]  /*2d490*/  STL [R1+0x50], R24 ;  /* 0x0000501801007387 */ /* 0x0001e80000100800 */
[----:B------:R1:W2:Y:S04]  /*2d4a0*/  @P1 LDG.E.U8 R44, desc[UR20][R10.64] ;  /* 0x000000140a2c1981 */ /* 0x0002a8000c1e1100 */
[----:B------:R-:W2:Y:S04]  /*2d4b0*/  LDL R17, [R1+0xb0c] ;  /* 0x000b0c0001117983 */ /* 0x000ea80000100800 */
[----:B0-----:R-:W2:Y:S04]  /*2d4c0*/  LDL R24, [R1+0xb08] ;  /* 0x000b080001187983 */ /* 0x001ea80000100800 */
[----:B------:R-:W2:Y:S01]  /*2d4d0*/  LDL R14, [R1+0xb10] ;  /* 0x000b1000010e7983 */ /* 0x000ea20000100800 */
[----:B------:R-:W-:Y:S01]  /*2d4e0*/  ISETP.GT.AND P4, PT, R9, 0x3d, PT ;  /* 0x0000003d0900780c */ /* 0x000fe20003f84270 */
[----:B-1----:R-:W-:Y:S01]  /*2d4f0*/  @P1 IMAD.MOV.U32 R11, RZ, RZ, R40 ;  /* 0x000000ffff0b1224 */ /* 0x002fe200078e0028 */
[----:B------:R-:W-:-:S02]  /*2d500*/  PRMT R21, RZ, 0x7610, R21 ;  /* 0x00007610ff157816 */ /* 0x000fc40000000015 */
[----:B------:R-:W-:Y:S01]  /*2d510*/  PRMT R2, RZ, 0x7610, R2 ;  /* 0x00007610ff027816 */ /* 0x000fe20000000002 */
[----:B---3--:R-:W-:Y:S04]  /*2d520*/  STL [R1+0x10a4], R8 ;  /* 0x0010a40801007387 */ /* 0x008fe80000100800 */
[----:B------:R-:W3:Y:S04]  /*2d530*/  LDL R19, [R1+0xb14] ;  /* 0x000b140001137983 */ /* 0x000ee80000100800 */
[----:B------:R-:W3:Y:S04]  /*2d540*/  LDL R13, [R1+0xb18] ;  /* 0x000b1800010d7983 */ /* 0x000ee80000100800 */
[----:B----4-:R-:W-:Y:S04]  /*2d550*/  STL [R1+0x10a8], R7 ;  /* 0x0010a80701007387 */ /* 0x010fe80000100800 */
[----:B------:R-:W-:Y:S04]  /*2d560*/  STL [R1+0x58], R47 ;  /* 0x0000582f01007387 */ /* 0x000fe80000100800 */
[----:B--2---:R0:W-:Y:S04]  /*2d570*/  STL [R1+0x44], R44 ;  /* 0x0000442c01007387 */ /* 0x0041e80000100800 */
[----:B------:R-:W2:Y:S04]  /*2d580*/  LDL R40, [R1+0xb20] ;  /* 0x000b200001287983 */ /* 0x000ea80000100800 */
[----:B0-----:R-:W4:Y:S01]  /*2d590*/  LDL R44, [R1+0xb1c] ;  /* 0x000b1c00012c7983 */ /* 0x001f220000100800 */
[----:B------:R-:W-:-:S05]  /*2d5a0*/  @P1 IMAD.MOV.U32 R10, RZ, RZ, R24 ;  /* 0x000000ffff0a1224 */ /* 0x000fca00078e0018 */
[----:B------:R0:W4:Y:S02]  /*2d5b0*/  @P1 LDG.E.U8 R21, desc[UR20][R10.64] ;  /* 0x000000140a151981 */ /* 0x000124000c1e1100 */
[----:B0-----:R-:W-:Y:S02]  /*2d5c0*/  @P4 IMAD.MOV.U32 R10, RZ, RZ, R14 ;  /* 0x000000ffff0a4224 */ /* 0x001fe400078e000e */
[----:B------:R-:W-:Y:S01]  /*2d5d0*/  @P4 IMAD.MOV.U32 R11, RZ, RZ, R17 ;  /* 0x000000ffff0b4224 */ /* 0x000fe200078e0011 */
[----:B------:R-:W-:Y:S01]  /*2d5e0*/  ISETP.GT.AND P3, PT, R9, 0x3e, PT ;  /* 0x0000003e0900780c */ /* 0x000fe20003f64270 */
[----:B------:R-:W4:Y:S04]  /*2d5f0*/  LDL R17, [R1+0xb24] ;  /* 0x000b240001117983 */ /* 0x000f280000100800 */
[----:B------:R3:W4:Y:S01]  /*2d600*/  @P4 LDG.E.U8 R2, desc[UR20][R10.64] ;  /* 0x000000140a024981 */ /* 0x000722000c1e1100 */
[----:B------:R-:W-:-:S02]  /*2d610*/  PRMT R3, RZ, 0x7610, R3 ;  /* 0x00007610ff037816 */ /* 0x000fc40000000003 */
[----:B------:R-:W-:Y:S01]  /*2d620*/  PRMT R39, RZ, 0x7610, R39 ;  /* 0x00007610ff277816 */ /* 0x000fe20000000027 */
[----:B------:R-:W4:Y:S01]  /*2d630*/  LDL R14, [R1+0xb28] ;  /* 0x000b2800010e7983 */ /* 0x000f220000100800 */
[----:B---3--:R-:W-:Y:S02]  /*2d640*/  @P4 IMAD.MOV.U32 R11, RZ, RZ, R19 ;  /* 0x000000ffff0b4224 */ /* 0x008fe400078e0013 */
[----:B------:R-:W-:-:S05]  /*2d650*/  @P4 IMAD.MOV.U32 R10, RZ, RZ, R13 ;  /* 0x000000ffff0a4224 */ /* 0x000fca00078e000d */
[----:B------:R2:W3:Y:S02]  /*2d660*/  @P4 LDG.E.U8 R3, desc[UR20][R10.64] ;  /* 0x000000140a034981 */ /* 0x0004e4000c1e1100 */
[----:B--2---:R-:W-:Y:S02]  /*2d670*/  @P3 IMAD.MOV.U32 R10, RZ, RZ, R40 ;  /* 0x000000ffff0a3224 */ /* 0x004fe400078e0028 */
[----:B----4-:R-:W-:-:S05]  /*2d680*/  @P3 IMAD.MOV.U32 R11, RZ, RZ, R44 ;  /* 0x000000ffff0b3224 */ /* 0x010fca00078e002c */
[----:B------:R0:W2:Y:S04]  /*2d690*/  @P3 LDG.E.U8 R39, desc[UR20][R10.64] ;  /* 0x000000140a273981 */ /* 0x0000a8000c1e1100 */
[----:B------:R-:W-:Y:S04]  /*2d6a0*/  STL [R1+0x1070], R2 ;  /* 0x0010700201007387 */ /* 0x000fe80000100800 */
[----:B------:R-:W4:Y:S04]  /*2d6b0*/  LDL R24, [R1+0xb2c] ;  /* 0x000b2c0001187983 */ /* 0x000f280000100800 */
[----:B------:R1:W-:Y:S04]  /*2d6c0*/  STL [R1+0x40], R21 ;  /* 0x0000401501007387 */ /* 0x0003e80000100800 */
[----:B------:R-:W4:Y:S04]  /*2d6d0*/  LDL R19, [R1+0xb34] ;  /* 0x000b340001137983 */ /* 0x000f280000100800 */
[----:B------:R-:W4:Y:S04]  /*2d6e0*/  LDL R13, [R1+0xb38] ;  /* 0x000b3800010d7983 */ /* 0x000f280000100800 */
[----:B-1----:R-:W4:Y:S01]  /*2d6f0*/  LDL R21, [R1+0xb30] ;  /* 0x000b300001157983 */ /* 0x002f220000100800 */
[----:B------:R-:W-:Y:S01]  /*2d700*/  ISETP.GT.AND P1, PT, R9, 0x3f, PT ;  /* 0x0000003f0900780c */ /* 0x000fe20003f24270 */
[----:B0-----:R-:W-:Y:S01]  /*2d710*/  @P3 IMAD.MOV.U32 R10, RZ, RZ, R14 ;  /* 0x000000ffff0a3224 */ /* 0x001fe200078e000e */
[----:B------:R-:W-:Y:S01]  /*2d720*/  PRMT R43, RZ, 0x7610, R43 ;  /* 0x00007610ff2b7816 */ /* 0x000fe2000000002b */
[----:B------:R-:W-:-:S05]  /*2d730*/  @P3 IMAD.MOV.U32 R11, RZ, RZ, R17 ;  /* 0x000000ffff0b3224 */ /* 0x000fca00078e0011 */
[----:B------:R4:W4:Y:S04]  /*2d740*/  @P3 LDG.E.U8 R43, desc[UR20][R10.64] ;  /* 0x000000140a2b3981 */ /* 0x000928000c1e1100 */
[----:B---3--:R-:W-:Y:S04]  /*2d750*/  STL [R1+0x1074], R3 ;  /* 0x0010740301007387 */ /* 0x008fe80000100800 */
[----:B------:R-:W3:Y:S04]  /*2d760*/  LDL R40, [R1+0xb3c] ;  /* 0x000b3c0001287983 */ /* 0x000ee80000100800 */
[----:B--2---:R0:W-:Y:S04]  /*2d770*/  STL [R1+0x284], R39 ;  /* 0x0002842701007387 */ /* 0x0041e80000100800 */
[----:B------:R-:W2:Y:S04]  /*2d780*/  LDL R17, [R1+0xb44] ;  /* 0x000b440001117983 */ /* 0x000ea80000100800 */
[----:B------:R-:W2:Y:S04]  /*2d790*/  LDL R14, [R1+0xb48] ;  /* 0x000b4800010e7983 */ /* 0x000ea80000100800 */
[----:B0-----:R-:W2:Y:S01]  /*2d7a0*/  LDL R39, [R1+0xb40] ;  /* 0x000b400001277983 */ /* 0x001ea20000100800 */
[----:B----4-:R-:W-:-:S03]  /*2d7b0*/  @P1 IMAD.MOV.U32 R11, RZ, RZ, R24 ;  /* 0x000000ffff0b1224 */ /* 0x010fc600078e0018 */
[----:B------:R-:W4:Y:S01]  /*2d7c0*/  LDL R24, [R1+0xb4c] ;  /* 0x000b4c0001187983 */ /* 0x000f220000100800 */
[----:B------:R-:W-:-:S03]  /*2d7d0*/  @P1 IMAD.MOV.U32 R10, RZ, RZ, R21 ;  /* 0x000000ffff0a1224 */ /* 0x000fc600078e0015 */
[----:B------:R-:W4:Y:S01]  /*2d7e0*/  LDL R21, [R1+0xb50] ;  /* 0x000b500001157983 */ /* 0x000f220000100800 */
[----:B------:R-:W-:Y:S02]  /*2d7f0*/  ISETP.GT.AND P4, PT, R9, 0x40, PT ;  /* 0x000000400900780c */ /* 0x000fe40003f84270 */
[----:B------:R-:W-:Y:S02]  /*2d800*/  PRMT R42, RZ, 0x7610, R42 ;  /* 0x00007610ff2a7816 */ /* 0x000fe4000000002a */
[----:B------:R-:W-:-:S04]  /*2d810*/  PRMT R41, RZ, 0x7610, R41 ;  /* 0x00007610ff297816 */ /* 0x000fc80000000029 */
[----:B------:R0:W4:Y:S01]  /*2d820*/  @P1 LDG.E.U8 R42, desc[UR20][R10.64] ;  /* 0x000000140a2a1981 */ /* 0x000122000c1e1100 */
[----:B------:R-:W-:Y:S02]  /*2d830*/  ISETP.GT.AND P3, PT, R9, 0x41, PT ;  /* 0x000000410900780c */ /* 0x000fe40003f64270 */
[----:B------:R-:W-:Y:S01]  /*2d840*/  PRMT R38, RZ, 0x7610, R38 ;  /* 0x00007610ff267816 */ /* 0x000fe20000000026 */
[----:B0-----:R-:W-:Y:S02]  /*2d850*/  @P1 IMAD.MOV.U32 R10, RZ, RZ, R13 ;  /* 0x000000ffff0a1224 */ /* 0x001fe400078e000d */
[----:B------:R-:W-:Y:S01]  /*2d860*/  @P1 IMAD.MOV.U32 R11, RZ, RZ, R19 ;  /* 0x000000ffff0b1224 */ /* 0x000fe200078e0013 */
[----:B------:R-:W-:Y:S01]  /*2d870*/  PRMT R37, RZ, 0x7610, R37 ;  /* 0x00007610ff257816 */ /* 0x000fe20000000025 */
[----:B------:R-:W4:Y:S04]  /*2d880*/  LDL R19, [R1+0xb54] ;  /* 0x000b540001137983 */ /* 0x000f280000100800 */
[----:B------:R3:W4:Y:S01]  /*2d890*/  @P1 LDG.E.U8 R41, desc[UR20][R10.64] ;  /* 0x000000140a291981 */ /* 0x000722000c1e1100 */
[----:B------:R-:W-:-:S03]  /*2d8a0*/  PRMT R35, RZ, 0x7610, R35 ;  /* 0x00007610ff237816 */ /* 0x000fc60000000023 */
[----:B------:R-:W4:Y:S01]  /*2d8b0*/  LDL R13, [R1+0xb58] ;  /* 0x000b5800010d7983 */ /* 0x000f220000100800 */
[----:B---3--:R-:W-:Y:S02]  /*2d8c0*/  @P4 IMAD.MOV.U32 R11, RZ, RZ, R40 ;  /* 0x000000ffff0b4224 */ /* 0x008fe400078e0028 */
[----:B--2---:R-:W-:-:S05]  /*2d8d0*/  @P4 IMAD.MOV.U32 R10, RZ, RZ, R39 ;  /* 0x000000ffff0a4224 */ /* 0x004fca00078e0027 */
[----:B------:R0:W2:Y:S02]  /*2d8e0*/  @P4 LDG.E.U8 R38, desc[UR20][R10.64] ;  /* 0x000000140a264981 */ /* 0x0000a4000c1e1100 */
[----:B0-----:R-:W-:Y:S02]  /*2d8f0*/  @P4 IMAD.MOV.U32 R10, RZ, RZ, R14 ;  /* 0x000000ffff0a4224 */ /* 0x001fe400078e000e */
[----:B------:R-:W-:Y:S01]  /*2d900*/  @P4 IMAD.MOV.U32 R11, RZ, RZ, R17 ;  /* 0x000000ffff0b4224 */ /* 0x000fe200078e0011 */
[----:B------:R-:W3:Y:S04]  /*2d910*/  LDL R14, [R1+0xb60] ;  /* 0x000b6000010e7983 */ /* 0x000ee80000100800 */
[----:B------:R4:W2:Y:S04]  /*2d920*/  @P4 LDG.E.U8 R37, desc[UR20][R10.64] ;  /* 0x000000140a254981 */ /* 0x0008a8000c1e1100 */
[----:B------:R-:W3:Y:S01]  /*2d930*/  LDL R17, [R1+0xb5c] ;  /* 0x000b5c0001117983 */ /* 0x000ee20000100800 */
[----:B----4-:R-:W-:-:S02]  /*2d940*/  @P3 IMAD.MOV.U32 R10, RZ, RZ, R21 ;  /* 0x000000ffff0a3224 */ /* 0x010fc400078e0015 */
[----:B------:R-:W-:Y:S01]  /*2d950*/  @P3 IMAD.MOV.U32 R11, RZ, RZ, R24 ;  /* 0x000000ffff0b3224 */ /* 0x000fe200078e0018 */
[----:B------:R-:W4:Y:S04]  /*2d960*/  LDL R21, [R1+0xb68] ;  /* 0x000b680001157983 */ /* 0x000f280000100800 */
[----:B------:R0:W3:Y:S04]  /*2d970*/  @P3 LDG.E.U8 R35, desc[UR20][R10.64] ;  /* 0x000000140a233981 */ /* 0x0000e8000c1e1100 */
[----:B------:R-:W4:Y:S01]  /*2d980*/  LDL R24, [R1+0xb64] ;  /* 0x000b640001187983 */ /* 0x000f220000100800 */
[----:B------:R-:W-:Y:S01]  /*2d990*/  PRMT R8, RZ, 0x7610, R8 ;  /* 0x00007610ff087816 */ /* 0x000fe20000000008 */
[----:B0-----:R-:W-:-:S02]  /*2d9a0*/  @P3 IMAD.MOV.U32 R11, RZ, RZ, R19 ;  /* 0x000000ffff0b3224 */ /* 0x001fc400078e0013 */
[----:B------:R-:W-:-:S05]  /*2d9b0*/  @P3 IMAD.MOV.U32 R10, RZ, RZ, R13 ;  /* 0x000000ffff0a3224 */ /* 0x000fca00078e000d */
[----:B------:R0:W4:Y:S04]  /*2d9c0*/  @P3 LDG.E.U8 R8, desc[UR20][R10.64] ;  /* 0x000000140a083981 */ /* 0x000128000c1e1100 */
[----:B--2---:R1:W-:Y:S04]  /*2d9d0*/  STL [R1+0x30], R37 ;  /* 0x0000302501007387 */ /* 0x0043e80000100800 */
[----:B-1----:R-:W2:Y:S04]  /*2d9e0*/  LDL R37, [R1+0xb6c] ;  /* 0x000b6c0001257983 */ /* 0x002ea80000100800 */
[----:B---3--:R1:W-:Y:S04]  /*2d9f0*/  STL [R1+0x2c], R35 ;  /* 0x00002c2301007387 */ /* 0x0083e80000100800 */
[----:B------:R-:W-:Y:S01]  /*2da00*/  STL [R1+0x280], R43 ;  /* 0x0002802b01007387 */ /* 0x000fe20000100800 */
[----:B------:R-:W-:-:S02]  /*2da10*/  ISETP.GT.AND P1, PT, R9, 0x42, PT ;  /* 0x000000420900780c */ /* 0x000fc40003f24270 */
[----:B------:R-:W-:Y:S01]  /*2da20*/  ISETP.GT.AND P4, PT, R9, 0x43, PT ;  /* 0x000000430900780c */ /* 0x000fe20003f84270 */
[----:B------:R-:W3:Y:S04]  /*2da30*/  LDL R19, [R1+0xb74] ;  /* 0x000b740001137983 */ /* 0x000ee80000100800 */
[----:B-1----:R-:W3:Y:S01]  /*2da40*/  LDL R35, [R1+0xb70] ;  /* 0x000b700001237983 */ /* 0x002ee20000100800 */
[----:B------:R-:W-:Y:S02]  /*2da50*/  PRMT R7, RZ, 0x7610, R7 ;  /* 0x00007610ff077816 */ /* 0x000fe40000000007 */
[----:B------:R-:W-:Y:S01]  /*2da60*/  PRMT R3, RZ, 0x7610, R3 ;  /* 0x00007610ff037816 */ /* 0x000fe20000000003 */
[----:B------:R-:W3:Y:S02]  /*2da70*/  LDL R13, [R1+0xb78] ;  /* 0x000b7800010d7983 */ /* 0x000ee40000100800 */
[----:B0-----:R-:W-:-:S02]  /*2da80*/  @P1 IMAD.MOV.U32 R10, RZ, RZ, R14 ;  /* 0x000000ffff0a1224 */ /* 0x001fc400078e000e */
[----:B------:R-:W-:-:S05]  /*2da90*/  @P1 IMAD.MOV.U32 R11, RZ, RZ, R17 ;  /* 0x000000ffff0b1224 */ /* 0x000fca00078e0011 */
[----:B------:R4:W3:Y:S01]  /*2daa0*/  @P1 LDG.E.U8 R7, desc[UR20][R10.64] ;  /* 0x000000140a071981 */ /* 0x0008e2000c1e1100 */
[----:B------:R-:W-:Y:S01]  /*2dab0*/  PRMT R2, RZ, 0x7610, R2 ;  /* 0x00007610ff027816 */ /* 0x000fe20000000002 */
[----:B----4-:R-:W-:Y:S02]  /*2dac0*/  @P1 IMAD.MOV.U32 R10, RZ, RZ, R21 ;  /* 0x000000ffff0a1224 */ /* 0x010fe400078e0015 */
[----:B------:R-:W-:-:S05]  /*2dad0*/  @P1 IMAD.MOV.U32 R11, RZ, RZ, R24 ;  /* 0x000000ffff0b1224 */ /* 0x000fca00078e0018 */
[----:B------:R2:W4:Y:S04]  /*2dae0*/  @P1 LDG.E.U8 R3, desc[UR20][R10.64] ;  /* 0x000000140a031981 */ /* 0x000528000c1e1100 */
[----:B------:R-:W-:Y:S04]  /*2daf0*/  STL [R1+0x10c4], R8 ;  /* 0x0010c40801007387 */ /* 0x000fe80000100800 */
[----:B------:R-:W-:Y:S04]  /*2db00*/  STL [R1+0x27c], R42 ;  /* 0x00027c2a01007387 */ /* 0x000fe80000100800 */
[----:B------:R-:W4:Y:S04]  /*2db10*/  LDL R17, [R1+0xb7c] ;  /* 0x000b7c0001117983 */ /* 0x000f280000100800 */
[----:B------:R-:W4:Y:S01]  /*2db20*/  LDL R14, [R1+0xb80] ;  /* 0x000b8000010e7983 */ /* 0x000f220000100800 */
[----:B--2---:R-:W-:-:S02]  /*2db30*/  @P4 IMAD.MOV.U32 R11, RZ, RZ, R37 ;  /* 0x000000ffff0b4224 */ /* 0x004fc400078e0025 */
[----:B---3--:R-:W-:-:S05]  /*2db40*/  @P4 IMAD.MOV.U32 R10, RZ, RZ, R35 ;  /* 0x000000ffff0a4224 */ /* 0x008fca00078e0023 */
[----:B------:R0:W2:Y:S01]  /*2db50*/  @P4 LDG.E.U8 R2, desc[UR20][R10.64] ;  /* 0x000000140a024981 */ /* 0x0000a2000c1e1100 */
[----:B------:R-:W-:-:S03]  /*2db60*/  ISETP.GT.AND P3, PT, R9, 0x44, PT ;  /* 0x000000440900780c */ /* 0x000fc60003f64270 */
[----:B------:R-:W-:Y:S04]  /*2db70*/  STL [R1+0x278], R41 ;  /* 0x0002782901007387 */ /* 0x000fe80000100800 */
[----:B------:R-:W-:Y:S04]  /*2db80*/  STL [R1+0x10b0], R7 ;  /* 0x0010b00701007387 */ /* 0x000fe80000100800 */
[----:B------:R-:W-:Y:S04]  /*2db90*/  STL [R1+0x34], R38 ;  /* 0x0000342601007387 */ /* 0x000fe80000100800 */
[----:B------:R-:W3:Y:S04]  /*2dba0*/  LDL R24, [R1+0xb84] ;  /* 0x000b840001187983 */ /* 0x000ee80000100800 */
[----:B------:R-:W3:Y:S01]  /*2dbb0*/  LDL R21, [R1+0xb88] ;  /* 0x000b880001157983 */ /* 0x000ee20000100800 */
[----:B------:R-:W-:Y:S01]  /*2dbc0*/  PRMT R0, RZ, 0x7610, R0 ;  /* 0x00007610ff007816 */ /* 0x000fe20000000000 */
[----:B0-----:R-:W-:-:S02]  /*2dbd0*/  @P4 IMAD.MOV.U32 R10, RZ, RZ, R13 ;  /* 0x000000ffff0a4224 */ /* 0x001fc400078e000d */
[----:B------:R-:W-:Y:S01]  /*2dbe0*/  @P4 IMAD.MOV.U32 R11, RZ, RZ, R19 ;  /* 0x000000ffff0b4224 */ /* 0x000fe200078e0013 */
[----:B----4-:R-:W-:Y:S01]  /*2dbf0*/  STL [R1+0x10b4], R3 ;  /* 0x0010b40301007387 */ /* 0x010fe20000100800 */
[----:B------:R-:W-:-:S03]  /*2dc00*/  PRMT R34, RZ, 0x7610, R34 ;  /* 0x00007610ff227816 */ /* 0x000fc60000000022 */
[----:B------:R0:W4:Y:S02]  /*2dc10*/  @P4 LDG.E.U8 R0, desc[UR20][R10.64] ;  /* 0x000000140a004981 */ /* 0x000124000c1e1100 */
[----:B0-----:R-:W-:Y:S02]  /*2dc20*/  @P3 IMAD.MOV.U32 R11, RZ, RZ, R17 ;  /* 0x000000ffff0b3224 */ /* 0x001fe400078e0011 */
[----:B------:R-:W-:-:S05]  /*2dc30*/  @P3 IMAD.MOV.U32 R10, RZ, RZ, R14 ;  /* 0x000000ffff0a3224 */ /* 0x000fca00078e000e */
[----:B------:R3:W4:Y:S04]  /*2dc40*/  @P3 LDG.E.U8 R34, desc[UR20][R10.64] ;  /* 0x000000140a223981 */ /* 0x000728000c1e1100 */
[----:B--2---:R-:W-:Y:S04]  /*2dc50*/  STL [R1+0x10ac], R2 ;  /* 0x0010ac0201007387 */ /* 0x004fe80000100800 */
[----:B------:R-:W2:Y:S04]  /*2dc60*/  LDL R19, [R1+0xb8c] ;  /* 0x000b8c0001137983 */ /* 0x000ea80000100800 */
[----:B------:R-:W2:Y:S01]  /*2dc70*/  LDL R13, [R1+0xb90] ;  /* 0x000b9000010d7983 */ /* 0x000ea20000100800 */
[----:B------:R-:W-:-:S02]  /*2dc80*/  ISETP.GT.AND P1, PT, R9, 0x45, PT ;  /* 0x000000450900780c */ /* 0x000fc40003f24270 */
[----:B------:R-:W-:Y:S01]  /*2dc90*/  PRMT R36, RZ, 0x7610, R36 ;  /* 0x00007610ff247816 */ /* 0x000fe20000000024 */
[----:B---3--:R-:W-:Y:S02]  /*2dca0*/  @P3 IMAD.MOV.U32 R11, RZ, RZ, R24 ;  /* 0x000000ffff0b3224 */ /* 0x008fe400078e0018 */
[----:B------:R-:W-:Y:S01]  /*2dcb0*/  @P3 IMAD.MOV.U32 R10, RZ, RZ, R21 ;  /* 0x000000ffff0a3224 */ /* 0x000fe200078e0015 */
[----:B------:R-:W-:-:S04]  /*2dcc0*/  PRMT R4, RZ, 0x7610, R4 ;  /* 0x00007610ff047816 */ /* 0x000fc80000000004 */
[----:B------:R2:W3:Y:S04]  /*2dcd0*/  @P3 LDG.E.U8 R36, desc[UR20][R10.64] ;  /* 0x000000140a243981 */ /* 0x0004e8000c1e1100 */
[----:B----4-:R-:W-:Y:S04]  /*2dce0*/  STL [R1+0x10b8], R0 ;  /* 0x0010b80001007387 */ /* 0x010fe80000100800 */
[----:B------:R-:W4:Y:S04]  /*2dcf0*/  LDL R17, [R1+0xb94] ;  /* 0x000b940001117983 */ /* 0x000f280000100800 */
[----:B------:R-:W3:Y:S04]  /*2dd00*/  LDL R14, [R1+0xb98] ;  /* 0x000b9800010e7983 */ /* 0x000ee80000100800 */
[----:B------:R-:W3:Y:S04]  /*2dd10*/  LDL R35, [R1+0xb9c] ;  /* 0x000b9c0001237983 */ /* 0x000ee80000100800 */
[----:B------:R0:W-:Y:S04]  /*2dd20*/  STL [R1+0x14], R34 ;  /* 0x0000142201007387 */ /* 0x0001e80000100800 */
[----:B------:R-:W3:Y:S04]  /*2dd30*/  LDL R24, [R1+0xba4] ;  /* 0x000ba40001187983 */ /* 0x000ee80000100800 */
[----:B------:R-:W3:Y:S04]  /*2dd40*/  LDL R21, [R1+0xba8] ;  /* 0x000ba80001157983 */ /* 0x000ee80000100800 */
[----:B0-----:R-:W3:Y:S01]  /*2dd50*/  LDL R34, [R1+0xba0] ;  /* 0x000ba00001227983 */ /* 0x001ee20000100800 */
[----:B--2---:R-:W-:-:S02]  /*2dd60*/  @P1 IMAD.MOV.U32 R11, RZ, RZ, R19 ;  /* 0x000000ffff0b1224 */ /* 0x004fc400078e0013 */
[----:B------:R-:W-:Y:S01]  /*2dd70*/  @P1 IMAD.MOV.U32 R10, RZ, RZ, R13 ;  /* 0x000000ffff0a1224 */ /* 0x000fe200078e000d */
[----:B------:R-:W-:Y:S01]  /*2dd80*/  ISETP.GT.AND P4, PT, R9, 0x46, PT ;  /* 0x000000460900780c */ /* 0x000fe20003f84270 */
[----:B------:R-:W2:Y:S04]  /*2dd90*/  LDL R13, [R1+0xbb0] ;  /* 0x000bb000010d7983 */ /* 0x000ea80000100800 */
[----:B------:R4:W2:Y:S01]  /*2dda0*/  @P1 LDG.E.U8 R4, desc[UR20][R10.64] ;  /* 0x000000140a041981 */ /* 0x0008a2000c1e1100 */
[----:B------:R-:W-:Y:S02]  /*2ddb0*/  PRMT R5, RZ, 0x7610, R5 ;  /* 0x00007610ff057816 */ /* 0x000fe40000000005 */
[----:B------:R-:W-:Y:S01]  /*2ddc0*/  PRMT R28, RZ, 0x7610, R28 ;  /* 0x00007610ff1c7816 */ /* 0x000fe2000000001c */
[----:B----4-:R-:W-:-:S02]  /*2ddd0*/  @P1 IMAD.MOV.U32 R11, RZ, RZ, R17 ;  /* 0x000000ffff0b1224 */ /* 0x010fc400078e0011 */
[----:B---3--:R-:W-:-:S05]  /*2dde0*/  @P1 IMAD.MOV.U32 R10, RZ, RZ, R14 ;  /* 0x000000ffff0a1224 */ /* 0x008fca00078e000e */
[----:B------:R0:W3:Y:S02]  /*2ddf0*/  @P1 LDG.E.U8 R5, desc[UR20][R10.64] ;  /* 0x000000140a051981 */ /* 0x0000e4000c1e1100 */
[----:B0-----:R-:W-:Y:S02]  /*2de00*/  @P4 IMAD.MOV.U32 R11, RZ, RZ, R35 ;  /* 0x000000ffff0b4224 */ /* 0x001fe400078e0023 */
[----:B------:R-:W-:-:S05]  /*2de10*/  @P4 IMAD.MOV.U32 R10, RZ, RZ, R34 ;  /* 0x000000ffff0a4224 */ /* 0x000fca00078e0022 */
[----:B------:R0:W4:Y:S04]  /*2de20*/  @P4 LDG.E.U8 R28, desc[UR20][R10.64] ;  /* 0x000000140a1c4981 */ /* 0x000128000c1e1100 */
[----:B--2---:R-:W-:Y:S04]  /*2de30*/  STL [R1+0x1078], R4 ;  /* 0x0010780401007387 */ /* 0x004fe80000100800 */
[----:B------:R-:W2:Y:S01]  /*2de40*/  LDL R17, [R1+0xbac] ;  /* 0x000bac0001117983 */ /* 0x000ea20000100800 */
[----:B------:R-:W-:Y:S01]  /*2de50*/  ISETP.GT.AND P3, PT, R9, 0x47, PT ;  /* 0x000000470900780c */ /* 0x000fe20003f64270 */
[----:B0-----:R-:W-:Y:S01]  /*2de60*/  @P4 IMAD.MOV.U32 R10, RZ, RZ, R21 ;  /* 0x000000ffff0a4224 */ /* 0x001fe200078e0015 */
[----:B------:R-:W-:Y:S01]  /*2de70*/  PRMT R27, RZ, 0x7610, R27 ;  /* 0x00007610ff1b7816 */ /* 0x000fe2000000001b */
[----:B------:R-:W-:Y:S01]  /*2de80*/  @P4 IMAD.MOV.U32 R11, RZ, RZ, R24 ;  /* 0x000000ffff0b4224 */ /* 0x000fe200078e0018 */
[----:B------:R-:W-:Y:S01]  /*2de90*/  PRMT R25, RZ, 0x7610, R25 ;  /* 0x00007610ff197816 */ /* 0x000fe20000000019 */
[----:B------:R-:W2:Y:S04]  /*2dea0*/  LDL R19, [R1+0xbb4] ;  /* 0x000bb40001137983 */ /* 0x000ea80000100800 */
[----:B------:R0:W2:Y:S04]  /*2deb0*/  @P4 LDG.E.U8 R27, desc[UR20][R10.64] ;  /* 0x000000140a1b4981 */ /* 0x0000a8000c1e1100 */
[----:B------:R-:W2:Y:S01]  /*2dec0*/  LDL R14, [R1+0xbb8] ;  /* 0x000bb800010e7983 */ /* 0x000ea20000100800 */
[----:B0-----:R-:W-:-:S03]  /*2ded0*/  @P3 IMAD.MOV.U32 R10, RZ, RZ, R13 ;  /* 0x000000ffff0a3224 */ /* 0x001fc600078e000d */
[----:B---3--:R-:W-:Y:S04]  /*2dee0*/  STL [R1+0x107c], R5 ;  /* 0x00107c0501007387 */ /* 0x008fe80000100800 */
[----:B----4-:R0:W-:Y:S04]  /*2def0*/  STL [R1+0x274], R28 ;  /* 0x0002741c01007387 */ /* 0x0101e80000100800 */
[----:B------:R-:W3:Y:S04]  /*2df00*/  LDL R21, [R1+0xbc0] ;  /* 0x000bc00001157983 */ /* 0x000ee80000100800 */
[----:B------:R-:W4:Y:S04]  /*2df10*/  LDL R24, [R1+0xbc8] ;  /* 0x000bc80001187983 */ /* 0x000f280000100800 */
[----:B0-----:R-:W4:Y:S01]  /*2df20*/  LDL R28, [R1+0xbbc] ;  /* 0x000bbc00011c7983 */ /* 0x001f220000100800 */
[----:B--2---:R-:W-:-:S05]  /*2df30*/  @P3 IMAD.MOV.U32 R11, RZ, RZ, R17 ;  /* 0x000000ffff0b3224 */ /* 0x004fca00078e0011 */
[----:B------:R0:W2:Y:S04]  /*2df40*/  @P3 LDG.E.U8 R25, desc[UR20][R10.64] ;  /* 0x000000140a193981 */ /* 0x0000a8000c1e1100 */
[----:B------:R1:W-:Y:S01]  /*2df50*/  STL [R1+0x270], R27 ;  /* 0x0002701b01007387 */ /* 0x0003e20000100800 */
[----:B------:R-:W-:-:S03]  /*2df60*/  ISETP.GT.AND P1, PT, R9, 0x48, PT ;  /* 0x000000480900780c */ /* 0x000fc60003f24270 */
[----:B------:R-:W2:Y:S04]  /*2df70*/  LDL R17, [R1+0xbcc] ;  /* 0x000bcc0001117983 */ /* 0x000ea80000100800 */
[----:B------:R-:W2:Y:S04]  /*2df80*/  LDL R13, [R1+0xbd0] ;  /* 0x000bd000010d7983 */ /* 0x000ea80000100800 */
[----:B-1----:R-:W2:Y:S01]  /*2df90*/  LDL R27, [R1+0xbc4] ;  /* 0x000bc400011b7983 */ /* 0x002ea20000100800 */
[----:B------:R-:W-:Y:S01]  /*2dfa0*/  PRMT R33, RZ, 0x7610, R33 ;  /* 0x00007610ff217816 */ /* 0x000fe20000000021 */
[----:B0-----:R-:W-:-:S02]  /*2dfb0*/  @P3 IMAD.MOV.U32 R10, RZ, RZ, R14 ;  /* 0x000000ffff0a3224 */ /* 0x001fc400078e000e */
[----:B------:R-:W-:Y:S01]  /*2dfc0*/  STL [R1+0x10], R36 ;  /* 0x0000102401007387 */ /* 0x000fe20000100800 */
[----:B------:R-:W-:-:S05]  /*2dfd0*/  @P3 IMAD.MOV.U32 R11, RZ, RZ, R19 ;  /* 0x000000ffff0b3224 */ /* 0x000fca00078e0013 */
[----:B------:R3:W2:Y:S01]  /*2dfe0*/  @P3 LDG.E.U8 R33, desc[UR20][R10.64] ;  /* 0x000000140a213981 */ /* 0x0006a2000c1e1100 */
[----:B------:R-:W-:Y:S01]  /*2dff0*/  PRMT R2, RZ, 0x7610, R2 ;  /* 0x00007610ff027816 */ /* 0x000fe20000000002 */
[----:B---3--:R-:W-:Y:S02]  /*2e000*/  @P1 IMAD.MOV.U32 R10, RZ, RZ, R21 ;  /* 0x000000ffff0a1224 */ /* 0x008fe400078e0015 */
[----:B----4-:R-:W-:-:S05]  /*2e010*/  @P1 IMAD.MOV.U32 R11, RZ, RZ, R28 ;  /* 0x000000ffff0b1224 */ /* 0x010fca00078e001c */
[----:B------:R0:W3:Y:S04]  /*2e020*/  @P1 LDG.E.U8 R2, desc[UR20][R10.64] ;  /* 0x000000140a021981 */ /* 0x0000e8000c1e1100 */
[----:B--2---:R1:W-:Y:S04]  /*2e030*/  STL [R1+0x26c], R25 ;  /* 0x00026c1901007387 */ /* 0x0043e80000100800 */
[----:B------:R-:W2:Y:S04]  /*2e040*/  LDL R14, [R1+0xbd8] ;  /* 0x000bd800010e7983 */ /* 0x000ea80000100800 */
[----:B------:R-:W4:Y:S04]  /*2e050*/  LDL R19, [R1+0xbe0] ;  /* 0x000be00001137983 */ /* 0x000f280000100800 */
[----:B-1----:R-:W4:Y:S04]  /*2e060*/  LDL R25, [R1+0xbd4] ;  /* 0x000bd40001197983 */ /* 0x002f280000100800 */
[----:B------:R-:W4:Y:S01]  /*2e070*/  LDL R28, [R1+0xbdc] ;  /* 0x000bdc00011c7983 */ /* 0x000f220000100800 */
[C---:B------:R-:W-:Y:S01]  /*2e080*/  ISETP.GT.AND P4, PT, R9.reuse, 0x49, PT ;  /* 0x000000490900780c */ /* 0x040fe20003f84270 */
[----:B0-----:R-:W-:Y:S01]  /*2e090*/  @P1 IMAD.MOV.U32 R10, RZ, RZ, R24 ;  /* 0x000000ffff0a1224 */ /* 0x001fe200078e0018 */
[----:B------:R-:W-:Y:S01]  /*2e0a0*/  PRMT R0, RZ, 0x7610, R0 ;  /* 0x00007610ff007816 */ /* 0x000fe20000000000 */
[----:B------:R-:W-:Y:S01]  /*2e0b0*/  @P1 IMAD.MOV.U32 R11, RZ, RZ, R27 ;  /* 0x000000ffff0b1224 */ /* 0x000fe200078e001b */
[----:B------:R-:W-:Y:S01]  /*2e0c0*/  ISETP.GT.AND P3, PT, R9, 0x4a, PT ;  /* 0x0000004a0900780c */ /* 0x000fe20003f64270 */
[----:B------:R-:W4:Y:S01]  /*2e0d0*/  LDL R21, [R1+0xbe8] ;  /* 0x000be80001157983 */ /* 0x000f220000100800 */
[----:B------:R-:W-:-:S03]  /*2e0e0*/  PRMT R93, RZ, 0x7610, R93 ;  /* 0x00007610ff5d7816 */ /* 0x000fc6000000005d */
[----:B------:R0:W4:Y:S01]  /*2e0f0*/  @P1 LDG.E.U8 R0, desc[UR20][R10.64] ;  /* 0x000000140a001981 */ /* 0x000122000c1e1100 */
[----:B------:R-:W-:-:S03]  /*2e100*/  PRMT R92, RZ, 0x7610, R92 ;  /* 0x00007610ff5c7816 */ /* 0x000fc6000000005c */
[----:B0-----:R-:W-:Y:S02]  /*2e110*/  @P4 IMAD.MOV.U32 R10, RZ, RZ, R13 ;  /* 0x000000ffff0a4224 */ /* 0x001fe400078e000d */
[----:B------:R-:W-:-:S05]  /*2e120*/  @P4 IMAD.MOV.U32 R11, RZ, RZ, R17 ;  /* 0x000000ffff0b4224 */ /* 0x000fca00078e0011 */
[----:B------:R2:W4:Y:S01]  /*2e130*/  @P4 LDG.E.U8 R93, desc[UR20][R10.64] ;  /* 0x000000140a5d4981 */ /* 0x000522000c1e1100 */
[----:B------:R-:W-:-:S03]  /*2e140*/  PRMT R91, RZ, 0x7610, R91 ;  /* 0x00007610ff5b7816 */ /* 0x000fc6000000005b */
[----:B---3--:R-:W-:Y:S04]  /*2e150*/  STL [R1+0x10cc], R2 ;  /* 0x0010cc0201007387 */ /* 0x008fe80000100800 */
[----:B------:R-:W3:Y:S01]  /*2e160*/  LDL R27, [R1+0xbe4] ;  /* 0x000be400011b7983 */ /* 0x000ee20000100800 */
[----:B--2---:R-:W-:Y:S02]  /*2e170*/  @P4 IMAD.MOV.U32 R10, RZ, RZ, R14 ;  /* 0x000000ffff0a4224 */ /* 0x004fe400078e000e */
[----:B----4-:R-:W-:-:S05]  /*2e180*/  @P4 IMAD.MOV.U32 R11, RZ, RZ, R25 ;  /* 0x000000ffff0b4224 */ /* 0x010fca00078e0019 */
[----:B------:R0:W2:Y:S02]  /*2e190*/  @P4 LDG.E.U8 R92, desc[UR20][R10.64] ;  /* 0x000000140a5c4981 */ /* 0x0000a4000c1e1100 */
[----:B0-----:R-:W-:Y:S02]  /*2e1a0*/  @P3 IMAD.MOV.U32 R10, RZ, RZ, R19 ;  /* 0x000000ffff0a3224 */ /* 0x001fe400078e0013 */
[----:B------:R-:W-:-:S05]  /*2e1b0*/  @P3 IMAD.MOV.U32 R11, RZ, RZ, R28 ;  /* 0x000000ffff0b3224 */ /* 0x000fca00078e001c */
[----:B------:R0:W4:Y:S04]  /*2e1c0*/  @P3 LDG.E.U8 R91, desc[UR20][R10.64] ;  /* 0x000000140a5b3981 */ /* 0x000128000c1e1100 */
[----:B------:R-:W-:Y:S04]  /*2e1d0*/  STL [R1+0x10d0], R0 ;  /* 0x0010d00001007387 */ /* 0x000fe80000100800 */
[----:B------:R-:W2:Y:S04]  /*2e1e0*/  LDL R24, [R1+0xbec] ;  /* 0x000bec0001187983 */ /* 0x000ea80000100800 */
[----:B------:R-:W2:Y:S04]  /*2e1f0*/  LDL R17, [R1+0xbf0] ;  /* 0x000bf00001117983 */ /* 0x000ea80000100800 */
[----:B------:R-:W2:Y:S04]  /*2e200*/  LDL R13, [R1+0xbf8] ;  /* 0x000bf800010d7983 */ /* 0x000ea80000100800 */
[----:B------:R-:W-:Y:S04]  /*2e210*/  STL [R1+0x10c8], R93 ;  /* 0x0010c85d01007387 */ /* 0x000fe80000100800 */
[----:B------:R-:W2:Y:S04]  /*2e220*/  LDL R25, [R1+0xbf4] ;  /* 0x000bf40001197983 */ /* 0x000ea80000100800 */
[----:B------:R-:W2:Y:S04]  /*2e230*/  LDL R14, [R1+0xc00] ;  /* 0x000c0000010e7983 */ /* 0x000ea80000100800 */
[----:B------:R-:W2:Y:S04]  /*2e240*/  LDL R19, [R1+0xbfc] ;  /* 0x000bfc0001137983 */ /* 0x000ea80000100800 */
[----:B------:R-:W2:Y:S04]  /*2e250*/  LDL R28, [R1+0xc08] ;  /* 0x000c0800011c7983 */ /* 0x000ea80000100800 */
[----:B------:R1:W-:Y:S01]  /*2e260*/  STL [R1+0x268], R33 ;  /* 0x0002682101007387 */ /* 0x0003e20000100800 */
[----:B------:R-:W-:Y:S01]  /*2e270*/  PRMT R90, RZ, 0x7610, R90 ;  /* 0x00007610ff5a7816 */ /* 0x000fe2000000005a */
[----:B0-----:R-:W-:-:S02]  /*2e280*/  @P3 IMAD.MOV.U32 R10, RZ, RZ, R21 ;  /* 0x000000ffff0a3224 */ /* 0x001fc400078e0015 */
[----:B---3--:R-:W-:-:S05]  /*2e290*/  @P3 IMAD.MOV.U32 R11, RZ, RZ, R27 ;  /* 0x000000ffff0b3224 */ /* 0x008fca00078e001b */
[----:B------:R2:W3:Y:S04]  /*2e2a0*/  @P3 LDG.E.U8 R90, desc[UR20][R10.64] ;  /* 0x000000140a5a3981 */ /* 0x0004e8000c1e1100 */
[----:B----4-:R-:W-:Y:S04]  /*2e2b0*/  STL [R1+0x10bc], R91 ;  /* 0x0010bc5b01007387 */ /* 0x010fe80000100800 */
[----:B-1----:R-:W4:Y:S04]  /*2e2c0*/  LDL R33, [R1+0xc04] ;  /* 0x000c040001217983 */ /* 0x002f280000100800 */
[----:B------:R-:W4:Y:S04]  /*2e2d0*/  LDL R27, [R1+0xc0c] ;  /* 0x000c0c00011b7983 */ /* 0x000f280000100800 */
[----:B------:R-:W4:Y:S01]  /*2e2e0*/  LDL R21, [R1+0xc10] ;  /* 0x000c100001157983 */ /* 0x000f220000100800 */
[----:B------:R-:W-:-:S02]  /*2e2f0*/  ISETP.GT.AND P1, PT, R9, 0x4b, PT ;  /* 0x0000004b0900780c */ /* 0x000fc40003f24270 */
[----:B------:R-:W-:Y:S02]  /*2e300*/  ISETP.GT.AND P4, PT, R9, 0x4c, PT ;  /* 0x0000004c0900780c */ /* 0x000fe40003f84270 */
[----:B------:R-:W-:Y:S02]  /*2e310*/  PRMT R89, RZ, 0x7610, R89 ;  /* 0x00007610ff597816 */ /* 0x000fe40000000059 */
[----:B------:R-:W-:-:S07]  /*2e320*/  PRMT R88, RZ, 0x7610, R88 ;  /* 0x00007610ff587816 */ /* 0x000fce0000000058 */
[----:B--2---:R-:W-:Y:S02]  /*2e330*/  @P1 IMAD.MOV.U32 R10, RZ, RZ, R17 ;  /* 0x000000ffff0a1224 */ /* 0x004fe400078e0011 */
[----:B------:R-:W-:-:S05]  /*2e340*/  @P1 IMAD.MOV.U32 R11, RZ, RZ, R24 ;  /* 0x000000ffff0b1224 */ /* 0x000fca00078e0018 */
[----:B------:R0:W2:Y:S01]  /*2e350*/  @P1 LDG.E.U8 R89, desc[UR20][R10.64] ;  /* 0x000000140a591981 */ /* 0x0000a2000c1e1100 */
[----:B------:R-:W-:Y:S01]  /*2e360*/  PRMT R87, RZ, 0x7610, R87 ;  /* 0x00007610ff577816 */ /* 0x000fe20000000057 */
[----:B0-----:R-:W-:Y:S02]  /*2e370*/  @P1 IMAD.MOV.U32 R10, RZ, RZ, R13 ;  /* 0x000000ffff0a1224 */ /* 0x001fe400078e000d */
[----:B------:R-:W-:-:S05]  /*2e380*/  @P1 IMAD.MOV.U32 R11, RZ, RZ, R25 ;  /* 0x000000ffff0b1224 */ /* 0x000fca00078e0019 */
[----:B------:R0:W2:Y:S01]  /*2e390*/  @P1 LDG.E.U8 R88, desc[UR20][R10.64] ;  /* 0x000000140a581981 */ /* 0x0000a2000c1e1100 */
[----:B------:R-:W-:Y:S01]  /*2e3a0*/  PRMT R86, RZ, 0x7610, R86 ;  /* 0x00007610ff567816 */ /* 0x000fe20000000056 */
[----:B0-----:R-:W-:Y:S02]  /*2e3b0*/  @P4 IMAD.MOV.U32 R10, RZ, RZ, R14 ;  /* 0x000000ffff0a4224 */ /* 0x001fe400078e000e */
[----:B------:R-:W-:-:S05]  /*2e3c0*/  @P4 IMAD.MOV.U32 R11, RZ, RZ, R19 ;  /* 0x000000ffff0b4224 */ /* 0x000fca00078e0013 */
[----:B------:R0:W2:Y:S02]  /*2e3d0*/  @P4 LDG.E.U8 R87, desc[UR20][R10.64] ;  /* 0x000000140a574981 */ /* 0x0000a4000c1e1100 */
[----:B0-----:R-:W-:Y:S02]  /*2e3e0*/  @P4 IMAD.MOV.U32 R10, RZ, RZ, R28 ;  /* 0x000000ffff0a4224 */ /* 0x001fe400078e001c */
[----:B---3--:R-:W-:Y:S01]  /*2e3f0*/  STL [R1+0x10c0], R90 ;  /* 0x0010c05a01007387 */ /* 0x008fe20000100800 */
[----:B------:R-:W-:-:S03]  /*2e400*/  ISETP.GT.AND P3, PT, R9, 0x4d, PT ;  /* 0x0000004d0900780c */ /* 0x000fc60003f64270 */
[----:B------:R-:W3:Y:S04]  /*2e410*/  LDL R24, [R1+0xc14] ;  /* 0x000c140001187983 */ /* 0x000ee80000100800 */
[----:B------:R-:W3:Y:S04]  /*2e420*/  LDL R17, [R1+0xc18] ;  /* 0x000c180001117983 */ /* 0x000ee80000100800 */
[----:B------:R-:W3:Y:S04]  /*2e430*/  LDL R25, [R1+0xc1c] ;  /* 0x000c1c0001197983 */ /* 0x000ee80000100800 */
[----:B------:R-:W3:Y:S01]  /*2e440*/  LDL R13, [R1+0xc20] ;  /* 0x000c2000010d7983 */ /* 0x000ee20000100800 */
[----:B------:R-:W-:-:S03]  /*2e450*/  PRMT R85, RZ, 0x7610, R85 ;  /* 0x00007610ff557816 */ /* 0x000fc60000000055 */
[----:B------:R-:W3:Y:S04]  /*2e460*/  LDL R19, [R1+0xc24] ;  /* 0x000c240001137983 */ /* 0x000ee80000100800 */
[----:B------:R-:W3:Y:S01]  /*2e470*/  LDL R14, [R1+0xc28] ;  /* 0x000c2800010e7983 */ /* 0x000ee20000100800 */
[----:B----4-:R-:W-:-:S05]  /*2e480*/  @P4 IMAD.MOV.U32 R11, RZ, RZ, R33 ;  /* 0x000000ffff0b4224 */ /* 0x010fca00078e0021 */
[----:B------:R0:W4:Y:S02]  /*2e490*/  @P4 LDG.E.U8 R86, desc[UR20][R10.64] ;  /* 0x000000140a564981 */ /* 0x000124000c1e1100 */
[----:B0-----:R-:W-:Y:S02]  /*2e4a0*/  @P3 IMAD.MOV.U32 R10, RZ, RZ, R21 ;  /* 0x000000ffff0a3224 */ /* 0x001fe400078e0015 */
[----:B------:R-:W-:-:S05]  /*2e4b0*/  @P3 IMAD.MOV.U32 R11, RZ, RZ, R27 ;  /* 0x000000ffff0b3224 */ /* 0x000fca00078e001b */
[----:B------:R3:W4:Y:S01]  /*2e4c0*/  @P3 LDG.E.U8 R85, desc[UR20][R10.64] ;  /* 0x000000140a553981 */ /* 0x000722000c1e1100 */
[----:B------:R-:W-:Y:S02]  /*2e4d0*/  ISETP.GT.AND P1, PT, R9, 0x4e, PT ;  /* 0x0000004e0900780c */ /* 0x000fe40003f24270 */
[----:B------:R-:W-:Y:S02]  /*2e4e0*/  PRMT R84, RZ, 0x7610, R84 ;  /* 0x00007610ff547816 */ /* 0x000fe40000000054 */
[----:B------:R-:W-:Y:S01]  /*2e4f0*/  PRMT R23, RZ, 0x7610, R23 ;  /* 0x00007610ff177816 */ /* 0x000fe20000000017 */
[----:B--2---:R-:W-:Y:S01]  /*2e500*/  STL [R1+0x1088], R87 ;  /* 0x0010885701007387 */ /* 0x004fe20000100800 */
[----:B---3--:R-:W-:Y:S02]  /*2e510*/  @P3 IMAD.MOV.U32 R11, RZ, RZ, R24 ;  /* 0x000000ffff0b3224 */ /* 0x008fe400078e0018 */
[----:B------:R-:W-:-:S05]  /*2e520*/  @P3 IMAD.MOV.U32 R10, RZ, RZ, R17 ;  /* 0x000000ffff0a3224 */ /* 0x000fca00078e0011 */
[----:B------:R0:W2:Y:S02]  /*2e530*/  @P3 LDG.E.U8 R84, desc[UR20][R10.64] ;  /* 0x000000140a543981 */ /* 0x0000a4000c1e1100 */
[----:B0-----:R-:W-:Y:S02]  /*2e540*/  @P1 IMAD.MOV.U32 R10, RZ, RZ, R13 ;  /* 0x000000ffff0a1224 */ /* 0x001fe400078e000d */
[----:B------:R-:W-:-:S05]  /*2e550*/  @P1 IMAD.MOV.U32 R11, RZ, RZ, R25 ;  /* 0x000000ffff0b1224 */ /* 0x000fca00078e0019 */
[----:B------:R0:W3:Y:S04]  /*2e560*/  @P1 LDG.E.U8 R23, desc[UR20][R10.64] ;  /* 0x000000140a171981 */ /* 0x0000e8000c1e1100 */
[----:B----4-:R-:W-:Y:S04]  /*2e570*/  STL [R1+0x108c], R86 ;  /* 0x00108c5601007387 */ /* 0x010fe80000100800 */
[----:B------:R-:W4:Y:S04]  /*2e580*/  LDL R27, [R1+0xc2c] ;  /* 0x000c2c00011b7983 */ /* 0x000f280000100800 */
[----:B------:R-:W4:Y:S04]  /*2e590*/  LDL R21, [R1+0xc30] ;  /* 0x000c300001157983 */ /* 0x000f280000100800 */
[----:B------:R-:W-:Y:S04]  /*2e5a0*/  STL [R1+0x1080], R85 ;  /* 0x0010805501007387 */ /* 0x000fe80000100800 */
[----:B------:R-:W4:Y:S04]  /*2e5b0*/  LDL R24, [R1+0xc34] ;  /* 0x000c340001187983 */ /* 0x000f280000100800 */
[----:B------:R-:W4:Y:S01]  /*2e5c0*/  LDL R17, [R1+0xc38] ;  /* 0x000c380001117983 */ /* 0x000f220000100800 */
[----:B------:R-:W-:Y:S01]  /*2e5d0*/  ISETP.GT.AND P4, PT, R9, 0x4f, PT ;  /* 0x0000004f0900780c */ /* 0x000fe20003f84270 */
[----:B0-----:R-:W-:Y:S01]  /*2e5e0*/  @P1 IMAD.MOV.U32 R10, RZ, RZ, R14 ;  /* 0x000000ffff0a1224 */ /* 0x001fe200078e000e */
[----:B------:R-:W-:Y:S01]  /*2e5f0*/  PRMT R32, RZ, 0x7610, R32 ;  /* 0x00007610ff207816 */ /* 0x000fe20000000020 */
[----:B------:R-:W-:Y:S01]  /*2e600*/  @P1 IMAD.MOV.U32 R11, RZ, RZ, R19 ;  /* 0x000000ffff0b1224 */ /* 0x000fe200078e0013 */
[----:B------:R-:W-:-:S04]  /*2e610*/  PRMT R26, RZ, 0x7610, R26 ;  /* 0x00007610ff1a7816 */ /* 0x000fc8000000001a */
[----:B------:R4:W4:Y:S01]  /*2e620*/  @P1 LDG.E.U8 R32, desc[UR20][R10.64] ;  /* 0x000000140a201981 */ /* 0x000922000c1e1100 */
[----:B------:R-:W-:-:S03]  /*2e630*/  PRMT R31, RZ, 0x7610, R31 ;  /* 0x00007610ff1f7816 */ /* 0x000fc6000000001f */
[----:B--2---:R-:W-:Y:S04]  /*2e640*/  STL [R1+0x1084], R84 ;  /* 0x0010845401007387 */ /* 0x004fe80000100800 */
[----:B------:R-:W2:Y:S04]  /*2e650*/  LDL R25, [R1+0xc3c] ;  /* 0x000c3c0001197983 */ /* 0x000ea80000100800 */
[----:B------:R-:W2:Y:S04]  /*2e660*/  LDL R13, [R1+0xc40] ;  /* 0x000c4000010d7983 */ /* 0x000ea80000100800 */
[----:B---3--:R0:W-:Y:S04]  /*2e670*/  STL [R1+0x264], R23 ;  /* 0x0002641701007387 */ /* 0x0081e80000100800 */
[----:B------:R-:W3:Y:S04]  /*2e680*/  LDL R14, [R1+0xc48] ;  /* 0x000c4800010e7983 */ /* 0x000ee80000100800 */
[----:B------:R-:W3:Y:S04]  /*2e690*/  LDL R19, [R1+0xc50] ;  /* 0x000c500001137983 */ /* 0x000ee80000100800 */
[----:B0-----:R-:W3:Y:S04]  /*2e6a0*/  LDL R23, [R1+0xc44] ;  /* 0x000c440001177983 */ /* 0x001ee80000100800 */
[----:B------:R-:W3:Y:S01]  /*2e6b0*/  LDL R28, [R1+0xc4c] ;  /* 0x000c4c00011c7983 */ /* 0x000ee20000100800 */
[----:B----4-:R-:W-:-:S03]  /*2e6c0*/  @P4 IMAD.MOV.U32 R11, RZ, RZ, R27 ;  /* 0x000000ffff0b4224 */ /* 0x010fc600078e001b */
[----:B------:R-:W4:Y:S01]  /*2e6d0*/  LDL R27, [R1+0xc54] ;  /* 0x000c5400011b7983 */ /* 0x000f220000100800 */
[----:B------:R-:W-:-:S03]  /*2e6e0*/  @P4 IMAD.MOV.U32 R10, RZ, RZ, R21 ;  /* 0x000000ffff0a4224 */ /* 0x000fc600078e0015 */
[----:B------:R-:W4:Y:S04]  /*2e6f0*/  LDL R21, [R1+0xc58] ;  /* 0x000c580001157983 */ /* 0x000f280000100800 */
[----:B------:R0:W4:Y:S02]  /*2e700*/  @P4 LDG.E.U8 R26, desc[UR20][R10.64] ;  /* 0x000000140a1a4981 */ /* 0x000124000c1e1100 */
[----:B0-----:R-:W-:Y:S02]  /*2e710*/  @P4 IMAD.MOV.U32 R11, RZ, RZ, R24 ;  /* 0x000000ffff0b4224 */ /* 0x001fe400078e0018 */
[----:B------:R-:W-:-:S05]  /*2e720*/  @P4 IMAD.MOV.U32 R10, RZ, RZ, R17 ;  /* 0x000000ffff0a4224 */ /* 0x000fca00078e0011 */
[----:B------:R2:W4:Y:S01]  /*2e730*/  @P4 LDG.E.U8 R31, desc[UR20][R10.64] ;  /* 0x000000140a1f4981 */ /* 0x000522000c1e1100 */
[C---:B------:R-:W-:Y:S02]  /*2e740*/  ISETP.GT.AND P3, PT, R9.reuse, 0x50, PT ;  /* 0x000000500900780c */ /* 0x040fe40003f64270 */
[----:B------:R-:W-:Y:S02]  /*2e750*/  ISETP.GT.AND P1, PT, R9, 0x51, PT ;  /* 0x000000510900780c */ /* 0x000fe40003f24270 */
[----:B------:R-:W-:Y:S02]  /*2e760*/  PRMT R83, RZ, 0x7610, R83 ;  /* 0x00007610ff537816 */ /* 0x000fe40000000053 */
[----:B------:R-:W-:Y:S02]  /*2e770*/  PRMT R82, RZ, 0x7610, R82 ;  /* 0x00007610ff527816 */ /* 0x000fe40000000052 */
[----:B------:R-:W-:-:S05]  /*2e780*/  PRMT R81, RZ, 0x7610, R81 ;  /* 0x00007610ff517816 */ /* 0x000fca0000000051 */
[----:B--2---:R-:W-:Y:S02]  /*2e790*/  @P3 IMAD.MOV.U32 R11, RZ, RZ, R25 ;  /* 0x000000ffff0b3224 */ /* 0x004fe400078e0019 */
[----:B------:R-:W-:-:S05]  /*2e7a0*/  @P3 IMAD.MOV.U32 R10, RZ, RZ, R13 ;  /* 0x000000ffff0a3224 */ /* 0x000fca00078e000d */
[----:B------:R3:W2:Y:S02]  /*2e7b0*/  @P3 LDG.E.U8 R83, desc[UR20][R10.64] ;  /* 0x000000140a533981 */ /* 0x0006a4000c1e1100 */
[----:B---3--:R-:W-:Y:S02]  /*2e7c0*/  @P3 IMAD.MOV.U32 R10, RZ, RZ, R14 ;  /* 0x000000ffff0a3224 */ /* 0x008fe400078e000e */
[----:B------:R-:W-:-:S05]  /*2e7d0*/  @P3 IMAD.MOV.U32 R11, RZ, RZ, R23 ;  /* 0x000000ffff0b3224 */ /* 0x000fca00078e0017 */
[----:B------:R0:W3:Y:S02]  /*2e7e0*/  @P3 LDG.E.U8 R82, desc[UR20][R10.64] ;  /* 0x000000140a523981 */ /* 0x0000e4000c1e1100 */
[----:B0-----:R-:W-:Y:S02]  /*2e7f0*/  @P1 IMAD.MOV.U32 R10, RZ, RZ, R19 ;  /* 0x000000ffff0a1224 */ /* 0x001fe400078e0013 */
[----:B------:R-:W-:-:S05]  /*2e800*/  @P1 IMAD.MOV.U32 R11, RZ, RZ, R28 ;  /* 0x000000ffff0b1224 */ /* 0x000fca00078e001c */
[----:B------:R0:W2:Y:S04]  /*2e810*/  @P1 LDG.E.U8 R81, desc[UR20][R10.64] ;  /* 0x000000140a511981 */ /* 0x0000a8000c1e1100 */
[----:B----4-:R1:W-:Y:S04]  /*2e820*/  STL [R1+0x25c], R26 ;  /* 0x00025c1a01007387 */ /* 0x0103e80000100800 */
[----:B------:R-:W4:Y:S04]  /*2e830*/  LDL R17, [R1+0xc60] ;  /* 0x000c600001117983 */ /* 0x000f280000100800 */
[----:B------:R-:W2:Y:S04]  /*2e840*/  LDL R24, [R1+0xc68] ;  /* 0x000c680001187983 */ /* 0x000ea80000100800 */
[----:B-1----:R-:W2:Y:S04]  /*2e850*/  LDL R26, [R1+0xc5c] ;  /* 0x000c5c00011a7983 */ /* 0x002ea80000100800 */
[----:B------:R-:W3:Y:S04]  /*2e860*/  LDL R25, [R1+0xc64] ;  /* 0x000c640001197983 */ /* 0x000ee80000100800 */
[----:B------:R-:W3:Y:S04]  /*2e870*/  LDL R13, [R1+0xc70] ;  /* 0x000c7000010d7983 */ /* 0x000ee80000100800 */
[----:B------:R-:W3:Y:S04]  /*2e880*/  LDL R23, [R1+0xc6c] ;  /* 0x000c6c0001177983 */ /* 0x000ee80000100800 */
[----:B------:R-:W3:Y:S04]  /*2e890*/  LDL R14, [R1+0xc78] ;  /* 0x000c7800010e7983 */ /* 0x000ee80000100800 */
[----:B------:R-:W3:Y:S04]  /*2e8a0*/  LDL R19, [R1+0xc74] ;  /* 0x000c740001137983 */ /* 0x000ee80000100800 */
[----:B------:R-:W3:Y:S04]  /*2e8b0*/  LDL R28, [R1+0xc80] ;  /* 0x000c8000011c7983 */ /* 0x000ee80000100800 */
[----:B------:R-:W-:Y:S04]  /*2e8c0*/  STL [R1+0x260], R32 ;  /* 0x0002602001007387 */ /* 0x000fe80000100800 */
[----:B------:R1:W-:Y:S01]  /*2e8d0*/  STL [R1+0x258], R31 ;  /* 0x0002581f01007387 */ /* 0x0003e20000100800 */
[----:B0-----:R-:W-:-:S02]  /*2e8e0*/  @P1 IMAD.MOV.U32 R10, RZ, RZ, R21 ;  /* 0x000000ffff0a1224 */ /* 0x001fc400078e0015 */
[----:B------:R-:W-:Y:S01]  /*2e8f0*/  @P1 IMAD.MOV.U32 R11, RZ, RZ, R27 ;  /* 0x000000ffff0b1224 */ /* 0x000fe200078e001b */
[----:B------:R-:W3:Y:S04]  /*2e900*/  LDL R21, [R1+0xc88] ;  /* 0x000c880001157983 */ /* 0x000ee80000100800 */
[----:B------:R-:W3:Y:S04]  /*2e910*/  LDL R27, [R1+0xc84] ;  /* 0x000c8400011b7983 */ /* 0x000ee80000100800 */
[----:B-1----:R-:W3:Y:S01]  /*2e920*/  LDL R31, [R1+0xc7c] ;  /* 0x000c7c00011f7983 */ /* 0x002ee20000100800 */
[----:B------:R-:W-:-:S02]  /*2e930*/  ISETP.GT.AND P4, PT, R9, 0x52, PT ;  /* 0x000000520900780c */ /* 0x000fc40003f84270 */
[----:B------:R-:W-:Y:S02]  /*2e940*/  PRMT R80, RZ, 0x7610, R80 ;  /* 0x00007610ff507816 */ /* 0x000fe40000000050 */
[C---:B------:R-:W-:Y:S02]  /*2e950*/  ISETP.GT.AND P3, PT, R9.reuse, 0x53, PT ;  /* 0x000000530900780c */ /* 0x040fe40003f64270 */
[----:B------:R-:W-:Y:S02]  /*2e960*/  PRMT R79, RZ, 0x7610, R79 ;  /* 0x00007610ff4f7816 */ /* 0x000fe4000000004f */
[----:B------:R4:W3:Y:S01]  /*2e970*/  @P1 LDG.E.U8 R80, desc[UR20][R10.64] ;  /* 0x000000140a501981 */ /* 0x0008e2000c1e1100 */
[----:B------:R-:W-:Y:S02]  /*2e980*/  PRMT R78, RZ, 0x7610, R78 ;  /* 0x00007610ff4e7816 */ /* 0x000fe4000000004e */
[----:B------:R-:W-:Y:S02]  /*2e990*/  ISETP.GT.AND P1, PT, R9, 0x54, PT ;  /* 0x000000540900780c */ /* 0x000fe40003f24270 */
[----:B------:R-:W-:-:S02]  /*2e9a0*/  PRMT R77, RZ, 0x7610, R77 ;  /* 0x00007610ff4d7816 */ /* 0x000fc4000000004d */
[----:B------:R-:W-:Y:S02]  /*2e9b0*/  PRMT R76, RZ, 0x7610, R76 ;  /* 0x00007610ff4c7816 */ /* 0x000fe4000000004c */
[----:B------:R-:W-:Y:S02]  /*2e9c0*/  PRMT R75, RZ, 0x7610, R75 ;  /* 0x00007610ff4b7816 */ /* 0x000fe4000000004b */
[----:B------:R-:W-:Y:S01]  /*2e9d0*/  PRMT R74, RZ, 0x7610, R74 ;  /* 0x00007610ff4a7816 */ /* 0x000fe2000000004a */
[----:B----4-:R-:W-:Y:S02]  /*2e9e0*/  @P4 IMAD.MOV.U32 R10, RZ, RZ, R17 ;  /* 0x000000ffff0a4224 */ /* 0x010fe400078e0011 */
[----:B------:R-:W4:Y:S01]  /*2e9f0*/  LDL R17, [R1+0xc90] ;  /* 0x000c900001117983 */ /* 0x000f220000100800 */
[----:B--2---:R-:W-:-:S03]  /*2ea00*/  @P4 IMAD.MOV.U32 R11, RZ, RZ, R26 ;  /* 0x000000ffff0b4224 */ /* 0x004fc600078e001a */
[----:B------:R-:W2:Y:S04]  /*2ea10*/  LDL R26, [R1+0xc8c] ;  /* 0x000c8c00011a7983 */ /* 0x000ea80000100800 */
[----:B------:R0:W2:Y:S02]  /*2ea20*/  @P4 LDG.E.U8 R79, desc[UR20][R10.64] ;  /* 0x000000140a4f4981 */ /* 0x0000a4000c1e1100 */
[----:B0-----:R-:W-:Y:S02]  /*2ea30*/  @P4 IMAD.MOV.U32 R10, RZ, RZ, R24 ;  /* 0x000000ffff0a4224 */ /* 0x001fe400078e0018 */
[----:B---3--:R-:W-:Y:S01]  /*2ea40*/  @P4 IMAD.MOV.U32 R11, RZ, RZ, R25 ;  /* 0x000000ffff0b4224 */ /* 0x008fe200078e0019 */
[----:B------:R-:W3:Y:S04]  /*2ea50*/  LDL R24, [R1+0xc98] ;  /* 0x000c980001187983 */ /* 0x000ee80000100800 */
[----:B------:R0:W3:Y:S04]  /*2ea60*/  @P4 LDG.E.U8 R78, desc[UR20][R10.64] ;  /* 0x000000140a4e4981 */ /* 0x0000e8000c1e1100 */
[----:B------:R-:W3:Y:S01]  /*2ea70*/  LDL R25, [R1+0xc94] ;  /* 0x000c940001197983 */ /* 0x000ee20000100800 */
[----:B0-----:R-:W-:-:S02]  /*2ea80*/  @P3 IMAD.MOV.U32 R10, RZ, RZ, R13 ;  /* 0x000000ffff0a3224 */ /* 0x001fc400078e000d */
[----:B------:R-:W-:Y:S01]  /*2ea90*/  @P3 IMAD.MOV.U32 R11, RZ, RZ, R23 ;  /* 0x000000ffff0b3224 */ /* 0x000fe200078e0017 */
[----:B------:R-:W3:Y:S04]  /*2eaa0*/  LDL R13, [R1+0xca0] ;  /* 0x000ca000010d7983 */ /* 0x000ee80000100800 */
[----:B------:R0:W3:Y:S04]  /*2eab0*/  @P3 LDG.E.U8 R77, desc[UR20][R10.64] ;  /* 0x000000140a4d3981 */ /* 0x0000e8000c1e1100 */
[----:B------:R-:W3:Y:S01]  /*2eac0*/  LDL R23, [R1+0xc9c] ;  /* 0x000c9c0001177983 */ /* 0x000ee20000100800 */
[----:B0-----:R-:W-:-:S02]  /*2ead0*/  @P3 IMAD.MOV.U32 R10, RZ, RZ, R14 ;  /* 0x000000ffff0a3224 */ /* 0x001fc400078e000e */
[----:B------:R-:W-:Y:S01]  /*2eae0*/  @P3 IMAD.MOV.U32 R11, RZ, RZ, R19 ;  /* 0x000000ffff0b3224 */ /* 0x000fe200078e0013 */
[----:B------:R-:W-:Y:S01]  /*2eaf0*/  ISETP.GT.AND P4, PT, R9, 0x55, PT ;  /* 0x000000550900780c */ /* 0x000fe20003f84270 */
[----:B------:R-:W3:Y:S04]  /*2eb00*/  LDL R19, [R1+0xca4] ;  /* 0x000ca40001137983 */ /* 0x000ee80000100800 */
[----:B------:R0:W3:Y:S04]  /*2eb10*/  @P3 LDG.E.U8 R76, desc[UR20][R10.64] ;  /* 0x000000140a4c3981 */ /* 0x0000e8000c1e1100 */
[----:B------:R-:W3:Y:S01]  /*2eb20*/  LDL R14, [R1+0xca8] ;  /* 0x000ca800010e7983 */ /* 0x000ee20000100800 */
[----:B0-----:R-:W-:-:S02]  /*2eb30*/  @P1 IMAD.MOV.U32 R10, RZ, RZ, R28 ;  /* 0x000000ffff0a1224 */ /* 0x001fc400078e001c */
[----:B------:R-:W-:-:S05]  /*2eb40*/  @P1 IMAD.MOV.U32 R11, RZ, RZ, R31 ;  /* 0x000000ffff0b1224 */ /* 0x000fca00078e001f */
[----:B------:R0:W3:Y:S02]  /*2eb50*/  @P1 LDG.E.U8 R75, desc[UR20][R10.64] ;  /* 0x000000140a4b1981 */ /* 0x0000e4000c1e1100 */
[----:B0-----:R-:W-:Y:S02]  /*2eb60*/  @P1 IMAD.MOV.U32 R10, RZ, RZ, R21 ;  /* 0x000000ffff0a1224 */ /* 0x001fe400078e0015 */
[----:B------:R-:W-:-:S05]  /*2eb70*/  @P1 IMAD.MOV.U32 R11, RZ, RZ, R27 ;  /* 0x000000ffff0b1224 */ /* 0x000fca00078e001b */
[----:B------:R4:W3:Y:S01]  /*2eb80*/  @P1 LDG.E.U8 R74, desc[UR20][R10.64] ;  /* 0x000000140a4a1981 */ /* 0x0008e2000c1e1100 */
[----:B------:R-:W-:Y:S02]  /*2eb90*/  PRMT R73, RZ, 0x7610, R73 ;  /* 0x00007610ff497816 */ /* 0x000fe40000000049 */
[----:B------:R-:W-:Y:S02]  /*2eba0*/  ISETP.GT.AND P3, PT, R9, 0x56, PT ;  /* 0x000000560900780c */ /* 0x000fe40003f64270 */
[----:B------:R-:W-:Y:S02]  /*2ebb0*/  PRMT R72, RZ, 0x7610, R72 ;  /* 0x00007610ff487816 */ /* 0x000fe40000000048 */
[----:B------:R-:W-:Y:S01]  /*2ebc0*/  PRMT R22, RZ, 0x7610, R22 ;  /* 0x00007610ff167816 */ /* 0x000fe20000000016 */
[----:B----4-:R-:W-:Y:S02]  /*2ebd0*/  @P4 IMAD.MOV.U32 R10, RZ, RZ, R17 ;  /* 0x000000ffff0a4224 */ /* 0x010fe400078e0011 */
[----:B--2---:R-:W-:-:S05]  /*2ebe0*/  @P4 IMAD.MOV.U32 R11, RZ, RZ, R26 ;  /* 0x000000ffff0b4224 */ /* 0x004fca00078e001a */
[----:B------:R3:W2:Y:S02]  /*2ebf0*/  @P4 LDG.E.U8 R73, desc[UR20][R10.64] ;  /* 0x000000140a494981 */ /* 0x0006a4000c1e1100 */
[----:B---3--:R-:W-:Y:S02]  /*2ec00*/  @P4 IMAD.MOV.U32 R10, RZ, RZ, R24 ;  /* 0x000000ffff0a4224 */ /* 0x008fe400078e0018 */
[----:B------:R-:W-:-:S05]  /*2ec10*/  @P4 IMAD.MOV.U32 R11, RZ, RZ, R25 ;  /* 0x000000ffff0b4224 */ /* 0x000fca00078e0019 */
[----:B------:R0:W3:Y:S02]  /*2ec20*/  @P4 LDG.E.U8 R72, desc[UR20][R10.64] ;  /* 0x000000140a484981 */ /* 0x0000e4000c1e1100 */
[----:B0-----:R-:W-:Y:S02]  /*2ec30*/  @P3 IMAD.MOV.U32 R10, RZ, RZ, R13 ;  /* 0x000000ffff0a3224 */ /* 0x001fe400078e000d */
[----:B------:R-:W-:-:S05]  /*2ec40*/  @P3 IMAD.MOV.U32 R11, RZ, RZ, R23 ;  /* 0x000000ffff0b3224 */ /* 0x000fca00078e0017 */
[----:B------:R0:W4:Y:S04]  /*2ec50*/  @P3 LDG.E.U8 R22, desc[UR20][R10.64] ;  /* 0x000000140a163981 */ /* 0x000128000c1e1100 */
[----:B------:R-:W-:Y:S04]  /*2ec60*/  STL [R1+0x1090], R75 ;  /* 0x0010904b01007387 */ /* 0x000fe80000100800 */
        /* <DEDUP_REMOVED lines=15> */
[----:B---3--:R-:W-:Y:S04]  /*2ed60*/  STL [R1+0x10a0], R72 ;  /* 0x0010a04801007387 */ /* 0x008fe80000100800 */
[----:B------:R-:W3:Y:S04]  /*2ed70*/  LDL R24, [R1+0xcc4] ;  /* 0x000cc40001187983 */ /* 0x000ee80000100800 */
[----:B------:R-:W3:Y:S04]  /*2ed80*/  LDL R13, [R1+0xcc8] ;  /* 0x000cc800010d7983 */ /* 0x000ee80000100800 */
[----:B------:R-:W3:Y:S04]  /*2ed90*/  LDL R23, [R1+0xccc] ;  /* 0x000ccc0001177983 */ /* 0x000ee80000100800 */
[----:B------:R-:W3:Y:S01]  /*2eda0*/  LDL R19, [R1+0xcd0] ;  /* 0x000cd00001137983 */ /* 0x000ee20000100800 */
[----:B----4-:R-:W-:-:S02]  /*2edb0*/  @P1 IMAD.MOV.U32 R11, RZ, RZ, R28 ;  /* 0x000000ffff0b1224 */ /* 0x010fc400078e001c */
[----:B------:R-:W-:-:S05]  /*2edc0*/  @P1 IMAD.MOV.U32 R10, RZ, RZ, R21 ;  /* 0x000000ffff0a1224 */ /* 0x000fca00078e0015 */
[----:B------:R0:W4:Y:S02]  /*2edd0*/  @P1 LDG.E.U8 R20, desc[UR20][R10.64] ;  /* 0x000000140a141981 */ /* 0x000124000c1e1100 */
[----:B0-----:R-:W-:Y:S02]  /*2ede0*/  @P1 IMAD.MOV.U32 R11, RZ, RZ, R27 ;  /* 0x000000ffff0b1224 */ /* 0x001fe400078e001b */
[----:B------:R-:W-:-:S05]  /*2edf0*/  @P1 IMAD.MOV.U32 R10, RZ, RZ, R17 ;  /* 0x000000ffff0a1224 */ /* 0x000fca00078e0011 */
[----:B------:R2:W4:Y:S04]  /*2ee00*/  @P1 LDG.E.U8 R16, desc[UR20][R10.64] ;  /* 0x000000140a101981 */ /* 0x000528000c1e1100 */
[----:B------:R0:W-:Y:S04]  /*2ee10*/  STL [R1+0x254], R22 ;  /* 0x0002541601007387 */ /* 0x0001e80000100800 */
[----:B------:R-:W4:Y:S01]  /*2ee20*/  LDL R14, [R1+0xcd8] ;  /* 0x000cd800010e7983 */ /* 0x000f220000100800 */
[----:B------:R-:W-:-:S03]  /*2ee30*/  ISETP.GT.AND P4, PT, R9, 0x58, PT ;  /* 0x000000580900780c */ /* 0x000fc60003f84270 */
[----:B------:R-:W4:Y:S04]  /*2ee40*/  LDL R21, [R1+0xcdc] ;  /* 0x000cdc0001157983 */ /* 0x000f280000100800 */
[----:B0-----:R-:W4:Y:S01]  /*2ee50*/  LDL R22, [R1+0xcd4] ;  /* 0x000cd40001167983 */ /* 0x001f220000100800 */
[----:B------:R-:W-:Y:S02]  /*2ee60*/  ISETP.GT.AND P3, PT, R9, 0x59, PT ;  /* 0x000000590900780c */ /* 0x000fe40003f64270 */
[----:B------:R-:W-:Y:S02]  /*2ee70*/  PRMT R71, RZ, 0x7610, R71 ;  /* 0x00007610ff477816 */ /* 0x000fe40000000047 */
[----:B------:R-:W-:Y:S02]  /*2ee80*/  PRMT R70, RZ, 0x7610, R70 ;  /* 0x00007610ff467816 */ /* 0x000fe40000000046 */
[----:B------:R-:W-:Y:S01]  /*2ee90*/  PRMT R69, RZ, 0x7610, R69 ;  /* 0x00007610ff457816 */ /* 0x000fe20000000045 */
[----:B--2---:R-:W-:-:S02]  /*2eea0*/  @P4 IMAD.MOV.U32 R11, RZ, RZ, R26 ;  /* 0x000000ffff0b4224 */ /* 0x004fc400078e001a */
        /* <DEDUP_REMOVED lines=10> */
[----:B-1----:R-:W2:Y:S04]  /*2ef50*/  LDL R20, [R1+0xce0] ;  /* 0x000ce00001147983 */ /* 0x002ea80000100800 */
[----:B------:R1:W-:Y:S04]  /*2ef60*/  STL [R1+0x248], R16 ;  /* 0x0002481001007387 */ /* 0x0003e80000100800 */
[----:B------:R-:W3:Y:S04]  /*2ef70*/  LDL R28, [R1+0xcec] ;  /* 0x000cec00011c7983 */ /* 0x000ee80000100800 */
[----:B------:R-:W3:Y:S04]  /*2ef80*/  LDL R27, [R1+0xcf0] ;  /* 0x000cf000011b7983 */ /* 0x000ee80000100800 */
[----:B-1----:R-:W3:Y:S04]  /*2ef90*/  LDL R16, [R1+0xce8] ;  /* 0x000ce80001107983 */ /* 0x002ee80000100800 */
[----:B------:R-:W3:Y:S04]  /*2efa0*/  LDL R25, [R1+0xcf4] ;  /* 0x000cf40001197983 */ /* 0x000ee80000100800 */
[----:B------:R-:W3:Y:S04]  /*2efb0*/  LDL R13, [R1+0xcf8] ;  /* 0x000cf800010d7983 */ /* 0x000ee80000100800 */
[----:B------:R-:W3:Y:S04]  /*2efc0*/  LDL R24, [R1+0xcfc] ;  /* 0x000cfc0001187983 */ /* 0x000ee80000100800 */
[----:B------:R-:W3:Y:S01]  /*2efd0*/  LDL R19, [R1+0xd00] ;  /* 0x000d000001137983 */ /* 0x000ee20000100800 */
[----:B0-----:R-:W-:-:S03]  /*2efe0*/  @P3 IMAD.MOV.U32 R10, RZ, RZ, R14 ;  /* 0x000000ffff0a3224 */ /* 0x001fc600078e000e */
[----:B------:R-:W-:Y:S04]  /*2eff0*/  STL [R1+0x250], R30 ;  /* 0x0002501e01007387 */ /* 0x000fe80000100800 */
[----:B------:R-:W3:Y:S04]  /*2f000*/  LDL R26, [R1+0xe44] ;  /* 0x000e4400011a7983 */ /* 0x000ee80000100800 */
[----:B------:R-:W3:Y:S04]  /*2f010*/  LDL R14, [R1+0xe48] ;  /* 0x000e4800010e7983 */ /* 0x000ee80000100800 */
[----:B------:R-:W3:Y:S01]  /*2f020*/  LDL R23, [R1+0xe4c] ;  /* 0x000e4c0001177983 */ /* 0x000ee20000100800 */
[C---:B------:R-:W-:Y:S01]  /*2f030*/  ISETP.GT.AND P1, PT, R9.reuse, 0x5a, PT ;  /* 0x0000005a0900780c */ /* 0x040fe20003f24270 */
[----:B------:R-:W-:Y:S01]  /*2f040*/  @P3 IMAD.MOV.U32 R11, RZ, RZ, R22 ;  /* 0x000000ffff0b3224 */ /* 0x000fe200078e0016 */
[----:B------:R-:W-:Y:S01]  /*2f050*/  PRMT R68, RZ, 0x7610, R68 ;  /* 0x00007610ff447816 */ /* 0x000fe20000000044 */
[----:B------:R-:W3:Y:S01]  /*2f060*/  LDL R22, [R1+0xe50] ;  /* 0x000e500001167983 */ /* 0x000ee20000100800 */
[----:B------:R-:W-:-:S02]  /*2f070*/  ISETP.GT.AND P4, PT, R9, 0x5b, PT ;  /* 0x0000005b0900780c */ /* 0x000fc40003f84270 */
[----:B------:R-:W-:Y:S02]  /*2f080*/  PRMT R67, RZ, 0x7610, R67 ;  /* 0x00007610ff437816 */ /* 0x000fe40000000043 */
[----:B------:R0:W3:Y:S01]  /*2f090*/  @P3 LDG.E.U8 R68, desc[UR20][R10.64] ;  /* 0x000000140a443981 */ /* 0x0000e2000c1e1100 */
[----:B------:R-:W-:-:S04]  /*2f0a0*/  PRMT R66, RZ, 0x7610, R66 ;  /* 0x00007610ff427816 */ /* 0x000fc80000000042 */
[----:B0-----:R-:W-:Y:S01]  /*2f0b0*/  @P1 IMAD.MOV.U32 R11, RZ, RZ, R21 ;  /* 0x000000ffff0b1224 */ /* 0x001fe200078e0015 */
[----:B------:R-:W-:Y:S01]  /*2f0c0*/  ISETP.GT.AND P3, PT, R9, 0x5c, PT ;  /* 0x0000005c0900780c */ /* 0x000fe20003f64270 */
[----:B------:R-:W3:Y:S01]  /*2f0d0*/  LDL R21, [R1+0xe54] ;  /* 0x000e540001157983 */ /* 0x000ee20000100800 */
[----:B------:R-:W-:Y:S02]  /*2f0e0*/  PRMT R65, RZ, 0x7610, R65 ;  /* 0x00007610ff417816 */ /* 0x000fe40000000041 */
[----:B------:R-:W-:Y:S02]  /*2f0f0*/  PRMT R64, RZ, 0x7610, R64 ;  /* 0x00007610ff407816 */ /* 0x000fe40000000040 */
[----:B------:R-:W-:Y:S02]  /*2f100*/  PRMT R62, RZ, 0x7610, R62 ;  /* 0x00007610ff3e7816 */ /* 0x000fe4000000003e */
[----:B------:R-:W-:Y:S01]  /*2f110*/  PRMT R60, RZ, 0x7610, R60 ;  /* 0x00007610ff3c7816 */ /* 0x000fe2000000003c */
[----:B--2---:R-:W-:-:S02]  /*2f120*/  @P1 IMAD.MOV.U32 R10, RZ, RZ, R20 ;  /* 0x000000ffff0a1224 */ /* 0x004fc400078e0014 */
[----:B------:R-:W2:Y:S04]  /*2f130*/  LDL R20, [R1+0xe58] ;  /* 0x000e580001147983 */ /* 0x000ea80000100800 */
[----:B------:R4:W2:Y:S02]  /*2f140*/  @P1 LDG.E.U8 R67, desc[UR20][R10.64] ;  /* 0x000000140a431981 */ /* 0x0008a4000c1e1100 */
[----:B----4-:R-:W-:Y:S02]  /*2f150*/  @P1 IMAD.MOV.U32 R11, RZ, RZ, R17 ;  /* 0x000000ffff0b1224 */ /* 0x010fe400078e0011 */
[----:B------:R-:W4:Y:S01]  /*2f160*/  LDL R17, [R1+0xe5c] ;  /* 0x000e5c0001117983 */ /* 0x000f220000100800 */
[----:B---3--:R-:W-:-:S03]  /*2f170*/  @P1 IMAD.MOV.U32 R10, RZ, RZ, R16 ;  /* 0x000000ffff0a1224 */ /* 0x008fc600078e0010 */
[----:B------:R-:W3:Y:S04]  /*2f180*/  LDL R16, [R1+0xe60] ;  /* 0x000e600001107983 */ /* 0x000ee80000100800 */
[----:B------:R0:W3:Y:S02]  /*2f190*/  @P1 LDG.E.U8 R66, desc[UR20][R10.64] ;  /* 0x000000140a421981 */ /* 0x0000e4000c1e1100 */
[----:B0-----:R-:W-:Y:S02]  /*2f1a0*/  @P4 IMAD.MOV.U32 R10, RZ, RZ, R27 ;  /* 0x000000ffff0a4224 */ /* 0x001fe400078e001b */
[----:B------:R-:W-:-:S05]  /*2f1b0*/  @P4 IMAD.MOV.U32 R11, RZ, RZ, R28 ;  /* 0x000000ffff0b4224 */ /* 0x000fca00078e001c */
[----:B------:R0:W3:Y:S01]  /*2f1c0*/  @P4 LDG.E.U8 R65, desc[UR20][R10.64] ;  /* 0x000000140a414981 */ /* 0x0000e2000c1e1100 */
[----:B------:R-:W-:Y:S01]  /*2f1d0*/  ISETP.GT.AND P1, PT, R9, 0x5d, PT ;  /* 0x0000005d0900780c */ /* 0x000fe20003f24270 */
[----:B0-----:R-:W-:Y:S02]  /*2f1e0*/  @P4 IMAD.MOV.U32 R10, RZ, RZ, R13 ;  /* 0x000000ffff0a4224 */ /* 0x001fe400078e000d */
[----:B------:R-:W-:Y:S01]  /*2f1f0*/  @P4 IMAD.MOV.U32 R11, RZ, RZ, R25 ;  /* 0x000000ffff0b4224 */ /* 0x000fe200078e0019 */
        /* <DEDUP_REMOVED lines=10> */
[----:B------:R-:W3:Y:S04]  /*2f2a0*/  LDL R14, [R1+0xe78] ;  /* 0x000e7800010e7983 */ /* 0x000ee80000100800 */
[----:B------:R0:W3:Y:S02]  /*2f2b0*/  @P3 LDG.E.U8 R60, desc[UR20][R10.64] ;  /* 0x000000140a3c3981 */ /* 0x0000e4000c1e1100 */
[----:B0-----:R-:W-:Y:S02]  /*2f2c0*/  @P1 IMAD.MOV.U32 R11, RZ, RZ, R23 ;  /* 0x000000ffff0b1224 */ /* 0x001fe400078e0017 */
[----:B------:R-:W3:Y:S01]  /*2f2d0*/  LDL R23, [R1+0xe74] ;  /* 0x000e740001177983 */ /* 0x000ee20000100800 */
[----:B------:R-:W-:Y:S01]  /*2f2e0*/  ISETP.GT.AND P4, PT, R9, 0x5e, PT ;  /* 0x0000005e0900780c */ /* 0x000fe20003f84270 */
[----:B------:R-:W-:Y:S01]  /*2f2f0*/  @P1 IMAD.MOV.U32 R10, RZ, RZ, R22 ;  /* 0x000000ffff0a1224 */ /* 0x000fe200078e0016 */
[----:B------:R-:W-:Y:S01]  /*2f300*/  PRMT R58, RZ, 0x7610, R58 ;  /* 0x00007610ff3a7816 */ /* 0x000fe2000000003a */
[----:B------:R-:W3:Y:S01]  /*2f310*/  LDL R22, [R1+0xe90] ;  /* 0x000e900001167983 */ /* 0x000ee20000100800 */
[----:B------:R-:W-:-:S04]  /*2f320*/  PRMT R56, RZ, 0x7610, R56 ;  /* 0x00007610ff387816 */ /* 0x000fc80000000038 */
[----:B------:R0:W3:Y:S01]  /*2f330*/  @P1 LDG.E.U8 R58, desc[UR20][R10.64] ;  /* 0x000000140a3a1981 */ /* 0x0000e2000c1e1100 */
[----:B------:R-:W-:Y:S02]  /*2f340*/  ISETP.GT.AND P3, PT, R9, 0x5f, PT ;  /* 0x0000005f0900780c */ /* 0x000fe40003f64270 */
[----:B------:R-:W-:Y:S01]  /*2f350*/  PRMT R18, RZ, 0x7610, R18 ;  /* 0x00007610ff127816 */ /* 0x000fe20000000012 */
[----:B0-----:R-:W-:Y:S01]  /*2f360*/  @P1 IMAD.MOV.U32 R11, RZ, RZ, R21 ;  /* 0x000000ffff0b1224 */ /* 0x001fe200078e0015 */
[----:B------:R-:W-:Y:S01]  /*2f370*/  PRMT R12, RZ, 0x7610, R12 ;  /* 0x00007610ff0c7816 */ /* 0x000fe2000000000c */
[----:B------:R-:W3:Y:S01]  /*2f380*/  LDL R21, [R1+0xe7c] ;  /* 0x000e7c0001157983 */ /* 0x000ee20000100800 */
        /* <DEDUP_REMOVED lines=9> */
[----:B------:R0:W2:Y:S02]  /*2f420*/  @P4 LDG.E.U8 R18, desc[UR20][R10.64] ;  /* 0x000000140a124981 */ /* 0x0000a4000c1e1100 */
[----:B0-----:R-:W-:Y:S02]  /*2f430*/  @P4 IMAD.MOV.U32 R10, RZ, RZ, R13 ;  /* 0x000000ffff0a4224 */ /* 0x001fe400078e000d */
[----:B------:R-:W-:-:S05]  /*2f440*/  @P4 IMAD.MOV.U32 R11, RZ, RZ, R25 ;  /* 0x000000ffff0b4224 */ /* 0x000fca00078e0019 */
[----:B------:R0:W3:Y:S02]  /*2f450*/  @P4 LDG.E.U8 R12, desc[UR20][R10.64] ;  /* 0x000000140a0c4981 */ /* 0x0000e4000c1e1100 */
[----:B0-----:R-:W-:Y:S02]  /*2f460*/  @P3 IMAD.MOV.U32 R10, RZ, RZ, R19 ;  /* 0x000000ffff0a3224 */ /* 0x001fe400078e0013 */
[----:B------:R-:W-:-:S05]  /*2f470*/  @P3 IMAD.MOV.U32 R11, RZ, RZ, R24 ;  /* 0x000000ffff0b3224 */ /* 0x000fca00078e0018 */
[----:B------:R0:W4:Y:S02]  /*2f480*/  @P3 LDG.E.U8 R15, desc[UR20][R10.64] ;  /* 0x000000140a0f3981 */ /* 0x000124000c1e1100 */
[----:B0-----:R-:W-:Y:S02]  /*2f490*/  @P3 IMAD.MOV.U32 R10, RZ, RZ, R14 ;  /* 0x000000ffff0a3224 */ /* 0x001fe400078e000e */
[----:B------:R-:W-:-:S05]  /*2f4a0*/  @P3 IMAD.MOV.U32 R11, RZ, RZ, R23 ;  /* 0x000000ffff0b3224 */ /* 0x000fca00078e0017 */
[----:B------:R-:W4:Y:S04]  /*2f4b0*/  @P3 LDG.E.U8 R4, desc[UR20][R10.64] ;  /* 0x000000140a043981 */ /* 0x000f28000c1e1100 */
[----:B--2---:R0:W-:Y:S04]  /*2f4c0*/  STL [R1+0x244], R18 ;  /* 0x0002441201007387 */ /* 0x0041e80000100800 */
[----:B------:R-:W2:Y:S04]  /*2f4d0*/  LDL R13, [R1+0xe9c] ;  /* 0x000e9c00010d7983 */ /* 0x000ea80000100800 */
[----:B0-----:R-:W2:Y:S04]  /*2f4e0*/  LDL R18, [R1+0xe94] ;  /* 0x000e940001127983 */ /* 0x001ea80000100800 */
[----:B---3--:R0:W-:Y:S04]  /*2f4f0*/  STL [R1+0x240], R12 ;  /* 0x0002400c01007387 */ /* 0x0081e80000100800 */
[----:B------:R-:W3:Y:S04]  /*2f500*/  LDL R25, [R1+0xea4] ;  /* 0x000ea40001197983 */ /* 0x000ee80000100800 */
[----:B------:R-:W3:Y:S04]  /*2f510*/  LDL R19, [R1+0xea8] ;  /* 0x000ea80001137983 */ /* 0x000ee80000100800 */
[----:B0-----:R-:W3:Y:S04]  /*2f520*/  LDL R12, [R1+0xea0] ;  /* 0x000ea000010c7983 */ /* 0x001ee80000100800 */
[----:B------:R-:W3:Y:S04]  /*2f530*/  LDL R24, [R1+0xeac] ;  /* 0x000eac0001187983 */ /* 0x000ee80000100800 */
[----:B----4-:R0:W-:Y:S04]  /*2f540*/  STL [R1+0x23c], R15 ;  /* 0x00023c0f01007387 */ /* 0x0101e80000100800 */
[----:B------:R-:W4:Y:S04]  /*2f550*/  LDL R14, [R1+0xeb4] ;  /* 0x000eb400010e7983 */ /* 0x000f280000100800 */
[----:B0-----:R-:W4:Y:S04]  /*2f560*/  LDL R15, [R1+0xeb0] ;  /* 0x000eb000010f7983 */ /* 0x001f280000100800 */
[----:B------:R0:W-:Y:S01]  /*2f570*/  STL [R1+0x234], R4 ;  /* 0x0002340401007387 */ /* 0x0001e20000100800 */
[----:B------:R-:W-:-:S02]  /*2f580*/  ISETP.GT.AND P1, PT, R9, 0x60, PT ;  /* 0x000000600900780c */ /* 0x000fc40003f24270 */
[----:B------:R-:W-:Y:S01]  /*2f590*/  ISETP.GT.AND P4, PT, R9, 0x61, PT ;  /* 0x000000610900780c */ /* 0x000fe20003f84270 */
[----:B------:R-:W4:Y:S01]  /*2f5a0*/  LDL R23, [R1+0xd0c] ;  /* 0x000d0c0001177983 */ /* 0x000f220000100800 */
[----:B------:R-:W-:Y:S02]  /*2f5b0*/  PRMT R54, RZ, 0x7610, R54 ;  /* 0x00007610ff367816 */ /* 0x000fe40000000036 */
[----:B------:R-:W-:Y:S01]  /*2f5c0*/  PRMT R52, RZ, 0x7610, R52 ;  /* 0x00007610ff347816 */ /* 0x000fe20000000034 */
[----:B------:R-:W4:Y:S04]  /*2f5d0*/  LDL R28, [R1+0xd1c] ;  /* 0x000d1c00011c7983 */ /* 0x000f280000100800 */
[----:B0-----:R-:W4:Y:S02]  /*2f5e0*/  LDL R4, [R1+0xeb8] ;  /* 0x000eb80001047983 */ /* 0x001f240000100800 */
[----:B------:R-:W-:-:S02]  /*2f5f0*/  @P1 IMAD.MOV.U32 R10, RZ, RZ, R20 ;  /* 0x000000ffff0a1224 */ /* 0x000fc400078e0014 */
[----:B------:R-:W-:Y:S01]  /*2f600*/  @P1 IMAD.MOV.U32 R11, RZ, RZ, R21 ;  /* 0x000000ffff0b1224 */ /* 0x000fe200078e0015 */
[----:B------:R-:W4:Y:S04]  /*2f610*/  LDL R20, [R1+0xec0] ;  /* 0x000ec00001147983 */ /* 0x000f280000100800 */
[----:B------:R-:W4:Y:S04]  /*2f620*/  LDL R21, [R1+0xebc] ;  /* 0x000ebc0001157983 */ /* 0x000f280000100800 */
[----:B------:R0:W4:Y:S01]  /*2f630*/  @P1 LDG.E.U8 R54, desc[UR20][R10.64] ;  /* 0x000000140a361981 */ /* 0x000122000c1e1100 */
[----:B------:R-:W-:-:S02]  /*2f640*/  ISETP.GT.AND P3, PT, R9, 0x62, PT ;  /* 0x000000620900780c */ /* 0x000fc40003f64270 */
[----:B------:R-:W-:Y:S01]  /*2f650*/  PRMT R50, RZ, 0x7610, R50 ;  /* 0x00007610ff327816 */ /* 0x000fe20000000032 */
[----:B------:R-:W4:Y:S01]  /*2f660*/  LDL R26, [R1+0xd30] ;  /* 0x000d3000011a7983 */ /* 0x000f220000100800 */
[----:B------:R-:W-:-:S03]  /*2f670*/  PRMT R48, RZ, 0x7610, R48 ;  /* 0x00007610ff307816 */ /* 0x000fc60000000030 */
[----:B------:R-:W4:Y:S01]  /*2f680*/  LDL R27, [R1+0xd2c] ;  /* 0x000d2c00011b7983 */ /* 0x000f220000100800 */
[----:B0-----:R-:W-:Y:S02]  /*2f690*/  @P1 IMAD.MOV.U32 R10, RZ, RZ, R16 ;  /* 0x000000ffff0a1224 */ /* 0x001fe400078e0010 */
[----:B------:R-:W-:Y:S01]  /*2f6a0*/  @P1 IMAD.MOV.U32 R11, RZ, RZ, R17 ;  /* 0x000000ffff0b1224 */ /* 0x000fe200078e0011 */
[----:B------:R-:W4:Y:S04]  /*2f6b0*/  LDL R16, [R1+0xd08] ;  /* 0x000d080001107983 */ /* 0x000f280000100800 */
[----:B------:R0:W4:Y:S04]  /*2f6c0*/  @P1 LDG.E.U8 R52, desc[UR20][R10.64] ;  /* 0x000000140a341981 */ /* 0x000128000c1e1100 */
[----:B------:R-:W4:Y:S01]  /*2f6d0*/  LDL R17, [R1+0xd04] ;  /* 0x000d040001117983 */ /* 0x000f220000100800 */
[----:B------:R-:W-:-:S02]  /*2f6e0*/  ISETP.GT.AND P1, PT, R9, 0x63, PT ;  /* 0x000000630900780c */ /* 0x000fc40003f24270 */
[----:B------:R-:W-:Y:S01]  /*2f6f0*/  PRMT R29, RZ, 0x7610, R29 ;  /* 0x00007610ff1d7816 */ /* 0x000fe2000000001d */
[----:B------:R-:W4:Y:S01]  /*2f700*/  LDL R31, [R1+0xd4c] ;  /* 0x000d4c00011f7983 */ /* 0x000f220000100800 */
[----:B0-----:R-:W-:-:S03]  /*2f710*/  @P4 IMAD.MOV.U32 R11, RZ, RZ, R22 ;  /* 0x000000ffff0b4224 */ /* 0x001fc600078e0016 */
[----:B------:R-:W4:Y:S04]  /*2f720*/  LDL R22, [R1+0xd10] ;  /* 0x000d100001167983 */ /* 0x000f280000100800 */
[----:B------:R-:W4:Y:S04]  /*2f730*/  LDL R30, [R1+0xd50] ;  /* 0x000d5000011e7983 */ /* 0x000f280000100800 */
[----:B------:R-:W4:Y:S04]  /*2f740*/  LDL R33, [R1+0xd5c] ;  /* 0x000d5c0001217983 */ /* 0x000f280000100800 */
[----:B------:R-:W4:Y:S01]  /*2f750*/  LDL R32, [R1+0xd60] ;  /* 0x000d600001207983 */ /* 0x000f220000100800 */
[----:B--2---:R-:W-:-:S03]  /*2f760*/  @P4 IMAD.MOV.U32 R10, RZ, RZ, R18 ;  /* 0x000000ffff0a4224 */ /* 0x004fc600078e0012 */
[----:B------:R-:W2:Y:S04]  /*2f770*/  LDL R18, [R1+0xd18] ;  /* 0x000d180001127983 */ /* 0x000ea80000100800 */
[----:B------:R0:W2:Y:S02]  /*2f780*/  @P4 LDG.E.U8 R50, desc[UR20][R10.64] ;  /* 0x000000140a324981 */ /* 0x0000a4000c1e1100 */
[----:B0-----:R-:W-:Y:S02]  /*2f790*/  PRMT R10, RZ, 0x7610, R10 ;  /* 0x00007610ff0a7816 */ /* 0x001fe4000000000a */
[----:B---3--:R0:W3:Y:S02]  /*2f7a0*/  @P4 LDG.E.U8 R48, desc[UR20][R12.64] ;  /* 0x000000140c304981 */ /* 0x0080e4000c1e1100 */
[----:B0-----:R-:W-:-:S02]  /*2f7b0*/  @P3 IMAD.MOV.U32 R12, RZ, RZ, R19 ;  /* 0x000000ffff0c3224 */ /* 0x001fc400078e0013 */
[----:B------:R-:W-:Y:S01]  /*2f7c0*/  @P3 IMAD.MOV.U32 R13, RZ, RZ, R25 ;  /* 0x000000ffff0d3224 */ /* 0x000fe200078e0019 */
[----:B------:R-:W2:Y:S04]  /*2f7d0*/  LDL R19, [R1+0xd14] ;  /* 0x000d140001137983 */ /* 0x000ea80000100800 */
[----:B------:R-:W3:Y:S04]  /*2f7e0*/  LDL R25, [R1+0xd20] ;  /* 0x000d200001197983 */ /* 0x000ee80000100800 */
[----:B------:R4:W3:Y:S02]  /*2f7f0*/  @P3 LDG.E.U8 R10, desc[UR20][R12.64] ;  /* 0x000000140c0a3981 */ /* 0x0008e4000c1e1100 */
[----:B----4-:R-:W-:-:S02]  /*2f800*/  @P3 IMAD.MOV.U32 R12, RZ, RZ, R15 ;  /* 0x000000ffff0c3224 */ /* 0x010fc400078e000f */
[----:B------:R-:W-:Y:S02]  /*2f810*/  @P1 IMAD.MOV.U32 R15, RZ, RZ, R14 ;  /* 0x000000ffff0f1224 */ /* 0x000fe400078e000e */
[----:B------:R-:W-:Y:S02]  /*2f820*/  @P3 IMAD.MOV.U32 R13, RZ, RZ, R24 ;  /* 0x000000ffff0d3224 */ /* 0x000fe400078e0018 */
[----:B------:R-:W4:Y:S01]  /*2f830*/  LDL R24, [R1+0x34c] ;  /* 0x00034c0001187983 */ /* 0x000f220000100800 */
[----:B------:R-:W-:-:S03]  /*2f840*/  @P1 IMAD.MOV.U32 R14, RZ, RZ, R4 ;  /* 0x000000ffff0e1224 */ /* 0x000fc600078e0004 */
[----:B------:R-:W4:Y:S01]  /*2f850*/  LDL R4, [R1+0x350] ;  /* 0x0003500001047983 */ /* 0x000f220000100800 */
[----:B------:R-:W-:-:S06]  /*2f860*/  PRMT R11, RZ, 0x7610, R11 ;  /* 0x00007610ff0b7816 */ /* 0x000fcc000000000b */
[----:B------:R0:W4:Y:S01]  /*2f870*/  @P3 LDG.E.U8 R11, desc[UR20][R12.64] ;  /* 0x000000140c0b3981 */ /* 0x000122000c1e1100 */
[----:B------:R-:W-:Y:S02]  /*2f880*/  ISETP.GT.AND P3, PT, R9, 0x64, PT ;  /* 0x000000640900780c */ /* 0x000fe40003f64270 */
[----:B0-----:R-:W-:Y:S02]  /*2f890*/  PRMT R12, RZ, 0x7610, R12 ;  /* 0x00007610ff0c7816 */ /* 0x001fe4000000000c */
[----:B------:R-:W-:-:S04]  /*2f8a0*/  PRMT R13, RZ, 0x7610, R13 ;  /* 0x00007610ff0d7816 */ /* 0x000fc8000000000d */
[----:B------:R0:W4:Y:S02]  /*2f8b0*/  @P1 LDG.E.U8 R12, desc[UR20][R14.64] ;  /* 0x000000140e0c1981 */ /* 0x000124000c1e1100 */
[----:B0-----:R-:W-:Y:S02]  /*2f8c0*/  @P1 IMAD.MOV.U32 R14, RZ, RZ, R20 ;  /* 0x000000ffff0e1224 */ /* 0x001fe400078e0014 */
[----:B------:R-:W-:Y:S01]  /*2f8d0*/  @P1 IMAD.MOV.U32 R15, RZ, RZ, R21 ;  /* 0x000000ffff0f1224 */ /* 0x000fe200078e0015 */
[----:B------:R-:W-:Y:S01]  /*2f8e0*/  ISETP.GT.AND P4, PT, R9, 0x65, PT ;  /* 0x000000650900780c */ /* 0x000fe20003f84270 */
[----:B------:R-:W4:Y:S04]  /*2f8f0*/  LDL R21, [R1+0xd24] ;  /* 0x000d240001157983 */ /* 0x000f280000100800 */
[----:B------:R0:W4:Y:S04]  /*2f900*/  @P1 LDG.E.U8 R13, desc[UR20][R14.64] ;  /* 0x000000140e0d1981 */ /* 0x000128000c1e1100 */
[----:B------:R-:W4:Y:S01]  /*2f910*/  LDL R20, [R1+0xd28] ;  /* 0x000d280001147983 */ /* 0x000f220000100800 */
[----:B0-----:R-:W-:-:S02]  /*2f920*/  PRMT R14, RZ, 0x7610, R14 ;  /* 0x00007610ff0e7816 */ /* 0x001fc4000000000e */
[----:B------:R-:W-:-:S04]  /*2f930*/  PRMT R15, RZ, 0x7610, R15 ;  /* 0x00007610ff0f7816 */ /* 0x000fc8000000000f */
[----:B------:R0:W4:Y:S01]  /*2f940*/  @P3 LDG.E.U8 R14, desc[UR20][R16.64] ;  /* 0x00000014100e3981 */ /* 0x000122000c1e1100 */
[----:B------:R-:W-:Y:S01]  /*2f950*/  ISETP.GT.AND P1, PT, R9, 0x66, PT ;  /* 0x000000660900780c */ /* 0x000fe20003f24270 */
[----:B0-----:R-:W-:Y:S02]  /*2f960*/  @P3 IMAD.MOV.U32 R16, RZ, RZ, R22 ;  /* 0x000000ffff103224 */ /* 0x001fe400078e0016 */
[----:B------:R-:W-:Y:S01]  /*2f970*/  @P3 IMAD.MOV.U32 R17, RZ, RZ, R23 ;  /* 0x000000ffff113224 */ /* 0x000fe200078e0017 */
[----:B------:R-:W4:Y:S04]  /*2f980*/  LDL R22, [R1+0xd38] ;  /* 0x000d380001167983 */ /* 0x000f280000100800 */
[----:B------:R0:W4:Y:S04]  /*2f990*/  @P3 LDG.E.U8 R15, desc[UR20][R16.64] ;  /* 0x00000014100f3981 */ /* 0x000128000c1e1100 */
[----:B------:R-:W4:Y:S01]  /*2f9a0*/  LDL R23, [R1+0xd34] ;  /* 0x000d340001177983 */ /* 0x000f220000100800 */
[----:B0-----:R-:W-:-:S02]  /*2f9b0*/  PRMT R16, RZ, 0x7610, R16 ;  /* 0x00007610ff107816 */ /* 0x001fc40000000010 */
[----:B------:R-:W-:-:S04]  /*2f9c0*/  PRMT R17, RZ, 0x7610, R17 ;  /* 0x00007610ff117816 */ /* 0x000fc80000000011 */
[----:B--2---:R3:W2:Y:S02]  /*2f9d0*/  @P4 LDG.E.U8 R16, desc[UR20][R18.64] ;  /* 0x0000001412104981 */ /* 0x0046a4000c1e1100 */
[----:B---3--:R-:W-:Y:S02]  /*2f9e0*/  @P4 IMAD.MOV.U32 R18, RZ, RZ, R25 ;  /* 0x000000ffff124224 */ /* 0x008fe400078e0019 */
[----:B------:R-:W-:Y:S01]  /*2f9f0*/  @P4 IMAD.MOV.U32 R19, RZ, RZ, R28 ;  /* 0x000000ffff134224 */ /* 0x000fe200078e001c */
[----:B------:R-:W3:Y:S04]  /*2fa00*/  LDL R25, [R1+0xd40] ;  /* 0x000d400001197983 */ /* 0x000ee80000100800 */
[----:B------:R4:W2:Y:S04]  /*2fa10*/  @P4 LDG.E.U8 R17, desc[UR20][R18.64] ;  /* 0x0000001412114981 */ /* 0x0008a8000c1e1100 */
[----:B------:R-:W2:Y:S01]  /*2fa20*/  LDL R28, [R1+0xd3c] ;  /* 0x000d3c00011c7983 */ /* 0x000ea20000100800 */
[----:B----4-:R-:W-:-:S03]  /*2fa30*/  @P1 IMAD.MOV.U32 R19, RZ, RZ, R24 ;  /* 0x000000ffff131224 */ /* 0x010fc600078e0018 */
[----:B------:R-:W4:Y:S01]  /*2fa40*/  LDL R24, [R1+0xd44] ;  /* 0x000d440001187983 */ /* 0x000f220000100800 */
[----:B------:R-:W-:-:S03]  /*2fa50*/  @P1 IMAD.MOV.U32 R18, RZ, RZ, R4 ;  /* 0x000000ffff121224 */ /* 0x000fc600078e0004 */
[----:B------:R-:W4:Y:S04]  /*2fa60*/  LDL R4, [R1+0xd48] ;  /* 0x000d480001047983 */ /* 0x000f280000100800 */
[----:B------:R0:W4:Y:S01]  /*2fa70*/  @P1 LDG.E.U8 R29, desc[UR20][R18.64] ;  /* 0x00000014121d1981 */ /* 0x000122000c1e1100 */
[C---:B------:R-:W-:Y:S02]  /*2fa80*/  ISETP.GT.AND P3, PT, R9.reuse, 0x68, PT ;  /* 0x000000680900780c */ /* 0x040fe40003f64270 */
[----:B0-----:R-:W-:Y:S02]  /*2fa90*/  PRMT R18, RZ, 0x7610, R18 ;  /* 0x00007610ff127816 */ /* 0x001fe40000000012 */
[----:B------:R-:W-:Y:S02]  /*2faa0*/  PRMT R19, RZ, 0x7610, R19 ;  /* 0x00007610ff137816 */ /* 0x000fe40000000013 */
[----:B------:R-:W-:-:S07]  /*2fab0*/  ISETP.GT.AND P4, PT, R9, 0x69, PT ;  /* 0x000000690900780c */ /* 0x000fce0003f84270 */
[----:B------:R0:W4:Y:S02]  /*2fac0*/  @P3 LDG.E.U8 R18, desc[UR20][R20.64] ;  /* 0x0000001414123981 */ /* 0x000124000c1e1100 */
[----:B0-----:R-:W-:Y:S02]  /*2fad0*/  @P3 IMAD.MOV.U32 R20, RZ, RZ, R26 ;  /* 0x000000ffff143224 */ /* 0x001fe400078e001a */
[----:B------:R-:W-:Y:S01]  /*2fae0*/  @P3 IMAD.MOV.U32 R21, RZ, RZ, R27 ;  /* 0x000000ffff153224 */ /* 0x000fe200078e001b */
[----:B------:R-:W4:Y:S04]  /*2faf0*/  LDL R26, [R1+0xd58] ;  /* 0x000d5800011a7983 */ /* 0x000f280000100800 */
[----:B------:R0:W4:Y:S01]  /*2fb00*/  @P3 LDG.E.U8 R19, desc[UR20][R20.64] ;  /* 0x0000001414133981 */ /* 0x000122000c1e1100 */
[----:B------:R-:W-:-:S03]  /*2fb10*/  ISETP.GT.AND P3, PT, R9, 0x6a, PT ;  /* 0x0000006a0900780c */ /* 0x000fc60003f64270 */
[----:B------:R-:W4:Y:S01]  /*2fb20*/  LDL R27, [R1+0xd54] ;  /* 0x000d5400011b7983 */ /* 0x000f220000100800 */
[----:B0-----:R-:W-:-:S06]  /*2fb30*/  PRMT R20, RZ, 0x7610, R20 ;  /* 0x00007610ff147816 */ /* 0x001fcc0000000014 */
[----:B------:R3:W4:Y:S02]  /*2fb40*/  @P4 LDG.E.U8 R20, desc[UR20][R22.64] ;  /* 0x0000001416144981 */ /* 0x000724000c1e1100 */
[----:B---3--:R-:W-:Y:S02]  /*2fb50*/  @P4 IMAD.MOV.U32 R22, RZ, RZ, R25 ;  /* 0x000000ffff164224 */ /* 0x008fe400078e0019 */
[----:B--2---:R-:W-:Y:S02]  /*2fb60*/  @P4 IMAD.MOV.U32 R23, RZ, RZ, R28 ;  /* 0x000000ffff174224 */ /* 0x004fe400078e001c */
[----:B----4-:R-:W-:Y:S02]  /*2fb70*/  @P3 IMAD.MOV.U32 R25, RZ, RZ, R24 ;  /* 0x000000ffff193224 */ /* 0x010fe400078e0018 */
[----:B------:R-:W-:Y:S01]  /*2fb80*/  @P3 IMAD.MOV.U32 R24, RZ, RZ, R4 ;  /* 0x000000ffff183224 */ /* 0x000fe200078e0004 */
[----:B------:R0:W-:Y:S04]  /*2fb90*/  STL [R1+0x230], R29 ;  /* 0x0002301d01007387 */ /* 0x0001e80000100800 */
[----:B------:R-:W2:Y:S04]  /*2fba0*/  LDL R28, [R1+0xd68] ;  /* 0x000d6800011c7983 */ /* 0x000ea80000100800 */
[----:B------:R-:W3:Y:S04]  /*2fbb0*/  LDL R4, [R1+0xd70] ;  /* 0x000d700001047983 */ /* 0x000ee80000100800 */
[----:B0-----:R-:W2:Y:S01]  /*2fbc0*/  LDL R29, [R1+0xd64] ;  /* 0x000d6400011d7983 */ /* 0x001ea20000100800 */
[----:B------:R-:W-:-:S03]  /*2fbd0*/  PRMT R21, RZ, 0x7610, R21 ;  /* 0x00007610ff157816 */ /* 0x000fc60000000015 */
[----:B------:R-:W4:Y:S04]  /*2fbe0*/  LDL R34, [R1+0xd6c] ;  /* 0x000d6c0001227983 */ /* 0x000f280000100800 */
[----:B------:R0:W3:Y:S01]  /*2fbf0*/  @P4 LDG.E.U8 R21, desc[UR20][R22.64] ;  /* 0x0000001416154981 */ /* 0x0000e2000c1e1100 */
[----:B------:R-:W-:-:S03]  /*2fc00*/  ISETP.GT.AND P4, PT, R9, 0x6b, PT ;  /* 0x0000006b0900780c */ /* 0x000fc60003f84270 */
[----:B------:R-:W4:Y:S04]  /*2fc10*/  LDL R35, [R1+0xd90] ;  /* 0x000d900001237983 */ /* 0x000f280000100800 */
[----:B------:R-:W4:Y:S01]  /*2fc20*/  LDL R37, [R1+0xd8c] ;  /* 0x000d8c0001257983 */ /* 0x000f220000100800 */
[----:B0-----:R-:W-:Y:S02]  /*2fc30*/  PRMT R22, RZ, 0x7610, R22 ;  /* 0x00007610ff167816 */ /* 0x001fe40000000016 */
[----:B------:R-:W-:Y:S01]  /*2fc40*/  PRMT R23, RZ, 0x7610, R23 ;  /* 0x00007610ff177816 */ /* 0x000fe20000000017 */
[----:B------:R-:W4:Y:S04]  /*2fc50*/  LDL R36, [R1+0xdec] ;  /* 0x000dec0001247983 */ /* 0x000f280000100800 */
[----:B------:R0:W4:Y:S01]  /*2fc60*/  @P3 LDG.E.U8 R22, desc[UR20][R24.64] ;  /* 0x0000001418163981 */ /* 0x000122000c1e1100 */
[----:B------:R-:W-:-:S03]  /*2fc70*/  ISETP.GT.AND P5, PT, R9, 0x78, PT ;  /* 0x000000780900780c */ /* 0x000fc60003fa4270 */
[----:B------:R-:W4:Y:S04]  /*2fc80*/  LDL R39, [R1+0xd94] ;  /* 0x000d940001277983 */ /* 0x000f280000100800 */
[----:B------:R-:W4:Y:S01]  /*2fc90*/  LDL R38, [R1+0xd98] ;  /* 0x000d980001267983 */ /* 0x000f220000100800 */
[----:B0-----:R-:W-:Y:S02]  /*2fca0*/  @P3 IMAD.MOV.U32 R24, RZ, RZ, R30 ;  /* 0x000000ffff183224 */ /* 0x001fe400078e001e */
[----:B------:R-:W-:Y:S01]  /*2fcb0*/  @P3 IMAD.MOV.U32 R25, RZ, RZ, R31 ;  /* 0x000000ffff193224 */ /* 0x000fe200078e001f */
[----:B------:R-:W4:Y:S04]  /*2fcc0*/  LDL R30, [R1+0xd88] ;  /* 0x000d8800011e7983 */ /* 0x000f280000100800 */
[----:B------:R0:W4:Y:S01]  /*2fcd0*/  @P3 LDG.E.U8 R23, desc[UR20][R24.64] ;  /* 0x0000001418173981 */ /* 0x000122000c1e1100 */
[----:B------:R-:W-:-:S03]  /*2fce0*/  ISETP.GT.AND P3, PT, R9, 0x6c, PT ;  /* 0x0000006c0900780c */ /* 0x000fc60003f64270 */
[----:B------:R-:W4:Y:S04]  /*2fcf0*/  LDL R31, [R1+0xd84] ;  /* 0x000d8400011f7983 */ /* 0x000f280000100800 */
[----:B------:R-:W4:Y:S01]  /*2fd00*/  LDL R40, [R1+0xdf4] ;  /* 0x000df40001287983 */ /* 0x000f220000100800 */
[----:B0-----:R-:W-:Y:S02]  /*2fd10*/  PRMT R24, RZ, 0x7610, R24 ;  /* 0x00007610ff187816 */ /* 0x001fe40000000018 */
[----:B------:R-:W-:Y:S01]  /*2fd20*/  PRMT R25, RZ, 0x7610, R25 ;  /* 0x00007610ff197816 */ /* 0x000fe20000000019 */
[----:B------:R-:W4:Y:S04]  /*2fd30*/  LDL R43, [R1+0xda4] ;  /* 0x000da400012b7983 */ /* 0x000f280000100800 */
[----:B------:R0:W4:Y:S04]  /*2fd40*/  @P4 LDG.E.U8 R24, desc[UR20][R26.64] ;  /* 0x000000141a184981 */ /* 0x000128000c1e1100 */
[----:B------:R-:W4:Y:S04]  /*2fd50*/  LDL R42, [R1+0xda8] ;  /* 0x000da800012a7983 */ /* 0x000f280000100800 */
[----:B------:R-:W4:Y:S01]  /*2fd60*/  LDL R41, [R1+0xdac] ;  /* 0x000dac0001297983 */ /* 0x000f220000100800 */
[----:B0-----:R-:W-:-:S02]  /*2fd70*/  @P4 IMAD.MOV.U32 R26, RZ, RZ, R32 ;  /* 0x000000ffff1a4224 */ /* 0x001fc400078e0020 */
[----:B------:R-:W-:Y:S01]  /*2fd80*/  @P4 IMAD.MOV.U32 R27, RZ, RZ, R33 ;  /* 0x000000ffff1b4224 */ /* 0x000fe200078e0021 */
[----:B------:R-:W4:Y:S04]  /*2fd90*/  LDL R32, [R1+0xde8] ;  /* 0x000de80001207983 */ /* 0x000f280000100800 */
[----:B------:R0:W4:Y:S04]  /*2fda0*/  @P4 LDG.E.U8 R25, desc[UR20][R26.64] ;  /* 0x000000141a194981 */ /* 0x000128000c1e1100 */
[----:B------:R-:W4:Y:S04]  /*2fdb0*/  LDL R33, [R1+0xde4] ;  /* 0x000de40001217983 */ /* 0x000f280000100800 */
[----:B------:R-:W4:Y:S01]  /*2fdc0*/  LDL R46, [R1+0xe04] ;  /* 0x000e0400012e7983 */ /* 0x000f220000100800 */
[----:B0-----:R-:W-:-:S03]  /*2fdd0*/  PRMT R26, RZ, 0x7610, R26 ;  /* 0x00007610ff1a7816 */ /* 0x001fc6000000001a */
[----:B------:R-:W4:Y:S04]  /*2fde0*/  LDL R87, [R1+0xdb4] ;  /* 0x000db40001577983 */ /* 0x000f280000100800 */
[----:B------:R-:W4:Y:S04]  /*2fdf0*/  LDL R85, [R1+0xdb8] ;  /* 0x000db80001557983 */ /* 0x000f280000100800 */
[----:B------:R-:W4:Y:S04]  /*2fe00*/  LDL R45, [R1+0xdbc] ;  /* 0x000dbc00012d7983 */ /* 0x000f280000100800 */
[----:B------:R-:W4:Y:S04]  /*2fe10*/  LDL R44, [R1+0xdc0] ;  /* 0x000dc000012c7983 */ /* 0x000f280000100800 */
[----:B------:R-:W4:Y:S04]  /*2fe20*/  LDL R73, [R1+0xe14] ;  /* 0x000e140001497983 */ /* 0x000f280000100800 */
[----:B------:R-:W4:Y:S04]  /*2fe30*/  LDL R47, [R1+0xe1c] ;  /* 0x000e1c00012f7983 */ /* 0x000f280000100800 */
[----:B------:R-:W4:Y:S04]  /*2fe40*/  LDL R93, [R1+0xdcc] ;  /* 0x000dcc00015d7983 */ /* 0x000f280000100800 */
[----:B--2---:R3:W2:Y:S02]  /*2fe50*/  @P3 LDG.E.U8 R26, desc[UR20][R28.64] ;  /* 0x000000141c1a3981 */ /* 0x0046a4000c1e1100 */
[----:B---3--:R-:W-:-:S02]  /*2fe60*/  @P3 IMAD.MOV.U32 R28, RZ, RZ, R4 ;  /* 0x000000ffff1c3224 */ /* 0x008fc400078e0004 */
[----:B------:R-:W3:Y:S01]  /*2fe70*/  LDL R4, [R1+0xdf0] ;  /* 0x000df00001047983 */ /* 0x000ee20000100800 */
[----:B------:R-:W-:Y:S01]  /*2fe80*/  ISETP.GT.AND P4, PT, R9, 0x70, PT ;  /* 0x000000700900780c */ /* 0x000fe20003f84270 */
[----:B----4-:R-:W-:Y:S01]  /*2fe90*/  @P3 IMAD.MOV.U32 R29, RZ, RZ, R34 ;  /* 0x000000ffff1d3224 */ /* 0x010fe200078e0022 */
[----:B------:R-:W-:Y:S01]  /*2fea0*/  PRMT R27, RZ, 0x7610, R27 ;  /* 0x00007610ff1b7816 */ /* 0x000fe2000000001b */
[----:B------:R-:W4:Y:S05]  /*2feb0*/  LDL R34, [R1+0xd78] ;  /* 0x000d780001227983 */ /* 0x000f2a0000100800 */
[----:B------:R0:W2:Y:S02]  /*2fec0*/  @P3 LDG.E.U8 R27, desc[UR20][R28.64] ;  /* 0x000000141c1b3981 */ /* 0x0000a4000c1e1100 */
[----:B0-----:R-:W-:-:S02]  /*2fed0*/  PRMT R28, RZ, 0x7610, R28 ;  /* 0x00007610ff1c7816 */ /* 0x001fc4000000001c */
[----:B------:R-:W-:-:S04]  /*2fee0*/  PRMT R29, RZ, 0x7610, R29 ;  /* 0x00007610ff1d7816 */ /* 0x000fc8000000001d */
[----:B------:R0:W2:Y:S02]  /*2fef0*/  @P4 LDG.E.U8 R28, desc[UR20][R30.64] ;  /* 0x000000141e1c4981 */ /* 0x0000a4000c1e1100 */
[----:B0-----:R-:W-:Y:S02]  /*2ff00*/  @P4 IMAD.MOV.U32 R30, RZ, RZ, R35 ;  /* 0x000000ffff1e4224 */ /* 0x001fe400078e0023 */
[----:B------:R-:W-:Y:S01]  /*2ff10*/  @P4 IMAD.MOV.U32 R31, RZ, RZ, R37 ;  /* 0x000000ffff1f4224 */ /* 0x000fe200078e0025 */
[----:B------:R-:W4:Y:S04]  /*2ff20*/  LDL R35, [R1+0xd74] ;  /* 0x000d740001237983 */ /* 0x000f280000100800 */
[----:B------:R0:W2:Y:S04]  /*2ff30*/  @P4 LDG.E.U8 R29, desc[UR20][R30.64] ;  /* 0x000000141e1d4981 */ /* 0x0000a8000c1e1100 */
[----:B------:R-:W2:Y:S01]  /*2ff40*/  LDL R37, [R1+0xd9c] ;  /* 0x000d9c0001257983 */ /* 0x000ea20000100800 */
[----:B0-----:R-:W-:-:S06]  /*2ff50*/  PRMT R30, RZ, 0x7610, R30 ;  /* 0x00007610ff1e7816 */ /* 0x001fcc000000001e */
[----:B------:R0:W2:Y:S02]  /*2ff60*/  @P5 LDG.E.U8 R30, desc[UR20][R32.64] ;  /* 0x00000014201e5981 */ /* 0x0000a4000c1e1100 */
[----:B0-----:R-:W-:Y:S02]  /*2ff70*/  @P5 IMAD.MOV.U32 R33, RZ, RZ, R36 ;  /* 0x000000ffff215224 */ /* 0x001fe400078e0024 */
[----:B------:R-:W2:Y:S01]  /*2ff80*/  LDL R36, [R1+0xda0] ;  /* 0x000da00001247983 */ /* 0x000ea20000100800 */
[----:B---3--:R-:W-:-:S03]  /*2ff90*/  @P5 IMAD.MOV.U32 R32, RZ, RZ, R4 ;  /* 0x000000ffff205224 */ /* 0x008fc600078e0004 */
[----:B------:R-:W3:Y:S01]  /*2ffa0*/  LDL R4, [R1+0xdf8] ;  /* 0x000df80001047983 */ /* 0x000ee20000100800 */
[C---:B------:R-:W-:Y:S02]  /*2ffb0*/  ISETP.GT.AND P3, PT, R9.reuse, 0x6d, PT ;  /* 0x0000006d0900780c */ /* 0x040fe40003f64270 */
[----:B------:R-:W-:Y:S02]  /*2ffc0*/  PRMT R31, RZ, 0x7610, R31 ;  /* 0x00007610ff1f7816 */ /* 0x000fe4000000001f */
[----:B------:R-:W-:-:S04]  /*2ffd0*/  ISETP.GT.AND P4, PT, R9, 0x71, PT ;  /* 0x000000710900780c */ /* 0x000fc80003f84270 */
[----:B------:R0:W3:Y:S01]  /*2ffe0*/  @P5 LDG.E.U8 R31, desc[UR20][R32.64] ;  /* 0x00000014201f5981 */ /* 0x0000e2000c1e1100 */
[----:B------:R-:W-:Y:S02]  /*2fff0*/  ISETP.GT.AND P5, PT, R9, 0x79, PT ;  /* 0x000000790900780c */ /* 0x000fe40003fa4270 */
[----:B0-----:R-:W-:Y:S02]  /*30000*/  PRMT R32, RZ, 0x7610, R32 ;  /* 0x00007610ff207816 */ /* 0x001fe40000000020 */
[----:B------:R-:W-:-:S04]  /*30010*/  PRMT R33, RZ, 0x7610, R33 ;  /* 0x00007610ff217816 */ /* 0x000fc80000000021 */
[----:B----4-:R0:W4:Y:S02]  /*30020*/  @P3 LDG.E.U8 R32, desc[UR20][R34.64] ;  /* 0x0000001422203981 */ /* 0x010124000c1e1100 */
[----:B0-----:R-:W-:Y:S02]  /*30030*/  @P4 IMAD.MOV.U32 R34, RZ, RZ, R38 ;  /* 0x000000ffff224224 */ /* 0x001fe400078e0026 */
[----:B------:R-:W-:Y:S01]  /*30040*/  @P4 IMAD.MOV.U32 R35, RZ, RZ, R39 ;  /* 0x000000ffff234224 */ /* 0x000fe200078e0027 */
[----:B------:R-:W4:Y:S04]  /*30050*/  LDL R38, [R1+0xe00] ;  /* 0x000e000001267983 */ /* 0x000f280000100800 */
[----:B------:R-:W4:Y:S04]  /*30060*/  LDL R39, [R1+0xdfc] ;  /* 0x000dfc0001277983 */ /* 0x000f280000100800 */
[----:B------:R0:W4:Y:S02]  /*30070*/  @P4 LDG.E.U8 R33, desc[UR20][R34.64] ;  /* 0x0000001422214981 */ /* 0x000124000c1e1100 */
[----:B0-----:R-:W-:-:S06]  /*30080*/  PRMT R34, RZ, 0x7610, R34 ;  /* 0x00007610ff227816 */ /* 0x001fcc0000000022 */
[----:B--2---:R0:W2:Y:S02]  /*30090*/  @P4 LDG.E.U8 R34, desc[UR20][R36.64] ;  /* 0x0000001424224981 */ /* 0x0040a4000c1e1100 */
[----:B0-----:R-:W-:Y:S02]  /*300a0*/  @P5 IMAD.MOV.U32 R37, RZ, RZ, R40 ;  /* 0x000000ffff255224 */ /* 0x001fe400078e0028 */
[----:B------:R-:W2:Y:S01]  /*300b0*/  LDL R40, [R1+0xdb0] ;  /* 0x000db00001287983 */ /* 0x000ea20000100800 */
[----:B---3--:R-:W-:-:S03]  /*300c0*/  @P5 IMAD.MOV.U32 R36, RZ, RZ, R4 ;  /* 0x000000ffff245224 */ /* 0x008fc600078e0004 */
[----:B------:R-:W3:Y:S01]  /*300d0*/  LDL R4, [R1+0xe08] ;  /* 0x000e080001047983 */ /* 0x000ee20000100800 */
[----:B------:R-:W-:Y:S02]  /*300e0*/  PRMT R35, RZ, 0x7610, R35 ;  /* 0x00007610ff237816 */ /* 0x000fe40000000023 */
[----:B------:R-:W-:-:S04]  /*300f0*/  ISETP.GT.AND P4, PT, R9, 0x72, PT ;  /* 0x000000720900780c */ /* 0x000fc80003f84270 */
[----:B------:R0:W3:Y:S02]  /*30100*/  @P5 LDG.E.U8 R35, desc[UR20][R36.64] ;  /* 0x0000001424235981 */ /* 0x0000e4000c1e1100 */
[----:B0-----:R-:W-:Y:S02]  /*30110*/  PRMT R36, RZ, 0x7610, R36 ;  /* 0x00007610ff247816 */ /* 0x001fe40000000024 */
[----:B------:R-:W-:-:S04]  /*30120*/  PRMT R37, RZ, 0x7610, R37 ;  /* 0x00007610ff257816 */ /* 0x000fc80000000025 */
[----:B----4-:R0:W4:Y:S01]  /*30130*/  @P5 LDG.E.U8 R36, desc[UR20][R38.64] ;  /* 0x0000001426245981 */ /* 0x010122000c1e1100 */
[----:B------:R-:W-:Y:S01]  /*30140*/  ISETP.GT.AND P5, PT, R9, 0x7a, PT ;  /* 0x0000007a0900780c */ /* 0x000fe20003fa4270 */
        /* <DEDUP_REMOVED lines=13> */
[----:B------:R0:W2:Y:S02]  /*30220*/  @P5 LDG.E.U8 R39, desc[UR20][R40.64] ;  /* 0x0000001428275981 */ /* 0x0000a4000c1e1100 */
[----:B0-----:R-:W-:Y:S02]  /*30230*/  PRMT R40, RZ, 0x7610, R40 ;  /* 0x00007610ff287816 */ /* 0x001fe40000000028 */
[----:B------:R-:W-:-:S04]  /*30240*/  PRMT R41, RZ, 0x7610, R41 ;  /* 0x00007610ff297816 */ /* 0x000fc80000000029 */
[----:B----4-:R0:W4:Y:S01]  /*30250*/  @P5 LDG.E.U8 R40, desc[UR20][R42.64] ;  /* 0x000000142a285981 */ /* 0x010122000c1e1100 */
        /* <DEDUP_REMOVED lines=8> */
[----:B------:R0:W4:Y:S02]  /*302e0*/  @P4 LDG.E.U8 R42, desc[UR20][R44.64] ;  /* 0x000000142c2a4981 */ /* 0x000124000c1e1100 */
[----:B0-----:R-:W-:Y:S02]  /*302f0*/  @P5 IMAD.MOV.U32 R45, RZ, RZ, R73 ;  /* 0x000000ffff2d5224 */ /* 0x001fe400078e0049 */
[----:B------:R-:W4:Y:S01]  /*30300*/  LDL R73, [R1+0xdd0] ;  /* 0x000dd00001497983 */ /* 0x000f220000100800 */
[----:B---3--:R-:W-:-:S03]  /*30310*/  @P5 IMAD.MOV.U32 R44, RZ, RZ, R4 ;  /* 0x000000ffff2c5224 */ /* 0x008fc600078e0004 */
[----:B------:R-:W3:Y:S04]  /*30320*/  LDL R4, [R1+0xe28] ;  /* 0x000e280001047983 */ /* 0x000ee80000100800 */
[----:B------:R0:W3:Y:S02]  /*30330*/  @P5 LDG.E.U8 R43, desc[UR20][R44.64] ;  /* 0x000000142c2b5981 */ /* 0x0000e4000c1e1100 */
[----:B0-----:R-:W-:-:S06]  /*30340*/  PRMT R44, RZ, 0x7610, R44 ;  /* 0x00007610ff2c7816 */ /* 0x001fcc000000002c */
[----:B--2---:R0:W2:Y:S04]  /*30350*/  @P5 LDG.E.U8 R44, desc[UR20][R46.64] ;  /* 0x000000142e2c5981 */ /* 0x0040a8000c1e1100 */
[----:B------:R-:W0:Y:S04]  /*30360*/  LDL R46, [R1+0xd7c] ;  /* 0x000d7c00012e7983 */ /* 0x000e280000100800 */
[----:B------:R-:W0:Y:S01]  /*30370*/  LDL R47, [R1+0xd80] ;  /* 0x000d8000012f7983 */ /* 0x000e220000100800 */
[----:B------:R-:W-:Y:S02]  /*30380*/  PRMT R45, RZ, 0x7610, R45 ;  /* 0x00007610ff2d7816 */ /* 0x000fe4000000002d */
[----:B------:R-:W-:-:S02]  /*30390*/  ISETP.GT.AND P4, PT, R9, 0x74, PT ;  /* 0x000000740900780c */ /* 0x000fc40003f84270 */
[----:B0-----:R-:W-:-:S04]  /*303a0*/  @P3 LOP3.LUT R47, R47, R46, RZ, 0x3c, !PT ;  /* 0x0000002e2f2f3212 */ /* 0x001fc800078e3cff */
[----:B------:R-:W-:-:S04]  /*303b0*/  @P3 LOP3.LUT R46, R47, R46, RZ, 0x3c, !PT ;  /* 0x0000002e2f2e3212 */ /* 0x000fc800078e3cff */
[----:B------:R-:W-:-:S05]  /*303c0*/  @P3 LOP3.LUT R47, R47, R46, RZ, 0x3c, !PT ;  /* 0x0000002e2f2f3212 */ /* 0x000fca00078e3cff */
[----:B------:R4:W2:Y:S04]  /*303d0*/  @P3 LDG.E.U8 R45, desc[UR20][R46.64] ;  /* 0x000000142e2d3981 */ /* 0x0008a8000c1e1100 */
[----:B------:R-:W2:Y:S01]  /*303e0*/  LDL R47, [R1+0xdc4] ;  /* 0x000dc400012f7983 */ /* 0x000ea20000100800 */
[----:B------:R-:W-:Y:S01]  /*303f0*/  PRMT R49, RZ, 0x7610, R49 ;  /* 0x00007610ff317816 */ /* 0x000fe20000000031 */
[----:B----4-:R-:W-:Y:S01]  /*30400*/  @P4 IMAD.MOV.U32 R46, RZ, RZ, R85 ;  /* 0x000000ffff2e4224 */ /* 0x010fe200078e0055 */
[----:B------:R-:W-:Y:S01]  /*30410*/  ISETP.GT.AND P5, PT, R9, 0x7c, PT ;  /* 0x0000007c0900780c */ /* 0x000fe20003fa4270 */
[----:B------:R-:W4:Y:S01]  /*30420*/  LDL R85, [R1+0xdd8] ;  /* 0x000dd80001557983 */ /* 0x000f220000100800 */
[----:B------:R-:W-:Y:S02]  /*30430*/  PRMT R51, RZ, 0x7610, R51 ;  /* 0x00007610ff337816 */ /* 0x000fe40000000033 */
[----:B------:R-:W-:Y:S01]  /*30440*/  PRMT R53, RZ, 0x7610, R53 ;  /* 0x00007610ff357816 */ /* 0x000fe20000000035 */
[----:B--2---:R0:W2:Y:S02]  /*30450*/  @P4 LDG.E.U8 R49, desc[UR20][R46.64] ;  /* 0x000000142e314981 */ /* 0x0040a4000c1e1100 */
[----:B0-----:R-:W-:-:S02]  /*30460*/  @P4 IMAD.MOV.U32 R46, RZ, RZ, R73 ;  /* 0x000000ffff2e4224 */ /* 0x001fc400078e0049 */
[----:B------:R-:W-:Y:S01]  /*30470*/  @P4 IMAD.MOV.U32 R47, RZ, RZ, R93 ;  /* 0x000000ffff2f4224 */ /* 0x000fe200078e005d */
[----:B------:R-:W-:Y:S01]  /*30480*/  PRMT R55, RZ, 0x7610, R55 ;  /* 0x00007610ff377816 */ /* 0x000fe20000000037 */
[----:B------:R-:W2:Y:S04]  /*30490*/  LDL R73, [R1+0xde0] ;  /* 0x000de00001497983 */ /* 0x000ea80000100800 */
[----:B------:R3:W2:Y:S01]  /*304a0*/  @P4 LDG.E.U8 R51, desc[UR20][R46.64] ;  /* 0x000000142e334981 */ /* 0x0006a2000c1e1100 */
[----:B------:R-:W-:Y:S02]  /*304b0*/  ISETP.GT.AND P3, PT, R9, 0x75, PT ;  /* 0x000000750900780c */ /* 0x000fe40003f64270 */
[----:B------:R-:W-:Y:S01]  /*304c0*/  PRMT R57, RZ, 0x7610, R57 ;  /* 0x00007610ff397816 */ /* 0x000fe20000000039 */
[----:B------:R-:W2:Y:S01]  /*304d0*/  LDL R93, [R1+0xe38] ;  /* 0x000e3800015d7983 */ /* 0x000ea20000100800 */
[----:B---3--:R-:W-:-:S02]  /*304e0*/  @P5 IMAD.MOV.U32 R46, RZ, RZ, R4 ;  /* 0x000000ffff2e5224 */ /* 0x008fc400078e0004 */
[----:B------:R-:W-:Y:S01]  /*304f0*/  @P5 IMAD.MOV.U32 R47, RZ, RZ, R87 ;  /* 0x000000ffff2f5224 */ /* 0x000fe200078e0057 */
[----:B------:R-:W-:Y:S01]  /*30500*/  PRMT R59, RZ, 0x7610, R59 ;  /* 0x00007610ff3b7816 */ /* 0x000fe2000000003b */
[----:B------:R-:W3:Y:S04]  /*30510*/  LDL R87, [R1+0xe3c] ;  /* 0x000e3c0001577983 */ /* 0x000ee80000100800 */
[----:B------:R0:W2:Y:S04]  /*30520*/  @P5 LDG.E.U8 R53, desc[UR20][R46.64] ;  /* 0x000000142e355981 */ /* 0x0000a8000c1e1100 */
[----:B------:R-:W2:Y:S04]  /*30530*/  LDL R4, [R1+0xe40] ;  /* 0x000e400001047983 */ /* 0x000ea80000100800 */
[----:B------:R-:W0:Y:S04]  /*30540*/  LDL R46, [R1+0xe2c] ;  /* 0x000e2c00012e7983 */ /* 0x000e280000100800 */
[----:B------:R-:W0:Y:S02]  /*30550*/  LDL R47, [R1+0xe30] ;  /* 0x000e3000012f7983 */ /* 0x000e240000100800 */
[----:B0-----:R-:W-:-:S04]  /*30560*/  @P5 LOP3.LUT R47, R47, R46, RZ, 0x3c, !PT ;  /* 0x0000002e2f2f5212 */ /* 0x001fc800078e3cff */
[----:B------:R-:W-:-:S04]  /*30570*/  @P5 LOP3.LUT R46, R47, R46, RZ, 0x3c, !PT ;  /* 0x0000002e2f2e5212 */ /* 0x000fc800078e3cff */
[----:B------:R-:W-:-:S05]  /*30580*/  @P5 LOP3.LUT R47, R47, R46, RZ, 0x3c, !PT ;  /* 0x0000002e2f2f5212 */ /* 0x000fca00078e3cff */
[----:B------:R4:W2:Y:S04]  /*30590*/  @P5 LDG.E.U8 R55, desc[UR20][R46.64] ;  /* 0x000000142e375981 */ /* 0x0008a8000c1e1100 */
[----:B------:R-:W2:Y:S01]  /*305a0*/  LDL R47, [R1+0xdd4] ;  /* 0x000dd400012f7983 */ /* 0x000ea20000100800 */
[----:B----4-:R-:W-:Y:S01]  /*305b0*/  @P3 IMAD.MOV.U32 R46, RZ, RZ, R85 ;  /* 0x000000ffff2e3224 */ /* 0x010fe200078e0055 */
[----:B------:R-:W-:Y:S02]  /*305c0*/  ISETP.GT.AND P4, PT, R9, 0x7d, PT ;  /* 0x0000007d0900780c */ /* 0x000fe40003f84270 */
[----:B------:R-:W-:Y:S01]  /*305d0*/  PRMT R61, RZ, 0x7610, R61 ;  /* 0x00007610ff3d7816 */ /* 0x000fe2000000003d */
[----:B------:R-:W4:Y:S04]  /*305e0*/  LDL R85, [R1+0x358] ;  /* 0x0003580001557983 */ /* 0x000f280000100800 */
[----:B--2---:R0:W2:Y:S04]  /*305f0*/  @P3 LDG.E.U8 R57, desc[UR20][R46.64] ;  /* 0x000000142e393981 */ /* 0x0040a8000c1e1100 */
[----:B------:R-:W2:Y:S01]  /*30600*/  LDL R47, [R1+0xddc] ;  /* 0x000ddc00012f7983 */ /* 0x000ea20000100800 */
[----:B0-----:R-:W-:Y:S01]  /*30610*/  @P3 IMAD.MOV.U32 R46, RZ, RZ, R73 ;  /* 0x000000ffff2e3224 */ /* 0x001fe200078e0049 */
[----:B------:R-:W-:-:S02]  /*30620*/  PRMT R63, RZ, 0x7610, R63 ;  /* 0x00007610ff3f7816 */ /* 0x000fc4000000003f */
[----:B------:R-:W-:Y:S01]  /*30630*/  PRMT R84, RZ, 0x7610, R84 ;  /* 0x00007610ff547816 */ /* 0x000fe20000000054 */
[----:B------:R-:W3:Y:S04]  /*30640*/  LDL R73, [R1+0x360] ;  /* 0x0003600001497983 */ /* 0x000ee80000100800 */
[----:B--2---:R0:W2:Y:S04]  /*30650*/  @P3 LDG.E.U8 R59, desc[UR20][R46.64] ;  /* 0x000000142e3b3981 */ /* 0x0040a8000c1e1100 */
[----:B------:R-:W2:Y:S01]  /*30660*/  LDL R47, [R1+0xe34] ;  /* 0x000e3400012f7983 */ /* 0x000ea20000100800 */
[----:B0-----:R-:W-:Y:S01]  /*30670*/  @P4 IMAD.MOV.U32 R46, RZ, RZ, R93 ;  /* 0x000000ffff2e4224 */ /* 0x001fe200078e005d */
[----:B------:R-:W-:-:S02]  /*30680*/  ISETP.GT.AND P3, PT, R9, 0x67, PT ;  /* 0x000000670900780c */ /* 0x000fc40003f64270 */
[----:B------:R-:W-:Y:S01]  /*30690*/  PRMT R8, RZ, 0x7610, R8 ;  /* 0x00007610ff087816 */ /* 0x000fe20000000008 */
[----:B------:R-:W3:Y:S04]  /*306a0*/  LDL R93, [R1+0x368] ;  /* 0x00036800015d7983 */ /* 0x000ee80000100800 */
[----:B--2---:R0:W2:Y:S02]  /*306b0*/  @P4 LDG.E.U8 R61, desc[UR20][R46.64] ;  /* 0x000000142e3d4981 */ /* 0x0040a4000c1e1100 */
[----:B0-----:R-:W-:Y:S02]  /*306c0*/  @P4 IMAD.MOV.U32 R46, RZ, RZ, R4 ;  /* 0x000000ffff2e4224 */ /* 0x001fe400078e0004 */
[----:B---3--:R-:W-:Y:S01]  /*306d0*/  @P4 IMAD.MOV.U32 R47, RZ, RZ, R87 ;  /* 0x000000ffff2f4224 */ /* 0x008fe200078e0057 */
[----:B------:R-:W3:Y:S04]  /*306e0*/  LDL R4, [R1+0x370] ;  /* 0x0003700001047983 */ /* 0x000ee80000100800 */
[----:B------:R4:W2:Y:S04]  /*306f0*/  @P4 LDG.E.U8 R63, desc[UR20][R46.64] ;  /* 0x000000142e3f4981 */ /* 0x0008a8000c1e1100 */
[----:B------:R-:W2:Y:S04]  /*30700*/  LDL R87, [R1+0x36c] ;  /* 0x00036c0001577983 */ /* 0x000ea80000100800 */
[----:B------:R-:W2:Y:S01]  /*30710*/  LDL R47, [R1+0x354] ;  /* 0x00035400012f7983 */ /* 0x000ea20000100800 */
[----:B----4-:R-:W-:-:S03]  /*30720*/  @P1 IMAD.MOV.U32 R46, RZ, RZ, R85 ;  /* 0x000000ffff2e1224 */ /* 0x010fc600078e0055 */
[----:B------:R-:W4:Y:S04]  /*30730*/  LDL R85, [R1+0x374] ;  /* 0x0003740001557983 */ /* 0x000f280000100800 */
[----:B--2---:R0:W2:Y:S04]  /*30740*/  @P1 LDG.E.U8 R84, desc[UR20][R46.64] ;  /* 0x000000142e541981 */ /* 0x0040a8000c1e1100 */
[----:B------:R-:W3:Y:S01]  /*30750*/  LDL R47, [R1+0x35c] ;  /* 0x00035c00012f7983 */ /* 0x000ee20000100800 */
[----:B0-----:R-:W-:-:S03]  /*30760*/  @P3 IMAD.MOV.U32 R46, RZ, RZ, R73 ;  /* 0x000000ffff2e3224 */ /* 0x001fc600078e0049 */
[----:B--2---:R0:W-:Y:S01]  /*30770*/  STL [R1+0x1b8], R84 ;  /* 0x0001b85401007387 */ /* 0x0041e20000100800 */
[----:B------:R-:W-:Y:S02]  /*30780*/  ISETP.GT.AND P1, PT, R9, 0x6e, PT ;  /* 0x0000006e0900780c */ /* 0x000fe40003f24270 */
[----:B------:R-:W-:Y:S01]  /*30790*/  PRMT R90, RZ, 0x7610, R90 ;  /* 0x00007610ff5a7816 */ /* 0x000fe2000000005a */
[----:B------:R-:W2:Y:S04]  /*307a0*/  LDL R73, [R1+0x37c] ;  /* 0x00037c0001497983 */ /* 0x000ea80000100800 */
[----:B---3--:R1:W3:Y:S04]  /*307b0*/  @P3 LDG.E.U8 R8, desc[UR20][R46.64] ;  /* 0x000000142e083981 */ /* 0x0082e8000c1e1100 */
[----:B0-----:R-:W2:Y:S04]  /*307c0*/  LDL R84, [R1+0x378] ;  /* 0x0003780001547983 */ /* 0x001ea80000100800 */
[----:B------:R-:W2:Y:S01]  /*307d0*/  LDL R47, [R1+0x364] ;  /* 0x00036400012f7983 */ /* 0x000ea20000100800 */
[----:B-1----:R-:W-:Y:S01]  /*307e0*/  @P3 IMAD.MOV.U32 R46, RZ, RZ, R93 ;  /* 0x000000ffff2e3224 */ /* 0x002fe200078e005d */
[----:B------:R-:W-:-:S02]  /*307f0*/  PRMT R3, RZ, 0x7610, R3 ;  /* 0x00007610ff037816 */ /* 0x000fc40000000003 */
[----:B---3--:R0:W-:Y:S04]  /*30800*/  STL [R1+0x1b0], R8 ;  /* 0x0001b00801007387 */ /* 0x0081e80000100800 */
[----:B0-----:R-:W3:Y:S04]  /*30810*/  LDL R8, [R1+0x380] ;  /* 0x0003800001087983 */ /* 0x001ee80000100800 */
[----:B--2---:R0:W2:Y:S02]  /*30820*/  @P3 LDG.E.U8 R90, desc[UR20][R46.64] ;  /* 0x000000142e5a3981 */ /* 0x0040a4000c1e1100 */
[----:B0-----:R-:W-:-:S02]  /*30830*/  @P1 IMAD.MOV.U32 R46, RZ, RZ, R4 ;  /* 0x000000ffff2e1224 */ /* 0x001fc400078e0004 */
[----:B------:R-:W-:Y:S01]  /*30840*/  @P1 IMAD.MOV.U32 R47, RZ, RZ, R87 ;  /* 0x000000ffff2f1224 */ /* 0x000fe200078e0057 */
[----:B------:R-:W-:Y:S01]  /*30850*/  ISETP.GT.AND P3, PT, R9, 0x6f, PT ;  /* 0x0000006f0900780c */ /* 0x000fe20003f64270 */
[----:B------:R-:W2:Y:S04]  /*30860*/  LDL R4, [R1+0x384] ;  /* 0x0003840001047983 */ /* 0x000ea80000100800 */
[----:B------:R0:W2:Y:S01]  /*30870*/  @P1 LDG.E.U8 R3, desc[UR20][R46.64] ;  /* 0x000000142e031981 */ /* 0x0000a2000c1e1100 */
[----:B------:R-:W-:Y:S02]  /*30880*/  PRMT R74, RZ, 0x7610, R74 ;  /* 0x00007610ff4a7816 */ /* 0x000fe4000000004a */
[----:B------:R-:W-:Y:S01]  /*30890*/  PRMT R7, RZ, 0x7610, R7 ;  /* 0x00007610ff077816 */ /* 0x000fe20000000007 */
[----:B0-----:R-:W-:-:S02]  /*308a0*/  @P1 IMAD.MOV.U32 R46, RZ, RZ, R84 ;  /* 0x000000ffff2e1224 */ /* 0x001fc400078e0054 */
[----:B----4-:R-:W-:-:S05]  /*308b0*/  @P1 IMAD.MOV.U32 R47, RZ, RZ, R85 ;  /* 0x000000ffff2f1224 */ /* 0x010fca00078e0055 */
[----:B------:R0:W4:Y:S02]  /*308c0*/  @P1 LDG.E.U8 R74, desc[UR20][R46.64] ;  /* 0x000000142e4a1981 */ /* 0x000124000c1e1100 */
[----:B0-----:R-:W-:Y:S02]  /*308d0*/  @P3 IMAD.MOV.U32 R47, RZ, RZ, R73 ;  /* 0x000000ffff2f3224 */ /* 0x001fe400078e0049 */
[----:B---3--:R-:W-:-:S05]  /*308e0*/  @P3 IMAD.MOV.U32 R46, RZ, RZ, R8 ;  /* 0x000000ffff2e3224 */ /* 0x008fca00078e0008 */
[----:B------:R0:W3:Y:S04]  /*308f0*/  @P3 LDG.E.U8 R7, desc[UR20][R46.64] ;  /* 0x000000142e073981 */ /* 0x0000e8000c1e1100 */
[----:B--2---:R1:W-:Y:S04]  /*30900*/  STL [R1+0x198], R3 ;  /* 0x0001980301007387 */ /* 0x0043e80000100800 */
[----:B-1----:R-:W2:Y:S04]  /*30910*/  LDL R3, [R1+0x388] ;  /* 0x0003880001037983 */ /* 0x002ea80000100800 */
[----:B------:R1:W-:Y:S04]  /*30920*/  STL [R1+0x1a4], R90 ;  /* 0x0001a45a01007387 */ /* 0x0003e80000100800 */
[----:B------:R-:W2:Y:S04]  /*30930*/  LDL R87, [R1+0x390] ;  /* 0x0003900001577983 */ /* 0x000ea80000100800 */
[----:B------:R-:W2:Y:S04]  /*30940*/  LDL R85, [R1+0x394] ;  /* 0x0003940001557983 */ /* 0x000ea80000100800 */
[----:B-1----:R-:W2:Y:S04]  /*30950*/  LDL R90, [R1+0x38c] ;  /* 0x00038c00015a7983 */ /* 0x002ea80000100800 */
[----:B------:R-:W2:Y:S04]  /*30960*/  LDL R84, [R1+0x398] ;  /* 0x0003980001547983 */ /* 0x000ea80000100800 */
[----:B----4-:R1:W-:Y:S04]  /*30970*/  STL [R1+0x18c], R74 ;  /* 0x00018c4a01007387 */ /* 0x0103e80000100800 */
[----:B------:R-:W4:Y:S04]  /*30980*/  LDL R73, [R1+0x3a0] ;  /* 0x0003a00001497983 */ /* 0x000f280000100800 */
[----:B------:R-:W4:Y:S04]  /*30990*/  LDL R8, [R1+0x3a4] ;  /* 0x0003a40001087983 */ /* 0x000f280000100800 */
[----:B-1----:R-:W4:Y:S01]  /*309a0*/  LDL R74, [R1+0x39c] ;  /* 0x00039c00014a7983 */ /* 0x002f220000100800 */
[----:B0-----:R-:W-:-:S03]  /*309b0*/  @P3 IMAD.MOV.U32 R47, RZ, RZ, R4 ;  /* 0x000000ffff2f3224 */ /* 0x001fc600078e0004 */
[----:B---3--:R0:W-:Y:S04]  /*309c0*/  STL [R1+0x180], R7 ;  /* 0x0001800701007387 */ /* 0x0081e80000100800 */
[----:B------:R-:W3:Y:S04]  /*309d0*/  LDL R4, [R1+0x3ac] ;  /* 0x0003ac0001047983 */ /* 0x000ee80000100800 */
[----:B0-----:R-:W3:Y:S01]  /*309e0*/  LDL R7, [R1+0x3a8] ;  /* 0x0003a80001077983 */ /* 0x001ee20000100800 */
[----:B--2---:R-:W-:-:S03]  /*309f0*/  @P3 IMAD.MOV.U32 R46, RZ, RZ, R3 ;  /* 0x000000ffff2e3224 */ /* 0x004fc600078e0003 */
[----:B------:R-:W2:Y:S01]  /*30a00*/  LDL R3, [R1+0x3b0] ;  /* 0x0003b00001037983 */ /* 0x000ea20000100800 */
[----:B------:R-:W-:Y:S02]  /*30a10*/  ISETP.GT.AND P1, PT, R9, 0x76, PT ;  /* 0x000000760900780c */ /* 0x000fe40003f24270 */
[----:B------:R-:W-:Y:S02]  /*30a20*/  PRMT R91, RZ, 0x7610, R91 ;  /* 0x00007610ff5b7816 */ /* 0x000fe4000000005b */
[----:B------:R-:W-:-:S04]  /*30a30*/  PRMT R86, RZ, 0x7610, R86 ;  /* 0x00007610ff567816 */ /* 0x000fc80000000056 */
[----:B------:R0:W2:Y:S01]  /*30a40*/  @P3 LDG.E.U8 R91, desc[UR20][R46.64] ;  /* 0x000000142e5b3981 */ /* 0x0000a2000c1e1100 */
[----:B------:R-:W-:Y:S02]  /*30a50*/  ISETP.GT.AND P3, PT, R9, 0x77, PT ;  /* 0x000000770900780c */ /* 0x000fe40003f64270 */
[----:B------:R-:W-:Y:S02]  /*30a60*/  PRMT R75, RZ, 0x7610, R75 ;  /* 0x00007610ff4b7816 */ /* 0x000fe4000000004b */
[----:B0-----:R-:W-:Y:S02]  /*30a70*/  @P1 IMAD.MOV.U32 R46, RZ, RZ, R87 ;  /* 0x000000ffff2e1224 */ /* 0x001fe400078e0057 */
[----:B------:R-:W-:-:S05]  /*30a80*/  @P1 IMAD.MOV.U32 R47, RZ, RZ, R90 ;  /* 0x000000ffff2f1224 */ /* 0x000fca00078e005a */
[----:B------:R0:W2:Y:S01]  /*30a90*/  @P1 LDG.E.U8 R86, desc[UR20][R46.64] ;  /* 0x000000142e561981 */ /* 0x0000a2000c1e1100 */
[----:B------:R-:W-:Y:S01]  /*30aa0*/  PRMT R72, RZ, 0x7610, R72 ;  /* 0x00007610ff487816 */ /* 0x000fe20000000048 */
[----:B0-----:R-:W-:Y:S02]  /*30ab0*/  @P1 IMAD.MOV.U32 R46, RZ, RZ, R84 ;  /* 0x000000ffff2e1224 */ /* 0x001fe400078e0054 */
[----:B------:R-:W-:-:S05]  /*30ac0*/  @P1 IMAD.MOV.U32 R47, RZ, RZ, R85 ;  /* 0x000000ffff2f1224 */ /* 0x000fca00078e0055 */
[----:B------:R4:W2:Y:S01]  /*30ad0*/  @P1 LDG.E.U8 R75, desc[UR20][R46.64] ;  /* 0x000000142e4b1981 */ /* 0x0008a2000c1e1100 */
[----:B------:R-:W-:Y:S02]  /*30ae0*/  ISETP.GT.AND P1, PT, R9, 0x7e, PT ;  /* 0x0000007e0900780c */ /* 0x000fe40003f24270 */
[----:B------:R-:W-:Y:S01]  /*30af0*/  PRMT R5, RZ, 0x7610, R5 ;  /* 0x00007610ff057816 */ /* 0x000fe20000000005 */
[----:B----4-:R-:W-:Y:S02]  /*30b00*/  @P3 IMAD.MOV.U32 R46, RZ, RZ, R73 ;  /* 0x000000ffff2e3224 */ /* 0x010fe400078e0049 */
[----:B------:R-:W-:-:S05]  /*30b10*/  @P3 IMAD.MOV.U32 R47, RZ, RZ, R74 ;  /* 0x000000ffff2f3224 */ /* 0x000fca00078e004a */
[----:B------:R0:W4:Y:S01]  /*30b20*/  @P3 LDG.E.U8 R72, desc[UR20][R46.64] ;  /* 0x000000142e483981 */ /* 0x000122000c1e1100 */
[----:B------:R-:W-:Y:S01]  /*30b30*/  PRMT R2, RZ, 0x7610, R2 ;  /* 0x00007610ff027816 */ /* 0x000fe20000000002 */
[----:B0-----:R-:W-:Y:S02]  /*30b40*/  @P3 IMAD.MOV.U32 R47, RZ, RZ, R8 ;  /* 0x000000ffff2f3224 */ /* 0x001fe400078e0008 */
[----:B---3--:R-:W-:-:S05]  /*30b50*/  @P3 IMAD.MOV.U32 R46, RZ, RZ, R7 ;  /* 0x000000ffff2e3224 */ /* 0x008fca00078e0007 */
[----:B------:R0:W3:Y:S02]  /*30b60*/  @P3 LDG.E.U8 R5, desc[UR20][R46.64] ;  /* 0x000000142e053981 */ /* 0x0000e4000c1e1100 */
[----:B0-----:R-:W-:Y:S02]  /*30b70*/  @P1 IMAD.MOV.U32 R47, RZ, RZ, R4 ;  /* 0x000000ffff2f1224 */ /* 0x001fe400078e0004 */
[----:B--2---:R-:W-:-:S05]  /*30b80*/  @P1 IMAD.MOV.U32 R46, RZ, RZ, R3 ;  /* 0x000000ffff2e1224 */ /* 0x004fca00078e0003 */
        /* <DEDUP_REMOVED lines=9> */
[----:B0-----:R-:W2:Y:S04]  /*30c20*/  LDL.LU R2, [R1+0x22c] ;  /* 0x00022c0001027983 */ /* 0x001ea80000300800 */
[----:B----4-:R0:W-:Y:S04]  /*30c30*/  STL [R1+0x160], R72 ;  /* 0x0001604801007387 */ /* 0x0101e80000100800 */
[----:B0-----:R-:W4:Y:S04]  /*30c40*/  LDL.LU R72, [R1+0x1f4] ;  /* 0x0001f40001487983 */ /* 0x001f280000300800 */
[----:B------:R-:W2:Y:S04]  /*30c50*/  LDL.LU R73, [R1+0x1f0] ;  /* 0x0001f00001497983 */ /* 0x000ea80000300800 */
[----:B------:R-:W2:Y:S04]  /*30c60*/  LDL.LU R74, [R1+0x1ac] ;  /* 0x0001ac00014a7983 */ /* 0x000ea80000300800 */
[----:B------:R0:W-:Y:S04]  /*30c70*/  STL [R1+0x168], R75 ;  /* 0x0001684b01007387 */ /* 0x0001e80000100800 */
[----:B0-----:R-:W2:Y:S04]  /*30c80*/  LDL.LU R75, [R1+0x1a8] ;  /* 0x0001a800014b7983 */ /* 0x001ea80000300800 */
[----:B------:R-:W2:Y:S04]  /*30c90*/  LDL.LU R84, [R1+0x150] ;  /* 0x0001500001547983 */ /* 0x000ea80000300800 */
[----:B------:R-:W2:Y:S04]  /*30ca0*/  LDL.LU R85, [R1+0x14c] ;  /* 0x00014c0001557983 */ /* 0x000ea80000300800 */
[----:B------:R0:W-:Y:S04]  /*30cb0*/  STL [R1+0x16c], R86 ;  /* 0x00016c5601007387 */ /* 0x0001e80000100800 */
[----:B0-----:R-:W2:Y:S04]  /*30cc0*/  LDL.LU R86, [R1+0x110] ;  /* 0x0001100001567983 */ /* 0x001ea80000300800 */
[----:B------:R0:W-:Y:S04]  /*30cd0*/  STL [R1+0x174], R91 ;  /* 0x0001745b01007387 */ /* 0x0001e80000100800 */
[----:B------:R-:W2:Y:S04]  /*30ce0*/  LDL.LU R87, [R1+0x10c] ;  /* 0x00010c0001577983 */ /* 0x000ea80000300800 */
[----:B------:R-:W2:Y:S04]  /*30cf0*/  LDL.LU R90, [R1+0xc4] ;  /* 0x0000c400015a7983 */ /* 0x000ea80000300800 */
[----:B0-----:R-:W2:Y:S04]  /*30d00*/  LDL.LU R91, [R1+0xc0] ;  /* 0x0000c000015b7983 */ /* 0x001ea80000300800 */
[----:B------:R-:W2:Y:S04]  /*30d10*/  LDL.LU R93, [R1+0x94] ;  /* 0x00009400015d7983 */ /* 0x000ea80000300800 */
[----:B---3--:R0:W-:Y:S04]  /*30d20*/  STL [R1+0x154], R5 ;  /* 0x0001540501007387 */ /* 0x0081e80000100800 */
[----:B0-----:R-:W3:Y:S04]  /*30d30*/  LDL.LU R5, [R1+0x90] ;  /* 0x0000900001057983 */ /* 0x001ee80000300800 */
[----:B------:R-:W2:Y:S04]  /*30d40*/  LDL.LU R4, [R1+0x64] ;  /* 0x0000640001047983 */ /* 0x000ea80000300800 */
[----:B------:R-:W2:Y:S04]  /*30d50*/  LDL.LU R3, [R1+0x60] ;  /* 0x0000600001037983 */ /* 0x000ea80000300800 */
[----:B------:R-:W2:Y:S04]  /*30d60*/  LDL.LU R7, [R1+0x34] ;  /* 0x0000340001077983 */ /* 0x000ea80000300800 */
[----:B------:R-:W2:Y:S04]  /*30d70*/  LDL.LU R8, [R1+0x30] ;  /* 0x0000300001087983 */ /* 0x000ea80000300800 */
[----:B------:R0:W-:Y:S04]  /*30d80*/  STL [R1+0x13c], R6 ;  /* 0x00013c0601007387 */ /* 0x0001e80000100800 */
[----:B0-----:R-:W2:Y:S04]  /*30d90*/  LDL.LU R6, [R1+0x10d4] ;  /* 0x0010d40001067983 */ /* 0x001ea80000300800 */
[----:B------:R-:W3:Y:S04]  /*30da0*/  LDL R46, [R1+0x3bc] ;  /* 0x0003bc00012e7983 */ /* 0x000ee80000100800 */
[----:B------:R-:W3:Y:S01]  /*30db0*/  LDL R47, [R1+0x3c0] ;  /* 0x0003c000012f7983 */ /* 0x000ee20000100800 */
[----:B------:R-:W-:-:S02]  /*30dc0*/  ISETP.GT.AND P3, PT, R9, 0x7f, PT ;  /* 0x0000007f0900780c */ /* 0x000fc40003f64270 */
[----:B--2---:R-:W-:-:S11]  /*30dd0*/  PRMT R6, RZ, 0x7610, R6 ;  /* 0x00007610ff067816 */ /* 0x004fd60000000006 */
[----:B---3--:R-:W-:-:S04]  /*30de0*/  @P3 LOP3.LUT R47, R47, R46, RZ, 0x3c, !PT ;  /* 0x0000002e2f2f3212 */ /* 0x008fc800078e3cff */
        /* <DEDUP_REMOVED lines=10> */
[----:B--2---:R0:W-:Y:S02]  /*30e90*/  STL [R1+0x130], R6 ;  /* 0x0001300601007387 */ /* 0x0041e40000100800 */
[----:B0-----:R-:W0:Y:S02]  /*30ea0*/  S2R R6, SR_TID.X ;  /* 0x0000000000067919 */ /* 0x001e240000002100 */
[----:B0-----:R-:W-:Y:S01]  /*30eb0*/  LOP3.LUT R6, R6, 0x7f, RZ, 0xc0, !PT ;  /* 0x0000007f06067812 */ /* 0x001fe200078ec0ff */
[----:B------:R-:W-:Y:S06]  /*30ec0*/  BAR.SYNC.DEFER_BLOCKING 0x0 ;  /* 0x0000000000007b1d */ /* 0x000fec0000010000 */
[----:B------:R-:W-:Y:S04]  /*30ed0*/  STS.U8 [R6+UR9+0x8000], R2 ;  /* 0x0080000206007988 */ /* 0x000fe80008000009 */
[----:B---3--:R0:W-:Y:S04]  /*30ee0*/  STL [R1+0x124], R0 ;  /* 0x0001240001007387 */ /* 0x0081e80000100800 */
[----:B0-----:R-:W2:Y:S04]  /*30ef0*/  LDL.LU R0, [R1+0x10d0] ;  /* 0x0010d00001007983 */ /* 0x001ea80000300800 */
[----:B------:R-:W3:Y:S04]  /*30f00*/  LDL.LU R47, [R1+0x228] ;  /* 0x00022800012f7983 */ /* 0x000ee80000300800 */
[----:B------:R-:W2:Y:S04]  /*30f10*/  LDL.LU R2, [R1+0x10cc] ;  /* 0x0010cc0001027983 */ /* 0x000ea80000300800 */
[----:B---3--:R-:W-:Y:S04]  /*30f20*/  STS.U8 [R6+UR9+0xc000], R47 ;  /* 0x00c0002f06007988 */ /* 0x008fe80008000009 */
[----:B----4-:R-:W-:Y:S04]  /*30f30*/  STS.U8 [R6+UR9+0x8400], R72 ;  /* 0x0084004806007988 */ /* 0x010fe80008000009 */
        /* <DEDUP_REMOVED lines=14> */
[----:B------:R1:W-:Y:S04]  /*31020*/  STS.U8 [R6+UR9+0xe000], R8 ;  /* 0x00e0000806007988 */ /* 0x0003e80008000009 */
[----:B0-----:R-:W3:Y:S04]  /*31030*/  LDL.LU R93, [R1+0x224] ;  /* 0x00022400015d7983 */ /* 0x001ee80000300800 */
        /* <DEDUP_REMOVED lines=11> */
[----:B--2---:R-:W-:Y:S04]  /*310f0*/  STS.U8 [R6+UR9+0xa400], R2 ;  /* 0x00a4000206007988 */ /* 0x004fe80008000009 */
[----:B------:R-:W2:Y:S04]  /*31100*/  LDL.LU R5, [R1+0x8c] ;  /* 0x00008c0001057983 */ /* 0x000ea80000300800 */
[----:B------:R0:W-:Y:S04]  /*31110*/  STS.U8 [R6+UR9+0xe400], R0 ;  /* 0x00e4000006007988 */ /* 0x0001e80008000009 */
[----:B------:R-:W2:Y:S04]  /*31120*/  LDL.LU R4, [R1+0x88] ;  /* 0x0000880001047983 */ /* 0x000ea80000300800 */
[----:B0-----:R-:W2:Y:S04]  /*31130*/  LDL.LU R0, [R1+0x5c] ;  /* 0x00005c0001007983 */ /* 0x001ea80000300800 */
[----:B------:R-:W2:Y:S04]  /*31140*/  LDL.LU R3, [R1+0x58] ;  /* 0x0000580001037983 */ /* 0x000ea80000300800 */
[----:B------:R-:W2:Y:S01]  /*31150*/  LDL.LU R7, [R1+0x2c] ;  /* 0x00002c0001077983 */ /* 0x000ea20000300800 */
[----:B------:R-:W0:Y:S03]  /*31160*/  S2R R2, SR_TID.X ;  /* 0x0000000000027919 */ /* 0x000e260000002100 */
        /* <DEDUP_REMOVED lines=8> */
[----:B------:R-:W-:Y:S01]  /*311f0*/  STS.U8 [R6+UR9+0xf400], R19 ;  /* 0x00f4001306007988 */ /* 0x000fe20008000009 */
[----:B------:R-:W-:-:S03]  /*31200*/  LOP3.LUT R90, R2, 0x10, RZ, 0x3c, !PT ;  /* 0x00000010025a7812 */ /* 0x000fc600078e3cff */
[----:B------:R-:W-:Y:S04]  /*31210*/  STS.U8 [R6+UR9+0xb800], R28 ;  /* 0x00b8001c06007988 */ /* 0x000fe80008000009 */
[----:B------:R-:W-:Y:S04]  /*31220*/  STS.U8 [R6+UR9+0xf800], R29 ;  /* 0x00f8001d06007988 */ /* 0x000fe80008000009 */
[----:B------:R-:W-:Y:S04]  /*31230*/  STS.U8 [R6+UR9+0xbc00], R30 ;  /* 0x00bc001e06007988 */ /* 0x000fe80008000009 */
[----:B------:R-:W-:Y:S04]  /*31240*/  STS.U8 [R6+UR9+0xfc00], R31 ;  /* 0x00fc001f06007988 */ /* 0x000fe80008000009 */
[----:B---3--:R0:W-:Y:S04]  /*31250*/  STS.U8 [R90+UR9+0x8080], R93 ;  /* 0x0080805d5a007988 */ /* 0x0081e80008000009 */
[----:B----4-:R1:W-:Y:S04]  /*31260*/  STS.U8 [R90+UR9+0xc080], R8 ;  /* 0x00c080085a007988 */ /* 0x0103e80008000009 */
[----:B0-----:R-:W3:Y:S04]  /*31270*/  LDL.LU R93, [R1+0x10c8] ;  /* 0x0010c800015d7983 */ /* 0x001ee80000300800 */
[----:B-1----:R-:W4:Y:S04]  /*31280*/  LDL.LU R8, [R1+0x10c4] ;  /* 0x0010c40001087983 */ /* 0x002f280000300800 */
        /* <DEDUP_REMOVED lines=10> */
[----:B--2---:R-:W-:Y:S04]  /*31330*/  STS.U8 [R90+UR9+0x9880], R5 ;  /* 0x009880055a007988 */ /* 0x004fe80008000009 */
[----:B------:R-:W-:Y:S04]  /*31340*/  STS.U8 [R90+UR9+0xd880], R4 ;  /* 0x00d880045a007988 */ /* 0x000fe80008000009 */
[----:B------:R1:W-:Y:S04]  /*31350*/  STS.U8 [R90+UR9+0x9c80], R0 ;  /* 0x009c80005a007988 */ /* 0x0003e80008000009 */
[----:B0-----:R-:W2:Y:S04]  /*31360*/  LDL.LU R91, [R1+0x21c] ;  /* 0x00021c00015b7983 */ /* 0x001ea80000300800 */
[----:B------:R0:W-:Y:S04]  /*31370*/  STS.U8 [R90+UR9+0xdc80], R3 ;  /* 0x00dc80035a007988 */ /* 0x0001e80008000009 */
[----:B-1----:R-:W2:Y:S04]  /*31380*/  LDL.LU R0, [R1+0x218] ;  /* 0x0002180001007983 */ /* 0x002ea80000300800 */
[----:B------:R1:W-:Y:S04]  /*31390*/  STS.U8 [R90+UR9+0xa080], R7 ;  /* 0x00a080075a007988 */ /* 0x0003e80008000009 */
[----:B0-----:R-:W2:Y:S04]  /*313a0*/  LDL.LU R3, [R1+0x1e4] ;  /* 0x0001e40001037983 */ /* 0x001ea80000300800 */
[----:B-1----:R-:W2:Y:S04]  /*313b0*/  LDL.LU R7, [R1+0x1e0] ;  /* 0x0001e00001077983 */ /* 0x002ea80000300800 */
[----:B------:R-:W2:Y:S04]  /*313c0*/  LDL.LU R47, [R1+0x194] ;  /* 0x00019400012f7983 */ /* 0x000ea80000300800 */
[----:B------:R-:W2:Y:S04]  /*313d0*/  LDL.LU R72, [R1+0x190] ;  /* 0x0001900001487983 */ /* 0x000ea80000300800 */
[----:B------:R-:W2:Y:S04]  /*313e0*/  LDL.LU R73, [R1+0x138] ;  /* 0x0001380001497983 */ /* 0x000ea80000300800 */
[----:B------:R-:W2:Y:S01]  /*313f0*/  LDL.LU R74, [R1+0x134] ;  /* 0x00013400014a7983 */ /* 0x000ea20000300800 */
[----:B------:R-:W-:-:S03]  /*31400*/  LOP3.LUT R2, R2, 0x20, RZ, 0x3c, !PT ;  /* 0x0000002002027812 */ /* 0x000fc600078e3cff */
[----:B------:R-:W2:Y:S04]  /*31410*/  LDL.LU R75, [R1+0xe4] ;  /* 0x0000e400014b7983 */ /* 0x000ea80000300800 */
[----:B------:R-:W2:Y:S04]  /*31420*/  LDL.LU R84, [R1+0xe0] ;  /* 0x0000e00001547983 */ /* 0x000ea80000300800 */
[----:B------:R-:W2:Y:S04]  /*31430*/  LDL.LU R85, [R1+0xb4] ;  /* 0x0000b40001557983 */ /* 0x000ea80000300800 */
[----:B------:R-:W2:Y:S04]  /*31440*/  LDL.LU R86, [R1+0xb0] ;  /* 0x0000b00001567983 */ /* 0x000ea80000300800 */
[----:B------:R-:W2:Y:S04]  /*31450*/  LDL.LU R87, [R1+0x84] ;  /* 0x0000840001577983 */ /* 0x000ea80000300800 */
[----:B------:R-:W2:Y:S04]  /*31460*/  LDL.LU R5, [R1+0x80] ;  /* 0x0000800001057983 */ /* 0x000ea80000300800 */
[----:B------:R-:W2:Y:S04]  /*31470*/  LDL.LU R4, [R1+0x54] ;  /* 0x0000540001047983 */ /* 0x000ea80000300800 */
[----:B----4-:R0:W-:Y:S04]  /*31480*/  STS.U8 [R90+UR9+0xe080], R8 ;  /* 0x00e080085a007988 */ /* 0x0101e80008000009 */
[----:B---3--:R-:W-:Y:S04]  /*31490*/  STS.U8 [R90+UR9+0xa480], R93 ;  /* 0x00a4805d5a007988 */ /* 0x008fe80008000009 */
        /* <DEDUP_REMOVED lines=13> */
[----:B------:R0:W-:Y:S04]  /*31570*/  STS.U8 [R90+UR9+0xfc80], R36 ;  /* 0x00fc80245a007988 */ /* 0x0001e80008000009 */
[----:B--2---:R1:W-:Y:S04]  /*31580*/  STS.U8 [R2+UR9+0x8100], R91 ;  /* 0x0081005b02007988 */ /* 0x0043e80008000009 */
[----:B------:R2:W-:Y:S04]  /*31590*/  STS.U8 [R2+UR9+0xc100], R0 ;  /* 0x00c1000002007988 */ /* 0x0005e80008000009 */
[----:B0-----:R-:W4:Y:S04]  /*315a0*/  LDL.LU R90, [R1+0x10c0] ;  /* 0x0010c000015a7983 */ /* 0x001f280000300800 */
[----:B-1----:R-:W4:Y:S04]  /*315b0*/  LDL.LU R91, [R1+0x10bc] ;  /* 0x0010bc00015b7983 */ /* 0x002f280000300800 */
[----:B--2---:R-:W2:Y:S04]  /*315c0*/  LDL.LU R0, [R1+0x10b8] ;  /* 0x0010b80001007983 */ /* 0x004ea80000300800 */
[----:B------:R0:W-:Y:S04]  /*315d0*/  STS.U8 [R2+UR9+0x8500], R3 ;  /* 0x0085000302007988 */ /* 0x0001e80008000009 */
[----:B------:R1:W-:Y:S04]  /*315e0*/  STS.U8 [R2+UR9+0xc500], R7 ;  /* 0x00c5000702007988 */ /* 0x0003e80008000009 */
[----:B0-----:R-:W2:Y:S04]  /*315f0*/  LDL.LU R3, [R1+0x10b4] ;  /* 0x0010b40001037983 */ /* 0x001ea80000300800 */
[----:B-1----:R-:W2:Y:S04]  /*31600*/  LDL.LU R7, [R1+0x10b0] ;  /* 0x0010b00001077983 */ /* 0x002ea80000300800 */
        /* <DEDUP_REMOVED lines=12> */
[----:B--2---:R0:W-:Y:S04]  /*316d0*/  STS.U8 [R2+UR9+0xa100], R7 ;  /* 0x00a1000702007988 */ /* 0x0041e80008000009 */
[----:B0-----:R-:W2:Y:S04]  /*316e0*/  LDL.LU R7, [R1+0x214] ;  /* 0x0002140001077983 */ /* 0x001ea80000300800 */
[----:B------:R-:W3:Y:S01]  /*316f0*/  LDL.LU R8, [R1+0x210] ;  /* 0x0002100001087983 */ /* 0x000ee20000300800 */
[----:B------:R-:W0:Y:S03]  /*31700*/  S2R R87, SR_TID.X ;  /* 0x0000000000577919 */ /* 0x000e260000002100 */
[----:B------:R-:W3:Y:S04]  /*31710*/  LDL.LU R47, [R1+0x188] ;  /* 0x00018800012f7983 */ /* 0x000ee80000300800 */
[----:B------:R-:W3:Y:S04]  /*31720*/  LDL.LU R73, [R1+0x184] ;  /* 0x0001840001497983 */ /* 0x000ee80000300800 */
[----:B------:R1:W-:Y:S04]  /*31730*/  STS.U8 [R2+UR9+0xe100], R3 ;  /* 0x00e1000302007988 */ /* 0x0003e80008000009 */
[----:B------:R-:W3:Y:S04]  /*31740*/  LDL.LU R74, [R1+0x12c] ;  /* 0x00012c00014a7983 */ /* 0x000ee80000300800 */
[----:B------:R-:W3:Y:S04]  /*31750*/  LDL.LU R75, [R1+0x128] ;  /* 0x00012800014b7983 */ /* 0x000ee80000300800 */
[----:B----4-:R-:W-:Y:S04]  /*31760*/  STS.U8 [R2+UR9+0xa500], R91 ;  /* 0x00a5005b02007988 */ /* 0x010fe80008000009 */
[----:B------:R-:W4:Y:S04]  /*31770*/  LDL.LU R84, [R1+0xdc] ;  /* 0x0000dc0001547983 */ /* 0x000f280000300800 */
[----:B------:R-:W-:Y:S04]  /*31780*/  STS.U8 [R2+UR9+0xe500], R90 ;  /* 0x00e5005a02007988 */ /* 0x000fe80008000009 */
[----:B------:R-:W4:Y:S04]  /*31790*/  LDL.LU R85, [R1+0xd8] ;  /* 0x0000d80001557983 */ /* 0x000f280000300800 */
[----:B------:R-:W-:Y:S04]  /*317a0*/  STS.U8 [R2+UR9+0xa900], R79 ;  /* 0x00a9004f02007988 */ /* 0x000fe80008000009 */
[----:B------:R-:W4:Y:S04]  /*317b0*/  LDL.LU R86, [R1+0xac] ;  /* 0x0000ac0001567983 */ /* 0x000f280000300800 */
[----:B------:R-:W-:Y:S04]  /*317c0*/  STS.U8 [R2+UR9+0xe900], R78 ;  /* 0x00e9004e02007988 */ /* 0x000fe80008000009 */
[----:B------:R-:W4:Y:S04]  /*317d0*/  LDL.LU R5, [R1+0xa8] ;  /* 0x0000a80001057983 */ /* 0x000f280000300800 */
[----:B------:R-:W-:Y:S04]  /*317e0*/  STS.U8 [R2+UR9+0xad00], R67 ;  /* 0x00ad004302007988 */ /* 0x000fe80008000009 */
[----:B------:R-:W4:Y:S04]  /*317f0*/  LDL.LU R4, [R1+0x7c] ;  /* 0x00007c0001047983 */ /* 0x000f280000300800 */
[----:B------:R-:W-:Y:S01]  /*31800*/  STS.U8 [R2+UR9+0xed00], R66 ;  /* 0x00ed004202007988 */ /* 0x000fe20008000009 */
[----:B0-----:R-:W-:-:S03]  /*31810*/  LOP3.LUT R87, R87, 0x7f, RZ, 0xc0, !PT ;  /* 0x0000007f57577812 */ /* 0x001fc600078ec0ff */
[----:B-1----:R-:W4:Y:S04]  /*31820*/  LDL.LU R3, [R1+0x78] ;  /* 0x0000780001037983 */ /* 0x002f280000300800 */
[----:B------:R0:W-:Y:S04]  /*31830*/  STS.U8 [R2+UR9+0xb100], R10 ;  /* 0x00b1000a02007988 */ /* 0x0001e80008000009 */
[----:B------:R1:W-:Y:S04]  /*31840*/  STS.U8 [R2+UR9+0xf100], R11 ;  /* 0x00f1000b02007988 */ /* 0x0003e80008000009 */
[----:B0-----:R-:W4:Y:S04]  /*31850*/  LDL.LU R10, [R1+0x1d8] ;  /* 0x0001d800010a7983 */ /* 0x001f280000300800 */
[----:B-1----:R-:W4:Y:S01]  /*31860*/  LDL.LU R11, [R1+0x1dc] ;  /* 0x0001dc00010b7983 */ /* 0x002f220000300800 */
[----:B------:R-:W-:-:S03]  /*31870*/  LOP3.LUT R72, R87, 0x30, RZ, 0x3c, !PT ;  /* 0x0000003057487812 */ /* 0x000fc600078e3cff */
        /* <DEDUP_REMOVED lines=11> */
[----:B----4-:R-:W-:Y:S04]  /*31930*/  STS.U8 [R72+UR9+0x8580], R11 ;  /* 0x0085800b48007988 */ /* 0x010fe80008000009 */
[----:B------:R-:W-:Y:S04]  /*31940*/  STS.U8 [R72+UR9+0xc580], R10 ;  /* 0x00c5800a48007988 */ /* 0x000fe80008000009 */
[----:B------:R-:W-:Y:S04]  /*31950*/  STS.U8 [R72+UR9+0x8980], R47 ;  /* 0x0089802f48007988 */ /* 0x000fe80008000009 */
[----:B------:R0:W-:Y:S04]  /*31960*/  STS.U8 [R72+UR9+0xc980], R73 ;  /* 0x00c9804948007988 */ /* 0x0001e80008000009 */
        /* <DEDUP_REMOVED lines=8> */
[----:B0-----:R-:W4:Y:S04]  /*319f0*/  LDL.LU R73, [R1+0x20c] ;  /* 0x00020c0001497983 */ /* 0x001f280000300800 */
[----:B-1----:R-:W4:Y:S04]  /*31a00*/  LDL.LU R74, [R1+0x208] ;  /* 0x00020800014a7983 */ /* 0x002f280000300800 */
[----:B---3--:R-:W-:Y:S04]  /*31a10*/  STS.U8 [R72+UR9+0x9d80], R8 ;  /* 0x009d800848007988 */ /* 0x008fe80008000009 */
[----:B--2---:R0:W-:Y:S04]  /*31a20*/  STS.U8 [R72+UR9+0xdd80], R7 ;  /* 0x00dd800748007988 */ /* 0x0041e80008000009 */
[----:B0-----:R-:W2:Y:S04]  /*31a30*/  LDL.LU R7, [R1+0x1d4] ;  /* 0x0001d40001077983 */ /* 0x001ea80000300800 */
[----:B------:R0:W-:Y:S04]  /*31a40*/  STS.U8 [R72+UR9+0xa180], R2 ;  /* 0x00a1800248007988 */ /* 0x0001e80008000009 */
[----:B------:R1:W-:Y:S04]  /*31a50*/  STS.U8 [R72+UR9+0xe180], R0 ;  /* 0x00e1800048007988 */ /* 0x0003e80008000009 */
[----:B------:R-:W-:Y:S04]  /*31a60*/  STS.U8 [R72+UR9+0xa580], R89 ;  /* 0x00a5805948007988 */ /* 0x000fe80008000009 */
[----:B------:R-:W3:Y:S04]  /*31a70*/  LDL.LU R11, [R1+0x1d0] ;  /* 0x0001d000010b7983 */ /* 0x000ee80000300800 */
        /* <DEDUP_REMOVED lines=10> */
[----:B------:R-:W-:Y:S01]  /*31b20*/  STS.U8 [R72+UR9+0xb180], R12 ;  /* 0x00b1800c48007988 */ /* 0x000fe20008000009 */
[----:B------:R-:W-:-:S03]  /*31b30*/  LOP3.LUT R84, R87, 0x40, RZ, 0x3c, !PT ;  /* 0x0000004057547812 */ /* 0x000fc600078e3cff */
[----:B------:R-:W3:Y:S04]  /*31b40*/  LDL.LU R3, [R1+0xd0] ;  /* 0x0000d00001037983 */ /* 0x000ee80000300800 */
[----:B------:R-:W-:Y:S04]  /*31b50*/  STS.U8 [R72+UR9+0xf180], R13 ;  /* 0x00f1800d48007988 */ /* 0x000fe80008000009 */
[----:B0-----:R-:W3:Y:S04]  /*31b60*/  LDL.LU R2, [R1+0xa4] ;  /* 0x0000a40001027983 */ /* 0x001ee80000300800 */
[----:B------:R-:W-:Y:S04]  /*31b70*/  STS.U8 [R72+UR9+0xb580], R24 ;  /* 0x00b5801848007988 */ /* 0x000fe80008000009 */
[----:B------:R-:W3:Y:S04]  /*31b80*/  LDL.LU R8, [R1+0xa0] ;  /* 0x0000a00001087983 */ /* 0x000ee80000300800 */
[----:B------:R-:W-:Y:S04]  /*31b90*/  STS.U8 [R72+UR9+0xf580], R25 ;  /* 0x00f5801948007988 */ /* 0x000fe80008000009 */
[----:B-1----:R-:W3:Y:S04]  /*31ba0*/  LDL.LU R0, [R1+0x74] ;  /* 0x0000740001007983 */ /* 0x002ee80000300800 */
[----:B------:R-:W-:Y:S04]  /*31bb0*/  STS.U8 [R72+UR9+0xb980], R41 ;  /* 0x00b9802948007988 */ /* 0x000fe80008000009 */
[----:B------:R-:W3:Y:S04]  /*31bc0*/  LDL.LU R75, [R1+0x44] ;  /* 0x00004400014b7983 */ /* 0x000ee80000300800 */
[----:B------:R-:W-:Y:S04]  /*31bd0*/  STS.U8 [R72+UR9+0xf980], R42 ;  /* 0x00f9802a48007988 */ /* 0x000fe80008000009 */
[----:B------:R-:W3:Y:S04]  /*31be0*/  LDL.LU R86, [R1+0x40] ;  /* 0x0000400001567983 */ /* 0x000ee80000300800 */
[----:B------:R-:W-:Y:S04]  /*31bf0*/  STS.U8 [R72+UR9+0xbd80], R43 ;  /* 0x00bd802b48007988 */ /* 0x000fe80008000009 */
[----:B------:R-:W3:Y:S04]  /*31c00*/  LDL.LU R87, [R1+0x14] ;  /* 0x0000140001577983 */ /* 0x000ee80000300800 */
[----:B------:R0:W-:Y:S04]  /*31c10*/  STS.U8 [R72+UR9+0xfd80], R44 ;  /* 0x00fd802c48007988 */ /* 0x0001e80008000009 */
[----:B----4-:R1:W-:Y:S04]  /*31c20*/  STS.U8 [R84+UR9+0x8200], R73 ;  /* 0x0082004954007988 */ /* 0x0103e80008000009 */
[----:B------:R4:W-:Y:S04]  /*31c30*/  STS.U8 [R84+UR9+0xc200], R74 ;  /* 0x00c2004a54007988 */ /* 0x0009e80008000009 */
[----:B0-----:R-:W3:Y:S04]  /*31c40*/  LDL.LU R72, [R1+0x10a0] ;  /* 0x0010a00001487983 */ /* 0x001ee80000300800 */
[----:B------:R-:W3:Y:S04]  /*31c50*/  LDL.LU R44, [R1+0x10] ;  /* 0x00001000012c7983 */ /* 0x000ee80000300800 */
[----:B-1----:R-:W3:Y:S04]  /*31c60*/  LDL.LU R73, [R1+0x109c] ;  /* 0x00109c0001497983 */ /* 0x002ee80000300800 */
[----:B----4-:R-:W4:Y:S04]  /*31c70*/  LDL.LU R74, [R1+0x1098] ;  /* 0x00109800014a7983 */ /* 0x010f280000300800 */
[----:B--2---:R0:W-:Y:S04]  /*31c80*/  STS.U8 [R84+UR9+0x8600], R7 ;  /* 0x0086000754007988 */ /* 0x0041e80008000009 */
[----:B0-----:R-:W2:Y:S04]  /*31c90*/  LDL.LU R7, [R1+0x1094] ;  /* 0x0010940001077983 */ /* 0x001ea80000300800 */
[----:B---3--:R-:W-:Y:S04]  /*31ca0*/  STS.U8 [R84+UR9+0xc600], R11 ;  /* 0x00c6000b54007988 */ /* 0x008fe80008000009 */
[----:B------:R-:W-:Y:S04]  /*31cb0*/  STS.U8 [R84+UR9+0x8a00], R10 ;  /* 0x008a000a54007988 */ /* 0x000fe80008000009 */
[----:B------:R-:W-:Y:S04]  /*31cc0*/  STS.U8 [R84+UR9+0xca00], R47 ;  /* 0x00ca002f54007988 */ /* 0x000fe80008000009 */
[----:B------:R0:W-:Y:S04]  /*31cd0*/  STS.U8 [R84+UR9+0x8e00], R85 ;  /* 0x008e005554007988 */ /* 0x0001e80008000009 */
[----:B------:R1:W-:Y:S04]  /*31ce0*/  STS.U8 [R84+UR9+0xce00], R5 ;  /* 0x00ce000554007988 */ /* 0x0003e80008000009 */
[----:B0-----:R-:W3:Y:S04]  /*31cf0*/  LDL.LU R85, [R1+0x204] ;  /* 0x0002040001557983 */ /* 0x001ee80000300800 */
[----:B------:R0:W-:Y:S04]  /*31d00*/  STS.U8 [R84+UR9+0x9200], R4 ;  /* 0x0092000454007988 */ /* 0x0001e80008000009 */
[----:B-1----:R-:W3:Y:S04]  /*31d10*/  LDL.LU R5, [R1+0x200] ;  /* 0x0002000001057983 */ /* 0x002ee80000300800 */
[----:B------:R1:W-:Y:S04]  /*31d20*/  STS.U8 [R84+UR9+0xd200], R3 ;  /* 0x00d2000354007988 */ /* 0x0003e80008000009 */
[----:B0-----:R-:W3:Y:S04]  /*31d30*/  LDL.LU R4, [R1+0x1cc] ;  /* 0x0001cc0001047983 */ /* 0x001ee80000300800 */
[----:B------:R0:W-:Y:S04]  /*31d40*/  STS.U8 [R84+UR9+0x9600], R2 ;  /* 0x0096000254007988 */ /* 0x0001e80008000009 */
[----:B-1----:R-:W3:Y:S04]  /*31d50*/  LDL.LU R3, [R1+0x1c8] ;  /* 0x0001c80001037983 */ /* 0x002ee80000300800 */
[----:B------:R-:W3:Y:S04]  /*31d60*/  LDL.LU R47, [R1+0x170] ;  /* 0x00017000012f7983 */ /* 0x000ee80000300800 */
[----:B------:R1:W-:Y:S04]  /*31d70*/  STS.U8 [R84+UR9+0xd600], R8 ;  /* 0x00d6000854007988 */ /* 0x0003e80008000009 */
[----:B0-----:R-:W3:Y:S04]  /*31d80*/  LDL.LU R2, [R1+0x164] ;  /* 0x0001640001027983 */ /* 0x001ee80000300800 */
[----:B------:R0:W-:Y:S04]  /*31d90*/  STS.U8 [R84+UR9+0x9a00], R0 ;  /* 0x009a000054007988 */ /* 0x0001e80008000009 */
[----:B-1----:R-:W3:Y:S04]  /*31da0*/  LDL.LU R8, [R1+0x118] ;  /* 0x0001180001087983 */ /* 0x002ee80000300800 */
[----:B0-----:R-:W3:Y:S04]  /*31db0*/  LDL.LU R0, [R1+0x114] ;  /* 0x0001140001007983 */ /* 0x001ee80000300800 */
[----:B--2---:R0:W-:Y:S04]  /*31dc0*/  STS.U8 [R84+UR9+0xda00], R7 ;  /* 0x00da000754007988 */ /* 0x0041e80008000009 */
[----:B------:R1:W-:Y:S04]  /*31dd0*/  STS.U8 [R84+UR9+0x9e00], R75 ;  /* 0x009e004b54007988 */ /* 0x0003e80008000009 */
[----:B0-----:R-:W2:Y:S04]  /*31de0*/  LDL.LU R7, [R1+0xcc] ;  /* 0x0000cc0001077983 */ /* 0x001ea80000300800 */
[----:B------:R-:W2:Y:S04]  /*31df0*/  LDL.LU R11, [R1+0xc8] ;  /* 0x0000c800010b7983 */ /* 0x000ea80000300800 */
[----:B------:R-:W2:Y:S04]  /*31e00*/  LDL.LU R10, [R1+0x9c] ;  /* 0x00009c00010a7983 */ /* 0x000ea80000300800 */
[----:B-1----:R-:W2:Y:S04]  /*31e10*/  LDL.LU R75, [R1+0x1090] ;  /* 0x00109000014b7983 */ /* 0x002ea80000300800 */
[----:B------:R0:W-:Y:S04]  /*31e20*/  STS.U8 [R84+UR9+0xde00], R86 ;  /* 0x00de005654007988 */ /* 0x0001e80008000009 */
[----:B------:R1:W-:Y:S04]  /*31e30*/  STS.U8 [R84+UR9+0xa200], R87 ;  /* 0x00a2005754007988 */ /* 0x0003e80008000009 */
[----:B0-----:R-:W2:Y:S04]  /*31e40*/  LDL.LU R86, [R1+0x108c] ;  /* 0x00108c0001567983 */ /* 0x001ea80000300800 */
[----:B-1----:R-:W2:Y:S04]  /*31e50*/  LDL.LU R87, [R1+0x1088] ;  /* 0x0010880001577983 */ /* 0x002ea80000300800 */
[----:B------:R0:W-:Y:S02]  /*31e60*/  STS.U8 [R84+UR9+0xe200], R44 ;  /* 0x00e2002c54007988 */ /* 0x0001e40008000009 */
[----:B0-----:R-:W-:-:S02]  /*31e70*/  LOP3.LUT R44, R6, 0x50, RZ, 0x3c, !PT ;  /* 0x00000050062c7812 */ /* 0x001fc400078e3cff */
[----:B--2---:R-:W-:Y:S04]  /*31e80*/  STS.U8 [R84+UR9+0xa600], R87 ;  /* 0x00a6005754007988 */ /* 0x004fe80008000009 */
[----:B------:R-:W-:Y:S04]  /*31e90*/  STS.U8 [R84+UR9+0xe600], R86 ;  /* 0x00e6005654007988 */ /* 0x000fe80008000009 */
[----:B------:R-:W-:Y:S04]  /*31ea0*/  STS.U8 [R84+UR9+0xaa00], R75 ;  /* 0x00aa004b54007988 */ /* 0x000fe80008000009 */
        /* <DEDUP_REMOVED lines=11> */
[----:B---3--:R1:W-:Y:S04]  /*31f60*/  STS.U8 [R44+UR9+0x8280], R85 ;  /* 0x008280552c007988 */ /* 0x0083e80008000009 */
[----:B------:R2:W-:Y:S04]  /*31f70*/  STS.U8 [R44+UR9+0xc280], R5 ;  /* 0x00c280052c007988 */ /* 0x0005e80008000009 */
[----:B0-----:R-:W3:Y:S04]  /*31f80*/  LDL.LU R84, [R1+0x1084] ;  /* 0x0010840001547983 */ /* 0x001ee80000300800 */
[----:B-1----:R-:W4:Y:S04]  /*31f90*/  LDL.LU R85, [R1+0x1080] ;  /* 0x0010800001557983 */ /* 0x002f280000300800 */
[----:B--2---:R-:W2:Y:S04]  /*31fa0*/  LDL.LU R5, [R1+0x107c] ;  /* 0x00107c0001057983 */ /* 0x004ea80000300800 */
[----:B------:R0:W-:Y:S04]  /*31fb0*/  STS.U8 [R44+UR9+0x8680], R4 ;  /* 0x008680042c007988 */ /* 0x0001e80008000009 */
[----:B------:R1:W-:Y:S04]  /*31fc0*/  STS.U8 [R44+UR9+0xc680], R3 ;  /* 0x00c680032c007988 */ /* 0x0003e80008000009 */
[----:B------:R1:W-:Y:S04]  /*31fd0*/  STS.U8 [R44+UR9+0x8a80], R47 ;  /* 0x008a802f2c007988 */ /* 0x0003e80008000009 */
[----:B0-----:R-:W2:Y:S04]  /*31fe0*/  LDL.LU R4, [R1+0x1078] ;  /* 0x0010780001047983 */ /* 0x001ea80000300800 */
[----:B-1----:R-:W2:Y:S04]  /*31ff0*/  LDL.LU R3, [R1+0x1074] ;  /* 0x0010740001037983 */ /* 0x002ea80000300800 */
[----:B------:R-:W2:Y:S04]  /*32000*/  LDL.LU R47, [R1+0x1fc] ;  /* 0x0001fc00012f7983 */ /* 0x000ea80000300800 */
[----:B------:R0:W-:Y:S04]  /*32010*/  STS.U8 [R44+UR9+0xca80], R2 ;  /* 0x00ca80022c007988 */ /* 0x0001e80008000009 */
[----:B------:R1:W-:Y:S04]  /*32020*/  STS.U8 [R44+UR9+0x8e80], R8 ;  /* 0x008e80082c007988 */ /* 0x0003e80008000009 */
[----:B------:R1:W-:Y:S04]  /*32030*/  STS.U8 [R44+UR9+0xce80], R0 ;  /* 0x00ce80002c007988 */ /* 0x0003e80008000009 */
[----:B0-----:R-:W2:Y:S04]  /*32040*/  LDL.LU R2, [R1+0x1070] ;  /* 0x0010700001027983 */ /* 0x001ea80000300800 */
[----:B-1----:R-:W2:Y:S04]  /*32050*/  LDL.LU R8, [R1+0x106c] ;  /* 0x00106c0001087983 */ /* 0x002ea80000300800 */
[----:B------:R-:W2:Y:S04]  /*32060*/  LDL.LU R0, [R1+0x1068] ;  /* 0x0010680001007983 */ /* 0x000ea80000300800 */
[----:B------:R0:W-:Y:S04]  /*32070*/  STS.U8 [R44+UR9+0x9280], R7 ;  /* 0x009280072c007988 */ /* 0x0001e80008000009 */
[----:B0-----:R-:W2:Y:S04]  /*32080*/  LDL.LU R7, [R1+0x1064] ;  /* 0x0010640001077983 */ /* 0x001ea80000300800 */
[----:B------:R-:W-:Y:S04]  /*32090*/  STS.U8 [R44+UR9+0xd280], R11 ;  /* 0x00d2800b2c007988 */ /* 0x000fe80008000009 */
[----:B------:R-:W-:Y:S04]  /*320a0*/  STS.U8 [R44+UR9+0x9680], R10 ;  /* 0x0096800a2c007988 */ /* 0x000fe80008000009 */
        /* <DEDUP_REMOVED lines=14> */
[----:B------:R-:W-:Y:S04]  /*32190*/  STS.U8 [R44+UR9+0xa680], R85 ;  /* 0x00a680552c007988 */ /* 0x000fe80008000009 */
[----:B---3--:R-:W-:Y:S04]  /*321a0*/  STS.U8 [R44+UR9+0xe680], R84 ;  /* 0x00e680542c007988 */ /* 0x008fe80008000009 */
[----:B------:R-:W-:Y:S04]  /*321b0*/  STS.U8 [R44+UR9+0xaa80], R73 ;  /* 0x00aa80492c007988 */ /* 0x000fe80008000009 */
[----:B------:R-:W-:Y:S04]  /*321c0*/  STS.U8 [R44+UR9+0xea80], R72 ;  /* 0x00ea80482c007988 */ /* 0x000fe80008000009 */
[----:B------:R-:W-:Y:S01]  /*321d0*/  STS.U8 [R44+UR9+0xae80], R58 ;  /* 0x00ae803a2c007988 */ /* 0x000fe20008000009 */
[----:B------:R-:W-:-:S03]  /*321e0*/  ISETP.GE.AND P1, PT, R6, R9, PT ;  /* 0x000000090600720c */ /* 0x000fc60003f26270 */
        /* <DEDUP_REMOVED lines=11> */
[----:B------:R-:W3:Y:S04]  /*322a0*/  LDL R11, [R1+0x3cc] ;  /* 0x0003cc00010b7983 */ /* 0x000ee80000100800 */
[----:B------:R-:W3:Y:S04]  /*322b0*/  LDL R10, [R1+0x3d0] ;  /* 0x0003d000010a7983 */ /* 0x000ee80000100800 */
[----:B--2---:R0:W-:Y:S04]  /*322c0*/  STS.U8 [R6+UR9+0xc300], R5 ;  /* 0x00c3000506007988 */ /* 0x0041e80008000009 */
[----:B----4-:R1:W-:Y:S04]  /*322d0*/  STS.U8 [R6+UR9+0x8700], R4 ;  /* 0x0087000406007988 */ /* 0x0103e80008000009 */
[----:B------:R2:W-:Y:S04]  /*322e0*/  STS.U8 [R6+UR9+0xc700], R3 ;  /* 0x00c7000306007988 */ /* 0x0005e80008000009 */
[----:B0-----:R-:W4:Y:S04]  /*322f0*/  LDL.LU R5, [R1+0x1044] ;  /* 0x0010440001057983 */ /* 0x001f280000300800 */
[----:B-1----:R-:W3:Y:S04]  /*32300*/  LDL.LU R4, [R1+0x1040] ;  /* 0x0010400001047983 */ /* 0x002ee80000300800 */
[----:B------:R-:W3:Y:S04]  /*32310*/  LDL R47, [R1+0x4ac] ;  /* 0x0004ac00012f7983 */ /* 0x000ee80000100800 */
[----:B------:R-:W3:Y:S04]  /*32320*/  LDL R44, [R1+0x4b0] ;  /* 0x0004b000012c7983 */ /* 0x000ee80000100800 */
[----:B--2---:R-:W2:Y:S04]  /*32330*/  LDL.LU R3, [R1+0x103c] ;  /* 0x00103c0001037983 */ /* 0x004ea80000300800 */
[----:B------:R0:W-:Y:S04]  /*32340*/  STS.U8 [R6+UR9+0x8b00], R2 ;  /* 0x008b000206007988 */ /* 0x0001e80008000009 */
[----:B------:R1:W-:Y:S04]  /*32350*/  STS.U8 [R6+UR9+0xcb00], R8 ;  /* 0x00cb000806007988 */ /* 0x0003e80008000009 */
[----:B0-----:R-:W2:Y:S04]  /*32360*/  LDL.LU R2, [R1+0x1038] ;  /* 0x0010380001027983 */ /* 0x001ea80000300800 */
[----:B-1----:R-:W2:Y:S02]  /*32370*/  LDL.LU R8, [R1+0x1034] ;  /* 0x0010340001087983 */ /* 0x002ea40000300800 */
[----:B--2---:R-:W-:-:S06]  /*32380*/  PRMT R8, RZ, 0x7610, R8 ;  /* 0x00007610ff087816 */ /* 0x004fcc0000000008 */
[----:B---3--:R-:W2:Y:S04]  /*32390*/  @!P1 LDG.E.U8 R8, desc[UR20][R10.64] ;  /* 0x000000140a089981 */ /* 0x008ea8000c1e1100 */
[----:B------:R0:W-:Y:S04]  /*323a0*/  STS.U8 [R6+UR9+0x8f00], R0 ;  /* 0x008f000006007988 */ /* 0x0001e80008000009 */
[----:B------:R1:W-:Y:S04]  /*323b0*/  STS.U8 [R6+UR9+0xcf00], R7 ;  /* 0x00cf000706007988 */ /* 0x0003e80008000009 */
[----:B0-----:R-:W3:Y:S04]  /*323c0*/  LDL.LU R0, [R1+0x1030] ;  /* 0x0010300001007983 */ /* 0x001ee80000300800 */
[----:B-1----:R-:W3:Y:S04]  /*323d0*/  LDL.LU R6, [R1+0x102c] ;  /* 0x00102c0001067983 */ /* 0x002ee80000300800 */
[----:B------:R-:W3:Y:S04]  /*323e0*/  LDL.LU R7, [R1+0x1028] ;  /* 0x0010280001077983 */ /* 0x000ee80000300800 */
[----:B--2---:R0:W-:Y:S04]  /*323f0*/  STL [R1+0xb0], R8 ;  /* 0x0000b00801007387 */ /* 0x0041e80000100800 */
[----:B0-----:R-:W2:Y:S04]  /*32400*/  LDL.LU R8, [R1+0x1024] ;  /* 0x0010240001087983 */ /* 0x001ea80000300800 */
[----:B------:R-:W2:Y:S04]  /*32410*/  LDL R10, [R1+0x42c] ;  /* 0x00042c00010a7983 */ /* 0x000ea80000100800 */
[----:B------:R-:W2:Y:S01]  /*32420*/  LDL R11, [R1+0x430] ;  /* 0x00043000010b7983 */ /* 0x000ea20000100800 */
[----:B---3--:R-:W-:-:S02]  /*32430*/  PRMT R7, RZ, 0x7610, R7 ;  /* 0x00007610ff077816 */ /* 0x008fc40000000007 */
[----:B--2---:R-:W-:-:S04]  /*32440*/  @!P1 LOP3.LUT R11, R11, R10, RZ, 0x3c, !PT ;  /* 0x0000000a0b0b9212 */ /* 0x004fc800078e3cff */
[----:B------:R-:W-:-:S04]  /*32450*/  @!P1 LOP3.LUT R10, R11, R10, RZ, 0x3c, !PT ;  /* 0x0000000a0b0a9212 */ /* 0x000fc800078e3cff */
[----:B------:R-:W-:-:S05]  /*32460*/  @!P1 LOP3.LUT R11, R11, R10, RZ, 0x3c, !PT ;  /* 0x0000000a0b0b9212 */ /* 0x000fca00078e3cff */
[----:B------:R-:W2:Y:S04]  /*32470*/  @!P1 LDG.E.U8 R7, desc[UR20][R10.64] ;  /* 0x000000140a079981 */ /* 0x000ea8000c1e1100 */
[----:B--2---:R0:W-:Y:S04]  /*32480*/  STL [R1+0xa4], R7 ;  /* 0x0000a40701007387 */ /* 0x0041e80000100800 */
[----:B0-----:R-:W2:Y:S04]  /*32490*/  LDL.LU R7, [R1+0x1020] ;  /* 0x0010200001077983 */ /* 0x001ea80000300800 */
[----:B------:R-:W3:Y:S04]  /*324a0*/  LDL R10, [R1+0x46c] ;  /* 0x00046c00010a7983 */ /* 0x000ee80000100800 */
[----:B------:R-:W3:Y:S01]  /*324b0*/  LDL R11, [R1+0x470] ;  /* 0x00047000010b7983 */ /* 0x000ee20000100800 */
[----:B------:R-:W-:-:S02]  /*324c0*/  PRMT R8, RZ, 0x7610, R8 ;  /* 0x00007610ff087816 */ /* 0x000fc40000000008 */
[----:B---3--:R-:W-:-:S04]  /*324d0*/  @!P1 LOP3.LUT R11, R11, R10, RZ, 0x3c, !PT ;  /* 0x0000000a0b0b9212 */ /* 0x008fc800078e3cff */
[----:B------:R-:W-:-:S04]  /*324e0*/  @!P1 LOP3.LUT R10, R11, R10, RZ, 0x3c, !PT ;  /* 0x0000000a0b0a9212 */ /* 0x000fc800078e3cff */
[----:B------:R-:W-:-:S05]  /*324f0*/  @!P1 LOP3.LUT R11, R11, R10, RZ, 0x3c, !PT ;  /* 0x0000000a0b0b9212 */ /* 0x000fca00078e3cff */
[----:B------:R0:W3:Y:S01]  /*32500*/  @!P1 LDG.E.U8 R8, desc[UR20][R10.64] ;  /* 0x000000140a089981 */ /* 0x0000e2000c1e1100 */
[----:B------:R-:W-:Y:S01]  /*32510*/  PRMT R42, RZ, 0x7610, R42 ;  /* 0x00007610ff2a7816 */ /* 0x000fe2000000002a */
[----:B0-----:R-:W-:Y:S02]  /*32520*/  @!P1 IMAD.MOV.U32 R10, RZ, RZ, R44 ;  /* 0x000000ffff0a9224 */ /* 0x001fe400078e002c */
[----:B------:R-:W-:-:S05]  /*32530*/  @!P1 IMAD.MOV.U32 R11, RZ, RZ, R47 ;  /* 0x000000ffff0b9224 */ /* 0x000fca00078e002f */
[----:B------:R0:W2:Y:S04]  /*32540*/  @!P1 LDG.E.U8 R42, desc[UR20][R10.64] ;  /* 0x000000140a2a9981 */ /* 0x0000a8000c1e1100 */
[----:B---3--:R1:W-:Y:S04]  /*32550*/  STL [R1+0x98], R8 ;  /* 0x0000980801007387 */ /* 0x0083e80000100800 */
[----:B-1----:R-:W3:Y:S04]  /*32560*/  LDL.LU R8, [R1+0x101c] ;  /* 0x00101c0001087983 */ /* 0x002ee80000300800 */
[----:B------:R-:W0:Y:S04]  /*32570*/  LDL R10, [R1+0x4ec] ;  /* 0x0004ec00010a7983 */ /* 0x000e280000100800 */
[----:B------:R-:W0:Y:S04]  /*32580*/  LDL R11, [R1+0x4f0] ;  /* 0x0004f000010b7983 */ /* 0x000e280000100800 */
[----:B------:R-:W2:Y:S04]  /*32590*/  LDL R47, [R1+0x5f0] ;  /* 0x0005f000012f7983 */ /* 0x000ea80000100800 */
[----:B------:R-:W2:Y:S01]  /*325a0*/  LDL R44, [R1+0x62c] ;  /* 0x00062c00012c7983 */ /* 0x000ea20000100800 */
[----:B---3--:R-:W-:-:S02]  /*325b0*/  PRMT R8, RZ, 0x7610, R8 ;  /* 0x00007610ff087816 */ /* 0x008fc40000000008 */
[----:B0-----:R-:W-:-:S04]  /*325c0*/  @!P1 LOP3.LUT R11, R11, R10, RZ, 0x3c, !PT ;  /* 0x0000000a0b0b9212 */ /* 0x001fc800078e3cff */
[----:B------:R-:W-:-:S04]  /*325d0*/  @!P1 LOP3.LUT R10, R11, R10, RZ, 0x3c, !PT ;  /* 0x0000000a0b0a9212 */ /* 0x000fc800078e3cff */
[----:B------:R-:W-:-:S05]  /*325e0*/  @!P1 LOP3.LUT R11, R11, R10, RZ, 0x3c, !PT ;  /* 0x0000000a0b0b9212 */ /* 0x000fca00078e3cff */
[----:B------:R-:W3:Y:S04]  /*325f0*/  @!P1 LDG.E.U8 R8, desc[UR20][R10.64] ;  /* 0x000000140a089981 */ /* 0x000ee8000c1e1100 */
[----:B--2---:R0:W-:Y:S04]  /*32600*/  STL [R1+0x8c], R42 ;  /* 0x00008c2a01007387 */ /* 0x0041e80000100800 */
[----:B0-----:R-:W2:Y:S04]  /*32610*/  LDL R42, [R1+0x630] ;  /* 0x00063000012a7983 */ /* 0x001ea80000100800 */
[----:B---3--:R0:W-:Y:S04]  /*32620*/  STL [R1+0x70], R8 ;  /* 0x0000700801007387 */ /* 0x0081e80000100800 */
[----:B0-----:R-:W3:Y:S04]  /*32630*/  LDL.LU R8, [R1+0x1018] ;  /* 0x0010180001087983 */ /* 0x001ee80000300800 */
[----:B------:R-:W2:Y:S04]  /*32640*/  LDL R10, [R1+0x52c] ;  /* 0x00052c00010a7983 */ /* 0x000ea80000100800 */
[----:B------:R-:W2:Y:S01]  /*32650*/  LDL R11, [R1+0x530] ;  /* 0x00053000010b7983 */ /* 0x000ea20000100800 */
[----:B------:R-:W-:-:S02]  /*32660*/  PRMT R7, RZ, 0x7610, R7 ;  /* 0x00007610ff077816 */ /* 0x000fc40000000007 */
[----:B--2---:R-:W-:-:S04]  /*32670*/  @!P1 LOP3.LUT R11, R11, R10, RZ, 0x3c, !PT ;  /* 0x0000000a0b0b9212 */ /* 0x004fc800078e3cff */
[----:B------:R-:W-:-:S04]  /*32680*/  @!P1 LOP3.LUT R10, R11, R10, RZ, 0x3c, !PT ;  /* 0x0000000a0b0a9212 */ /* 0x000fc800078e3cff */
[----:B------:R-:W-:-:S05]  /*32690*/  @!P1 LOP3.LUT R11, R11, R10, RZ, 0x3c, !PT ;  /* 0x0000000a0b0b9212 */ /* 0x000fca00078e3cff */
[----:B------:R-:W2:Y:S04]  /*326a0*/  @!P1 LDG.E.U8 R7, desc[UR20][R10.64] ;  /* 0x000000140a079981 */ /* 0x000ea8000c1e1100 */
        /* <DEDUP_REMOVED lines=17> */
[----:B------:R-:W3:Y:S01]  /*327c0*/  @!P1 LDG.E.U8 R7, desc[UR20][R10.64] ;  /* 0x000000140a079981 */ /* 0x000ee2000c1e1100 */
[----:B--2---:R-:W-:-:S03]  /*327d0*/  PRMT R8, RZ, 0x7610, R8 ;  /* 0x00007610ff087816 */ /* 0x004fc60000000008 */
[----:B---3--:R0:W-:Y:S04]  /*327e0*/  STL [R1+0x24], R7 ;  /* 0x0000240701007387 */ /* 0x0081e80000100800 */
[----:B0-----:R-:W2:Y:S04]  /*327f0*/  LDL.LU R7, [R1+0x100c] ;  /* 0x00100c0001077983 */ /* 0x001ea80000300800 */
[----:B------:R-:W3:Y:S01]  /*32800*/  LDL R11, [R1+0x5ec] ;  /* 0x0005ec00010b7983 */ /* 0x000ee20000100800 */
[----:B------:R-:W-:Y:S01]  /*32810*/  @!P1 IMAD.MOV.U32 R10, RZ, RZ, R47 ;  /* 0x000000ffff0a9224 */ /* 0x000fe200078e002f */
[----:B------:R-:W-:-:S02]  /*32820*/  PRMT R76, RZ, 0x7610, R76 ;  /* 0x00007610ff4c7816 */ /* 0x000fc4000000004c */
[----:B------:R-:W2:Y:S04]  /*32830*/  LDL R47, [R1+0x6f0] ;  /* 0x0006f000012f7983 */ /* 0x000ea80000100800 */
[----:B---3--:R0:W3:Y:S02]  /*32840*/  @!P1 LDG.E.U8 R8, desc[UR20][R10.64] ;  /* 0x000000140a089981 */ /* 0x0080e4000c1e1100 */
[----:B0-----:R-:W-:Y:S02]  /*32850*/  @!P1 IMAD.MOV.U32 R10, RZ, RZ, R42 ;  /* 0x000000ffff0a9224 */ /* 0x001fe400078e002a */
[----:B------:R-:W-:-:S05]  /*32860*/  @!P1 IMAD.MOV.U32 R11, RZ, RZ, R44 ;  /* 0x000000ffff0b9224 */ /* 0x000fca00078e002c */
[----:B------:R-:W2:Y:S04]  /*32870*/  @!P1 LDG.E.U8 R76, desc[UR20][R10.64] ;  /* 0x000000140a4c9981 */ /* 0x000ea8000c1e1100 */
[----:B---3--:R0:W-:Y:S04]  /*32880*/  STL [R1+0x10], R8 ;  /* 0x0000100801007387 */ /* 0x0081e80000100800 */
[----:B0-----:R-:W3:Y:S04]  /*32890*/  LDL.LU R8, [R1+0x1008] ;  /* 0x0010080001087983 */ /* 0x001ee80000300800 */
[----:B------:R-:W3:Y:S04]  /*328a0*/  LDL R10, [R1+0x66c] ;  /* 0x00066c00010a7983 */ /* 0x000ee80000100800 */
[----:B------:R-:W3:Y:S01]  /*328b0*/  LDL R11, [R1+0x670] ;  /* 0x00067000010b7983 */ /* 0x000ee20000100800 */
[----:B------:R-:W-:-:S03]  /*328c0*/  PRMT R38, RZ, 0x7610, R38 ;  /* 0x00007610ff267816 */ /* 0x000fc60000000026 */
[----:B------:R-:W4:Y:S04]  /*328d0*/  LDL R44, [R1+0x724] ;  /* 0x00072400012c7983 */ /* 0x000f280000100800 */
[----:B------:R-:W4:Y:S04]  /*328e0*/  LDL R42, [R1+0x728] ;  /* 0x00072800012a7983 */ /* 0x000f280000100800 */
[----:B--2---:R-:W-:Y:S01]  /*328f0*/  STL [R1+0xf98], R76 ;  /* 0x000f984c01007387 */ /* 0x004fe20000100800 */
[----:B---3--:R-:W-:-:S04]  /*32900*/  @!P1 LOP3.LUT R11, R11, R10, RZ, 0x3c, !PT ;  /* 0x0000000a0b0b9212 */ /* 0x008fc800078e3cff */
[----:B------:R-:W-:-:S04]  /*32910*/  @!P1 LOP3.LUT R10, R11, R10, RZ, 0x3c, !PT ;  /* 0x0000000a0b0a9212 */ /* 0x000fc800078e3cff */
[----:B------:R-:W-:-:S05]  /*32920*/  @!P1 LOP3.LUT R11, R11, R10, RZ, 0x3c, !PT ;  /* 0x0000000a0b0b9212 */ /* 0x000fca00078e3cff */
[----:B------:R-:W2:Y:S04]  /*32930*/  @!P1 LDG.E.U8 R38, desc[UR20][R10.64] ;  /* 0x000000140a269981 */ /* 0x000ea8000c1e1100 */
[----:B------:R-:W3:Y:S04]  /*32940*/  LDL R10, [R1+0x6ac] ;  /* 0x0006ac00010a7983 */ /* 0x000ee80000100800 */
[----:B------:R-:W3:Y:S01]  /*32950*/  LDL R11, [R1+0x6b0] ;  /* 0x0006b000010b7983 */ /* 0x000ee20000100800 */
[----:B------:R-:W-:-:S03]  /*32960*/  PRMT R37, RZ, 0x7610, R37 ;  /* 0x00007610ff257816 */ /* 0x000fc60000000025 */
[----:B--2---:R-:W-:Y:S01]  /*32970*/  STL [R1+0xf9c], R38 ;  /* 0x000f9c2601007387 */ /* 0x004fe20000100800 */
[----:B---3--:R-:W-:-:S04]  /*32980*/  @!P1 LOP3.LUT R11, R11, R10, RZ, 0x3c, !PT ;  /* 0x0000000a0b0b9212 */ /* 0x008fc800078e3cff */
[----:B------:R-:W-:-:S04]  /*32990*/  @!P1 LOP3.LUT R10, R11, R10, RZ, 0x3c, !PT ;  /* 0x0000000a0b0a9212 */ /* 0x000fc800078e3cff */
[----:B------:R-:W-:-:S05]  /*329a0*/  @!P1 LOP3.LUT R11, R11, R10, RZ, 0x3c, !PT ;  /* 0x0000000a0b0b9212 */ /* 0x000fca00078e3cff */
[----:B------:R0:W2:Y:S04]  /*329b0*/  @!P1 LDG.E.U8 R37, desc[UR20][R10.64] ;  /* 0x000000140a259981 */ /* 0x0000a8000c1e1100 */
[----:B------:R-:W3:Y:S01]  /*329c0*/  LDL R11, [R1+0x6ec] ;  /* 0x0006ec00010b7983 */ /* 0x000ee20000100800 */
[----:B------:R-:W-:Y:S01]  /*329d0*/  PRMT R36, RZ, 0x7610, R36 ;  /* 0x00007610ff247816 */ /* 0x000fe20000000024 */
[----:B0-----:R-:W-:Y:S01]  /*329e0*/  @!P1 IMAD.MOV.U32 R10, RZ, RZ, R47 ;  /* 0x000000ffff0a9224 */ /* 0x001fe200078e002f */
[----:B------:R-:W-:-:S04]  /*329f0*/  PRMT R35, RZ, 0x7610, R35 ;  /* 0x00007610ff237816 */ /* 0x000fc80000000023 */
[----:B---3--:R4:W3:Y:S04]  /*32a00*/  @!P1 LDG.E.U8 R36, desc[UR20][R10.64] ;  /* 0x000000140a249981 */ /* 0x0088e8000c1e1100 */
[----:B--2---:R-:W-:Y:S04]  /*32a10*/  STL [R1+0xfa0], R37 ;  /* 0x000fa02501007387 */ /* 0x004fe80000100800 */
[----:B------:R-:W2:Y:S01]  /*32a20*/  LDL R47, [R1+0x3d8] ;  /* 0x0003d800012f7983 */ /* 0x000ea20000100800 */
[----:B----4-:R-:W-:Y:S02]  /*32a30*/  @!P1 IMAD.MOV.U32 R10, RZ, RZ, R42 ;  /* 0x000000ffff0a9224 */ /* 0x010fe400078e002a */
[----:B------:R-:W-:-:S05]  /*32a40*/  @!P1 IMAD.MOV.U32 R11, RZ, RZ, R44 ;  /* 0x000000ffff0b9224 */ /* 0x000fca00078e002c */
[----:B------:R-:W4:Y:S04]  /*32a50*/  @!P1 LDG.E.U8 R35, desc[UR20][R10.64] ;  /* 0x000000140a239981 */ /* 0x000f28000c1e1100 */
[----:B---3--:R-:W-:Y:S04]  /*32a60*/  STL [R1+0xfa4], R36 ;  /* 0x000fa42401007387 */ /* 0x008fe80000100800 */
[----:B------:R-:W3:Y:S04]  /*32a70*/  LDL R10, [R1+0x75c] ;  /* 0x00075c00010a7983 */ /* 0x000ee80000100800 */
[----:B------:R-:W3:Y:S01]  /*32a80*/  LDL R11, [R1+0x760] ;  /* 0x00076000010b7983 */ /* 0x000ee20000100800 */
[----:B------:R-:W-:-:S03]  /*32a90*/  PRMT R34, RZ, 0x7610, R34 ;  /* 0x00007610ff227816 */ /* 0x000fc60000000022 */
[----:B------:R-:W2:Y:S04]  /*32aa0*/  LDL R44, [R1+0x474] ;  /* 0x00047400012c7983 */ /* 0x000ea80000100800 */
[----:B------:R-:W2:Y:S04]  /*32ab0*/  LDL R42, [R1+0x478] ;  /* 0x00047800012a7983 */ /* 0x000ea80000100800 */
[----:B----4-:R-:W-:Y:S01]  /*32ac0*/  STL [R1+0xfa8], R35 ;  /* 0x000fa82301007387 */ /* 0x010fe20000100800 */
[----:B---3--:R-:W-:-:S04]  /*32ad0*/  @!P1 LOP3.LUT R11, R11, R10, RZ, 0x3c, !PT ;  /* 0x0000000a0b0b9212 */ /* 0x008fc800078e3cff */
[----:B------:R-:W-:-:S04]  /*32ae0*/  @!P1 LOP3.LUT R10, R11, R10, RZ, 0x3c, !PT ;  /* 0x0000000a0b0a9212 */ /* 0x000fc800078e3cff */
[----:B------:R-:W-:-:S05]  /*32af0*/  @!P1 LOP3.LUT R11, R11, R10, RZ, 0x3c, !PT ;  /* 0x0000000a0b0b9212 */ /* 0x000fca00078e3cff */
[----:B------:R-:W3:Y:S04]  /*32b00*/  @!P1 LDG.E.U8 R34, desc[UR20][R10.64] ;  /* 0x000000140a229981 */ /* 0x000ee8000c1e1100 */
[----:B------:R-:W4:Y:S04]  /*32b10*/  LDL R10, [R1+0x794] ;  /* 0x00079400010a7983 */ /* 0x000f280000100800 */
[----:B------:R-:W4:Y:S01]  /*32b20*/  LDL R11, [R1+0x798] ;  /* 0x00079800010b7983 */ /* 0x000f220000100800 */
[----:B------:R-:W-:-:S03]  /*32b30*/  PRMT R33, RZ, 0x7610, R33 ;  /* 0x00007610ff217816 */ /* 0x000fc60000000021 */
[----:B---3--:R-:W-:Y:S01]  /*32b40*/  STL [R1+0xfac], R34 ;  /* 0x000fac2201007387 */ /* 0x008fe20000100800 */
[----:B----4-:R-:W-:-:S04]  /*32b50*/  @!P1 LOP3.LUT R11, R11, R10, RZ, 0x3c, !PT ;  /* 0x0000000a0b0b9212 */ /* 0x010fc800078e3cff */
[----:B------:R-:W-:-:S04]  /*32b60*/  @!P1 LOP3.LUT R10, R11, R10, RZ, 0x3c, !PT ;  /* 0x0000000a0b0a9212 */ /* 0x000fc800078e3cff */
[----:B------:R-:W-:-:S05]  /*32b70*/  @!P1 LOP3.LUT R11, R11, R10, RZ, 0x3c, !PT ;  /* 0x0000000a0b0b9212 */ /* 0x000fca00078e3cff */
[----:B------:R2:W3:Y:S04]  /*32b80*/  @!P1 LDG.E.U8 R33, desc[UR20][R10.64] ;  /* 0x000000140a219981 */ /* 0x0004e8000c1e1100 */
[----:B------:R-:W4:Y:S01]  /*32b90*/  LDL R11, [R1+0x3d4] ;  /* 0x0003d400010b7983 */ /* 0x000f220000100800 */
[----:B------:R-:W-:Y:S01]  /*32ba0*/  PRMT R8, RZ, 0x7610, R8 ;  /* 0x00007610ff087816 */ /* 0x000fe20000000008 */
[----:B--2---:R-:W-:-:S05]  /*32bb0*/  @!P1 IMAD.MOV.U32 R10, RZ, RZ, R47 ;  /* 0x000000ffff0a9224 */ /* 0x004fca00078e002f */
[----:B----4-:R-:W2:Y:S04]  /*32bc0*/  @!P1 LDG.E.U8 R8, desc[UR20][R10.64] ;  /* 0x000000140a089981 */ /* 0x010ea8000c1e1100 */
[----:B---3--:R-:W-:Y:S04]  /*32bd0*/  STL [R1+0xfb0], R33 ;  /* 0x000fb02101007387 */ /* 0x008fe80000100800 */
[----:B------:R-:W3:Y:S04]  /*32be0*/  LDL R47, [R1+0x538] ;  /* 0x00053800012f7983 */ /* 0x000ee80000100800 */
[----:B--2---:R0:W-:Y:S04]  /*32bf0*/  STL [R1+0xac], R8 ;  /* 0x0000ac0801007387 */ /* 0x0041e80000100800 */
[----:B0-----:R-:W2:Y:S04]  /*32c00*/  LDL.LU R8, [R1+0x1004] ;  /* 0x0010040001087983 */ /* 0x001ea80000300800 */
[----:B------:R-:W4:Y:S04]  /*32c10*/  LDL R10, [R1+0x434] ;  /* 0x00043400010a7983 */ /* 0x000f280000100800 */
[----:B------:R-:W4:Y:S01]  /*32c20*/  LDL R11, [R1+0x438] ;  /* 0x00043800010b7983 */ /* 0x000f220000100800 */
[----:B------:R-:W-:-:S02]  /*32c30*/  PRMT R7, RZ, 0x7610, R7 ;  /* 0x00007610ff077816 */ /* 0x000fc40000000007 */
[----:B----4-:R-:W-:-:S04]  /*32c40*/  @!P1 LOP3.LUT R11, R11, R10, RZ, 0x3c, !PT ;  /* 0x0000000a0b0b9212 */ /* 0x010fc800078e3cff */
[----:B------:R-:W-:-:S04]  /*32c50*/  @!P1 LOP3.LUT R10, R11, R10, RZ, 0x3c, !PT ;  /* 0x0000000a0b0a9212 */ /* 0x000fc800078e3cff */
[----:B------:R-:W-:Y:S02]  /*32c60*/  @!P1 LOP3.LUT R11, R11, R10, RZ, 0x3c, !PT ;  /* 0x0000000a0b0b9212 */ /* 0x000fe400078e3cff */
[----:B--2---:R-:W-:-:S03]  /*32c70*/  PRMT R8, RZ, 0x7610, R8 ;  /* 0x00007610ff087816 */ /* 0x004fc60000000008 */
[----:B------:R0:W2:Y:S02]  /*32c80*/  @!P1 LDG.E.U8 R7, desc[UR20][R10.64] ;  /* 0x000000140a079981 */ /* 0x0000a4000c1e1100 */
[----:B0-----:R-:W-:Y:S02]  /*32c90*/  @!P1 IMAD.MOV.U32 R10, RZ, RZ, R42 ;  /* 0x000000ffff0a9224 */ /* 0x001fe400078e002a */
[----:B------:R-:W-:-:S05]  /*32ca0*/  @!P1 IMAD.MOV.U32 R11, RZ, RZ, R44 ;  /* 0x000000ffff0b9224 */ /* 0x000fca00078e002c */
[----:B------:R-:W4:Y:S04]  /*32cb0*/  @!P1 LDG.E.U8 R8, desc[UR20][R10.64] ;  /* 0x000000140a089981 */ /* 0x000f28000c1e1100 */
[----:B--2---:R0:W-:Y:S04]  /*32cc0*/  STL [R1+0xa0], R7 ;  /* 0x0000a00701007387 */ /* 0x0041e80000100800 */
[----:B0-----:R-:W2:Y:S04]  /*32cd0*/  LDL.LU R7, [R1+0x1000] ;  /* 0x0010000001077983 */ /* 0x001ea80000300800 */
[----:B------:R-:W3:Y:S04]  /*32ce0*/  LDL R44, [R1+0x5b4] ;  /* 0x0005b400012c7983 */ /* 0x000ee80000100800 */
[----:B------:R-:W3:Y:S04]  /*32cf0*/  LDL R42, [R1+0x5b8] ;  /* 0x0005b800012a7983 */ /* 0x000ee80000100800 */
[----:B----4-:R0:W-:Y:S04]  /*32d00*/  STL [R1+0x94], R8 ;  /* 0x0000940801007387 */ /* 0x0101e80000100800 */
[----:B0-----:R-:W4:Y:S04]  /*32d10*/  LDL.LU R8, [R1+0xffc] ;  /* 0x000ffc0001087983 */ /* 0x001f280000300800 */
[----:B------:R-:W3:Y:S04]  /*32d20*/  LDL R10, [R1+0x4b4] ;  /* 0x0004b400010a7983 */ /* 0x000ee80000100800 */
[----:B------:R-:W3:Y:S01]  /*32d30*/  LDL R11, [R1+0x4b8] ;  /* 0x0004b800010b7983 */ /* 0x000ee20000100800 */
[----:B--2---:R-:W-:-:S02]  /*32d40*/  PRMT R7, RZ, 0x7610, R7 ;  /* 0x00007610ff077816 */ /* 0x004fc40000000007 */
[----:B---3--:R-:W-:-:S04]  /*32d50*/  @!P1 LOP3.LUT R11, R11, R10, RZ, 0x3c, !PT ;  /* 0x0000000a0b0b9212 */ /* 0x008fc800078e3cff */
[----:B------:R-:W-:-:S04]  /*32d60*/  @!P1 LOP3.LUT R10, R11, R10, RZ, 0x3c, !PT ;  /* 0x0000000a0b0a9212 */ /* 0x000fc800078e3cff */
[----:B------:R-:W-:-:S05]  /*32d70*/  @!P1 LOP3.LUT R11, R11, R10, RZ, 0x3c, !PT ;  /* 0x0000000a0b0b9212 */ /* 0x000fca00078e3cff */
[----:B------:R-:W2:Y:S04]  /*32d80*/  @!P1 LDG.E.U8 R7, desc[UR20][R10.64] ;  /* 0x000000140a079981 */ /* 0x000ea8000c1e1100 */
[----:B--2---:R0:W-:Y:S04]  /*32d90*/  STL [R1+0x88], R7 ;  /* 0x0000880701007387 */ /* 0x0041e80000100800 */
[----:B0-----:R-:W2:Y:S04]  /*32da0*/  LDL.LU R7, [R1+0xff8] ;  /* 0x000ff80001077983 */ /* 0x001ea80000300800 */
[----:B------:R-:W3:Y:S04]  /*32db0*/  LDL R10, [R1+0x4f4] ;  /* 0x0004f400010a7983 */ /* 0x000ee80000100800 */
[----:B------:R-:W3:Y:S01]  /*32dc0*/  LDL R11, [R1+0x4f8] ;  /* 0x0004f800010b7983 */ /* 0x000ee20000100800 */
[----:B----4-:R-:W-:-:S02]  /*32dd0*/  PRMT R8, RZ, 0x7610, R8 ;  /* 0x00007610ff087816 */ /* 0x010fc40000000008 */
[----:B---3--:R-:W-:-:S04]  /*32de0*/  @!P1 LOP3.LUT R11, R11, R10, RZ, 0x3c, !PT ;  /* 0x0000000a0b0b9212 */ /* 0x008fc800078e3cff */
[----:B------:R-:W-:-:S04]  /*32df0*/  @!P1 LOP3.LUT R10, R11, R10, RZ, 0x3c, !PT ;  /* 0x0000000a0b0a9212 */ /* 0x000fc800078e3cff */
[----:B------:R-:W-:-:S05]  /*32e00*/  @!P1 LOP3.LUT R11, R11, R10, RZ, 0x3c, !PT ;  /* 0x0000000a0b0b9212 */ /* 0x000fca00078e3cff */
[----:B------:R-:W3:Y:S01]  /*32e10*/  @!P1 LDG.E.U8 R8, desc[UR20][R10.64] ;  /* 0x000000140a089981 */ /* 0x000ee2000c1e1100 */
[----:B------:R-:W-:-:S03]  /*32e20*/  PRMT R46, RZ, 0x7610, R46 ;  /* 0x00007610ff2e7816 */ /* 0x000fc6000000002e */
[----:B---3--:R0:W-:Y:S04]  /*32e30*/  STL [R1+0x6c], R8 ;  /* 0x00006c0801007387 */ /* 0x0081e80000100800 */
[----:B0-----:R-:W3:Y:S04]  /*32e40*/  LDL.LU R8, [R1+0xff4] ;  /* 0x000ff40001087983 */ /* 0x001ee80000300800 */
[----:B------:R-:W4:Y:S01]  /*32e50*/  LDL R11, [R1+0x534] ;  /* 0x00053400010b7983 */ /* 0x000f220000100800 */
[----:B------:R-:W-:Y:S01]  /*32e60*/  @!P1 IMAD.MOV.U32 R10, RZ, RZ, R47 ;  /* 0x000000ffff0a9224 */ /* 0x000fe200078e002f */
[----:B--2---:R-:W-:-:S02]  /*32e70*/  PRMT R7, RZ, 0x7610, R7 ;  /* 0x00007610ff077816 */ /* 0x004fc40000000007 */
[----:B------:R-:W2:Y:S04]  /*32e80*/  LDL R47, [R1+0x674] ;  /* 0x00067400012f7983 */ /* 0x000ea80000100800 */
[----:B----4-:R0:W4:Y:S04]  /*32e90*/  @!P1 LDG.E.U8 R46, desc[UR20][R10.64] ;  /* 0x000000140a2e9981 */ /* 0x010128000c1e1100 */
[----:B------:R-:W0:Y:S04]  /*32ea0*/  LDL R10, [R1+0x574] ;  /* 0x00057400010a7983 */ /* 0x000e280000100800 */
[----:B------:R-:W0:Y:S01]  /*32eb0*/  LDL R11, [R1+0x578] ;  /* 0x00057800010b7983 */ /* 0x000e220000100800 */
[----:B---3--:R-:W-:-:S02]  /*32ec0*/  PRMT R8, RZ, 0x7610, R8 ;  /* 0x00007610ff087816 */ /* 0x008fc40000000008 */
[----:B0-----:R-:W-:-:S04]  /*32ed0*/  @!P1 LOP3.LUT R11, R11, R10, RZ, 0x3c, !PT ;  /* 0x0000000a0b0b9212 */ /* 0x001fc800078e3cff */
[----:B------:R-:W-:-:S04]  /*32ee0*/  @!P1 LOP3.LUT R10, R11, R10, RZ, 0x3c, !PT ;  /* 0x0000000a0b0a9212 */ /* 0x000fc800078e3cff */
[----:B------:R-:W-:-:S05]  /*32ef0*/  @!P1 LOP3.LUT R11, R11, R10, RZ, 0x3c, !PT ;  /* 0x0000000a0b0b9212 */ /* 0x000fca00078e3cff */
[----:B------:R0:W3:Y:S02]  /*32f00*/  @!P1 LDG.E.U8 R8, desc[UR20][R10.64] ;  /* 0x000000140a089981 */ /* 0x0000e4000c1e1100 */
[----:B0-----:R-:W-:Y:S02]  /*32f10*/  @!P1 IMAD.MOV.U32 R10, RZ, RZ, R42 ;  /* 0x000000ffff0a9224 */ /* 0x001fe400078e002a */
[----:B------:R-:W-:-:S05]  /*32f20*/  @!P1 IMAD.MOV.U32 R11, RZ, RZ, R44 ;  /* 0x000000ffff0b9224 */ /* 0x000fca00078e002c */
[----:B------:R-:W2:Y:S04]  /*32f30*/  @!P1 LDG.E.U8 R7, desc[UR20][R10.64] ;  /* 0x000000140a079981 */ /* 0x000ea8000c1e1100 */
[----:B----4-:R0:W-:Y:S04]  /*32f40*/  STL [R1+0x5c], R46 ;  /* 0x00005c2e01007387 */ /* 0x0101e80000100800 */
[----:B0-----:R-:W4:Y:S04]  /*32f50*/  LDL R46, [R1+0x678] ;  /* 0x00067800012e7983 */ /* 0x001f280000100800 */
[----:B---3--:R0:W-:Y:S04]  /*32f60*/  STL [R1+0x4c], R8 ;  /* 0x00004c0801007387 */ /* 0x0081e80000100800 */
[----:B0-----:R-:W3:Y:S04]  /*32f70*/  LDL.LU R8, [R1+0xff0] ;  /* 0x000ff00001087983 */ /* 0x001ee80000300800 */
[----:B------:R-:W4:Y:S04]  /*32f80*/  LDL R44, [R1+0x6b4] ;  /* 0x0006b400012c7983 */ /* 0x000f280000100800 */
[----:B------:R-:W4:Y:S04]  /*32f90*/  LDL R42, [R1+0x6b8] ;  /* 0x0006b800012a7983 */ /* 0x000f280000100800 */
        /* <DEDUP_REMOVED lines=14> */
[----:B------:R-:W-:Y:S02]  /*33080*/  PRMT R32, RZ, 0x7610, R32 ;  /* 0x00007610ff207816 */ /* 0x000fe40000000020 */
[----:B---3--:R-:W-:-:S04]  /*33090*/  @!P1 LOP3.LUT R11, R11, R10, RZ, 0x3c, !PT ;  /* 0x0000000a0b0b9212 */ /* 0x008fc800078e3cff */
[----:B------:R-:W-:-:S04]  /*330a0*/  @!P1 LOP3.LUT R10, R11, R10, RZ, 0x3c, !PT ;  /* 0x0000000a0b0a9212 */ /* 0x000fc800078e3cff */
[----:B------:R-:W-:-:S05]  /*330b0*/  @!P1 LOP3.LUT R11, R11, R10, RZ, 0x3c, !PT ;  /* 0x0000000a0b0b9212 */ /* 0x000fca00078e3cff */
[----:B------:R4:W3:Y:S02]  /*330c0*/  @!P1 LDG.E.U8 R74, desc[UR20][R10.64] ;  /* 0x000000140a4a9981 */ /* 0x0008e4000c1e1100 */
[----:B----4-:R-:W-:Y:S02]  /*330d0*/  @!P1 IMAD.MOV.U32 R10, RZ, RZ, R46 ;  /* 0x000000ffff0a9224 */ /* 0x010fe400078e002e */
[----:B------:R-:W-:-:S05]  /*330e0*/  @!P1 IMAD.MOV.U32 R11, RZ, RZ, R47 ;  /* 0x000000ffff0b9224 */ /* 0x000fca00078e002f */
[----:B------:R0:W4:Y:S01]  /*330f0*/  @!P1 LDG.E.U8 R32, desc[UR20][R10.64] ;  /* 0x000000140a209981 */ /* 0x000122000c1e1100 */
[----:B------:R-:W-:Y:S01]  /*33100*/  PRMT R31, RZ, 0x7610, R31 ;  /* 0x00007610ff1f7816 */ /* 0x000fe2000000001f */
[----:B0-----:R-:W-:Y:S02]  /*33110*/  @!P1 IMAD.MOV.U32 R10, RZ, RZ, R42 ;  /* 0x000000ffff0a9224 */ /* 0x001fe400078e002a */
[----:B------:R-:W-:-:S05]  /*33120*/  @!P1 IMAD.MOV.U32 R11, RZ, RZ, R44 ;  /* 0x000000ffff0b9224 */ /* 0x000fca00078e002c */
[----:B------:R-:W2:Y:S04]  /*33130*/  @!P1 LDG.E.U8 R31, desc[UR20][R10.64] ;  /* 0x000000140a1f9981 */ /* 0x000ea8000c1e1100 */
[----:B---3--:R0:W-:Y:S04]  /*33140*/  STL [R1+0xfb4], R74 ;  /* 0x000fb44a01007387 */ /* 0x0081e80000100800 */
[----:B------:R-:W3:Y:S04]  /*33150*/  LDL R47, [R1+0x764] ;  /* 0x00076400012f7983 */ /* 0x000ee80000100800 */
[----:B------:R-:W3:Y:S04]  /*33160*/  LDL R46, [R1+0x768] ;  /* 0x00076800012e7983 */ /* 0x000ee80000100800 */
[----:B0-----:R-:W3:Y:S04]  /*33170*/  LDL R74, [R1+0x730] ;  /* 0x00073000014a7983 */ /* 0x001ee80000100800 */
[----:B----4-:R-:W-:Y:S04]  /*33180*/  STL [R1+0xfb8], R32 ;  /* 0x000fb82001007387 */ /* 0x010fe80000100800 */
[----:B------:R-:W4:Y:S04]  /*33190*/  LDL R10, [R1+0x6f4] ;  /* 0x0006f400010a7983 */ /* 0x000f280000100800 */
[----:B------:R-:W4:Y:S01]  /*331a0*/  LDL R11, [R1+0x6f8] ;  /* 0x0006f800010b7983 */ /* 0x000f220000100800 */
[----:B------:R-:W-:-:S03]  /*331b0*/  PRMT R30, RZ, 0x7610, R30 ;  /* 0x00007610ff1e7816 */ /* 0x000fc6000000001e */
[----:B------:R-:W3:Y:S04]  /*331c0*/  LDL R44, [R1+0x79c] ;  /* 0x00079c00012c7983 */ /* 0x000ee80000100800 */
[----:B------:R-:W3:Y:S04]  /*331d0*/  LDL R42, [R1+0x7a0] ;  /* 0x0007a000012a7983 */ /* 0x000ee80000100800 */
[----:B--2---:R-:W-:Y:S01]  /*331e0*/  STL [R1+0xfbc], R31 ;  /* 0x000fbc1f01007387 */ /* 0x004fe20000100800 */
[----:B----4-:R-:W-:-:S04]  /*331f0*/  @!P1 LOP3.LUT R11, R11, R10, RZ, 0x3c, !PT ;  /* 0x0000000a0b0b9212 */ /* 0x010fc800078e3cff */
[----:B------:R-:W-:-:S04]  /*33200*/  @!P1 LOP3.LUT R10, R11, R10, RZ, 0x3c, !PT ;  /* 0x0000000a0b0a9212 */ /* 0x000fc800078e3cff */
[----:B------:R-:W-:-:S05]  /*33210*/  @!P1 LOP3.LUT R11, R11, R10, RZ, 0x3c, !PT ;  /* 0x0000000a0b0b9212 */ /* 0x000fca00078e3cff */
[----:B------:R3:W2:Y:S04]  /*33220*/  @!P1 LDG.E.U8 R30, desc[UR20][R10.64] ;  /* 0x000000140a1e9981 */ /* 0x0006a8000c1e1100 */
[----:B------:R-:W4:Y:S01]  /*33230*/  LDL R11, [R1+0x72c] ;  /* 0x00072c00010b7983 */ /* 0x000f220000100800 */
[----:B------:R-:W-:Y:S01]  /*33240*/  PRMT R29, RZ, 0x7610, R29 ;  /* 0x00007610ff1d7816 */ /* 0x000fe2000000001d */
[----:B---3--:R-:W-:Y:S01]  /*33250*/  @!P1 IMAD.MOV.U32 R10, RZ, RZ, R74 ;  /* 0x000000ffff0a9224 */ /* 0x008fe200078e004a */
[----:B------:R-:W-:-:S04]  /*33260*/  PRMT R28, RZ, 0x7610, R28 ;  /* 0x00007610ff1c7816 */ /* 0x000fc8000000001c */
[----:B----4-:R0:W3:Y:S02]  /*33270*/  @!P1 LDG.E.U8 R29, desc[UR20][R10.64] ;  /* 0x000000140a1d9981 */ /* 0x0100e4000c1e1100 */
[----:B0-----:R-:W-:Y:S02]  /*33280*/  @!P1 IMAD.MOV.U32 R10, RZ, RZ, R46 ;  /* 0x000000ffff0a9224 */ /* 0x001fe400078e002e */
[----:B------:R-:W-:-:S05]  /*33290*/  @!P1 IMAD.MOV.U32 R11, RZ, RZ, R47 ;  /* 0x000000ffff0b9224 */ /* 0x000fca00078e002f */
[----:B------:R0:W4:Y:S01]  /*332a0*/  @!P1 LDG.E.U8 R28, desc[UR20][R10.64] ;  /* 0x000000140a1c9981 */ /* 0x000122000c1e1100 */
[----:B------:R-:W-:-:S03]  /*332b0*/  PRMT R27, RZ, 0x7610, R27 ;  /* 0x00007610ff1b7816 */ /* 0x000fc6000000001b */
[----:B--2---:R-:W-:Y:S04]  /*332c0*/  STL [R1+0xfc0], R30 ;  /* 0x000fc01e01007387 */ /* 0x004fe80000100800 */
[----:B------:R-:W2:Y:S01]  /*332d0*/  LDL R74, [R1+0x440] ;  /* 0x00044000014a7983 */ /* 0x000ea20000100800 */
[----:B0-----:R-:W-:Y:S02]  /*332e0*/  @!P1 IMAD.MOV.U32 R10, RZ, RZ, R42 ;  /* 0x000000ffff0a9224 */ /* 0x001fe400078e002a */
[----:B------:R-:W-:-:S05]  /*332f0*/  @!P1 IMAD.MOV.U32 R11, RZ, RZ, R44 ;  /* 0x000000ffff0b9224 */ /* 0x000fca00078e002c */
[----:B------:R0:W2:Y:S04]  /*33300*/  @!P1 LDG.E.U8 R27, desc[UR20][R10.64] ;  /* 0x000000140a1b9981 */ /* 0x0000a8000c1e1100 */
[----:B---3--:R-:W-:Y:S04]  /*33310*/  STL [R1+0xfc4], R29 ;  /* 0x000fc41d01007387 */ /* 0x008fe80000100800 */
[----:B------:R-:W3:Y:S04]  /*33320*/  LDL R47, [R1+0x47c] ;  /* 0x00047c00012f7983 */ /* 0x000ee80000100800 */
[----:B------:R-:W2:Y:S04]  /*33330*/  LDL R46, [R1+0x480] ;  /* 0x00048000012e7983 */ /* 0x000ea80000100800 */
[----:B----4-:R-:W-:Y:S04]  /*33340*/  STL [R1+0xfc8], R28 ;  /* 0x000fc81c01007387 */ /* 0x010fe80000100800 */
[----:B------:R-:W0:Y:S04]  /*33350*/  LDL R10, [R1+0x3dc] ;  /* 0x0003dc00010a7983 */ /* 0x000e280000100800 */
[----:B------:R-:W0:Y:S01]  /*33360*/  LDL R11, [R1+0x3e0] ;  /* 0x0003e000010b7983 */ /* 0x000e220000100800 */
[----:B------:R-:W-:-:S03]  /*33370*/  PRMT R8, RZ, 0x7610, R8 ;  /* 0x00007610ff087816 */ /* 0x000fc60000000008 */
[----:B------:R-:W4:Y:S04]  /*33380*/  LDL R44, [R1+0x4bc] ;  /* 0x0004bc00012c7983 */ /* 0x000f280000100800 */
[----:B------:R-:W2:Y:S01]  /*33390*/  LDL R42, [R1+0x4c0] ;  /* 0x0004c000012a7983 */ /* 0x000ea20000100800 */
[----:B0-----:R-:W-:-:S04]  /*333a0*/  @!P1 LOP3.LUT R11, R11, R10, RZ, 0x3c, !PT ;  /* 0x0000000a0b0b9212 */ /* 0x001fc800078e3cff */
[----:B------:R-:W-:-:S04]  /*333b0*/  @!P1 LOP3.LUT R10, R11, R10, RZ, 0x3c, !PT ;  /* 0x0000000a0b0a9212 */ /* 0x000fc800078e3cff */
[----:B------:R-:W-:-:S05]  /*333c0*/  @!P1 LOP3.LUT R11, R11, R10, RZ, 0x3c, !PT ;  /* 0x0000000a0b0b9212 */ /* 0x000fca00078e3cff */
[----:B------:R-:W3:Y:S04]  /*333d0*/  @!P1 LDG.E.U8 R8, desc[UR20][R10.64] ;  /* 0x000000140a089981 */ /* 0x000ee8000c1e1100 */
[----:B--2---:R-:W-:Y:S01]  /*333e0*/  STL [R1+0xfcc], R27 ;  /* 0x000fcc1b01007387 */ /* 0x004fe20000100800 */
[----:B------:R-:W-:-:S03]  /*333f0*/  PRMT R41, RZ, 0x7610, R41 ;  /* 0x00007610ff297816 */ /* 0x000fc60000000029 */
[----:B---3--:R0:W-:Y:S04]  /*33400*/  STL [R1+0xa8], R8 ;  /* 0x0000a80801007387 */ /* 0x0081e80000100800 */
[----:B0-----:R-:W2:Y:S04]  /*33410*/  LDL.LU R8, [R1+0xfe4] ;  /* 0x000fe40001087983 */ /* 0x001ea80000300800 */
[----:B------:R-:W3:Y:S01]  /*33420*/  LDL R11, [R1+0x43c] ;  /* 0x00043c00010b7983 */ /* 0x000ee20000100800 */
[----:B------:R-:W-:Y:S01]  /*33430*/  @!P1 IMAD.MOV.U32 R10, RZ, RZ, R74 ;  /* 0x000000ffff0a9224 */ /* 0x000fe200078e004a */
[----:B------:R-:W-:-:S02]  /*33440*/  PRMT R37, RZ, 0x7610, R37 ;  /* 0x00007610ff257816 */ /* 0x000fc40000000025 */
[----:B------:R-:W-:Y:S01]  /*33450*/  PRMT R29, RZ, 0x7610, R29 ;  /* 0x00007610ff1d7816 */ /* 0x000fe2000000001d */
[----:B------:R-:W2:Y:S04]  /*33460*/  LDL R74, [R1+0x53c] ;  /* 0x00053c00014a7983 */ /* 0x000ea80000100800 */
[----:B---3--:R0:W3:Y:S02]  /*33470*/  @!P1 LDG.E.U8 R41, desc[UR20][R10.64] ;  /* 0x000000140a299981 */ /* 0x0080e4000c1e1100 */
[----:B0-----:R-:W-:Y:S02]  /*33480*/  @!P1 IMAD.MOV.U32 R10, RZ, RZ, R46 ;  /* 0x000000ffff0a9224 */ /* 0x001fe400078e002e */
[----:B------:R-:W-:-:S05]  /*33490*/  @!P1 IMAD.MOV.U32 R11, RZ, RZ, R47 ;  /* 0x000000ffff0b9224 */ /* 0x000fca00078e002f */
[----:B------:R0:W2:Y:S02]  /*334a0*/  @!P1 LDG.E.U8 R37, desc[UR20][R10.64] ;  /* 0x000000140a259981 */ /* 0x0000a4000c1e1100 */
[----:B0-----:R-:W-:Y:S02]  /*334b0*/  @!P1 IMAD.MOV.U32 R10, RZ, RZ, R42 ;  /* 0x000000ffff0a9224 */ /* 0x001fe400078e002a */
[----:B----4-:R-:W-:-:S05]  /*334c0*/  @!P1 IMAD.MOV.U32 R11, RZ, RZ, R44 ;  /* 0x000000ffff0b9224 */ /* 0x010fca00078e002c */
[----:B------:R0:W4:Y:S04]  /*334d0*/  @!P1 LDG.E.U8 R29, desc[UR20][R10.64] ;  /* 0x000000140a1d9981 */ /* 0x000128000c1e1100 */
[----:B---3--:R1:W-:Y:S04]  /*334e0*/  STL [R1+0x9c], R41 ;  /* 0x00009c2901007387 */ /* 0x0083e80000100800 */
[----:B------:R-:W3:Y:S04]  /*334f0*/  LDL R47, [R1+0x57c] ;  /* 0x00057c00012f7983 */ /* 0x000ee80000100800 */
[----:B-1----:R-:W3:Y:S04]  /*33500*/  LDL R41, [R1+0x540] ;  /* 0x0005400001297983 */ /* 0x002ee80000100800 */
[----:B--2---:R1:W-:Y:S04]  /*33510*/  STL [R1+0x90], R37 ;  /* 0x0000902501007387 */ /* 0x0043e80000100800 */
[----:B------:R-:W0:Y:S04]  /*33520*/  LDL R10, [R1+0x4fc] ;  /* 0x0004fc00010a7983 */ /* 0x000e280000100800 */
[----:B------:R-:W0:Y:S04]  /*33530*/  LDL R11, [R1+0x500] ;  /* 0x00050000010b7983 */ /* 0x000e280000100800 */
[----:B------:R-:W2:Y:S04]  /*33540*/  LDL R46, [R1+0x5bc] ;  /* 0x0005bc00012e7983 */ /* 0x000ea80000100800 */
[----:B------:R-:W2:Y:S01]  /*33550*/  LDL R44, [R1+0x5c0] ;  /* 0x0005c000012c7983 */ /* 0x000ea20000100800 */
[----:B------:R-:W-:-:S02]  /*33560*/  PRMT R76, RZ, 0x7610, R76 ;  /* 0x00007610ff4c7816 */ /* 0x000fc4000000004c */
[----:B------:R-:W-:Y:S02]  /*33570*/  PRMT R34, RZ, 0x7610, R34 ;  /* 0x00007610ff227816 */ /* 0x000fe40000000022 */
[----:B------:R-:W-:Y:S02]  /*33580*/  PRMT R28, RZ, 0x7610, R28 ;  /* 0x00007610ff1c7816 */ /* 0x000fe4000000001c */
[----:B------:R-:W-:Y:S01]  /*33590*/  PRMT R43, RZ, 0x7610, R43 ;  /* 0x00007610ff2b7816 */ /* 0x000fe2000000002b */
[----:B------:R-:W2:Y:S04]  /*335a0*/  LDL R42, [R1+0x5fc] ;  /* 0x0005fc00012a7983 */ /* 0x000ea80000100800 */
[----:B-1----:R-:W2:Y:S01]  /*335b0*/  LDL R37, [R1+0x580] ;  /* 0x0005800001257983 */ /* 0x002ea20000100800 */
[----:B0-----:R-:W-:-:S04]  /*335c0*/  @!P1 LOP3.LUT R11, R11, R10, RZ, 0x3c, !PT ;  /* 0x0000000a0b0b9212 */ /* 0x001fc800078e3cff */
[----:B------:R-:W-:-:S04]  /*335d0*/  @!P1 LOP3.LUT R10, R11, R10, RZ, 0x3c, !PT ;  /* 0x0000000a0b0a9212 */ /* 0x000fc800078e3cff */
[----:B------:R-:W-:-:S05]  /*335e0*/  @!P1 LOP3.LUT R11, R11, R10, RZ, 0x3c, !PT ;  /* 0x0000000a0b0b9212 */ /* 0x000fca00078e3cff */
[----:B------:R3:W4:Y:S02]  /*335f0*/  @!P1 LDG.E.U8 R76, desc[UR20][R10.64] ;  /* 0x000000140a4c9981 */ /* 0x000724000c1e1100 */
[----:B---3--:R-:W-:Y:S02]  /*33600*/  @!P1 IMAD.MOV.U32 R10, RZ, RZ, R41 ;  /* 0x000000ffff0a9224 */ /* 0x008fe400078e0029 */
[----:B------:R-:W-:-:S05]  /*33610*/  @!P1 IMAD.MOV.U32 R11, RZ, RZ, R74 ;  /* 0x000000ffff0b9224 */ /* 0x000fca00078e004a */
[----:B------:R2:W3:Y:S02]  /*33620*/  @!P1 LDG.E.U8 R34, desc[UR20][R10.64] ;  /* 0x000000140a229981 */ /* 0x0004e4000c1e1100 */
[----:B--2---:R-:W-:Y:S02]  /*33630*/  @!P1 IMAD.MOV.U32 R10, RZ, RZ, R37 ;  /* 0x000000ffff0a9224 */ /* 0x004fe400078e0025 */
[----:B------:R-:W-:-:S05]  /*33640*/  @!P1 IMAD.MOV.U32 R11, RZ, RZ, R47 ;  /* 0x000000ffff0b9224 */ /* 0x000fca00078e002f */
[----:B------:R0:W2:Y:S02]  /*33650*/  @!P1 LDG.E.U8 R28, desc[UR20][R10.64] ;  /* 0x000000140a1c9981 */ /* 0x0000a4000c1e1100 */
[----:B0-----:R-:W-:Y:S02]  /*33660*/  @!P1 IMAD.MOV.U32 R10, RZ, RZ, R44 ;  /* 0x000000ffff0a9224 */ /* 0x001fe400078e002c */
[----:B------:R-:W-:-:S05]  /*33670*/  @!P1 IMAD.MOV.U32 R11, RZ, RZ, R46 ;  /* 0x000000ffff0b9224 */ /* 0x000fca00078e002e */
[----:B------:R-:W2:Y:S04]  /*33680*/  @!P1 LDG.E.U8 R43, desc[UR20][R10.64] ;  /* 0x000000140a2b9981 */ /* 0x000ea8000c1e1100 */
[----:B----4-:R0:W-:Y:S04]  /*33690*/  STL [R1+0x78], R29 ;  /* 0x0000781d01007387 */ /* 0x0101e80000100800 */
[----:B------:R-:W4:Y:S04]  /*336a0*/  LDL R41, [R1+0x63c] ;  /* 0x00063c0001297983 */ /* 0x000f280000100800 */
[----:B0-----:R-:W4:Y:S04]  /*336b0*/  LDL R29, [R1+0x600] ;  /* 0x00060000011d7983 */ /* 0x001f280000100800 */
[----:B---3--:R0:W-:Y:S04]  /*336c0*/  STL [R1+0x58], R34 ;  /* 0x0000582201007387 */ /* 0x0081e80000100800 */
[----:B------:R-:W3:Y:S04]  /*336d0*/  LDL R37, [R1+0x67c] ;  /* 0x00067c0001257983 */ /* 0x000ee80000100800 */
[----:B0-----:R-:W3:Y:S04]  /*336e0*/  LDL R34, [R1+0x640] ;  /* 0x0006400001227983 */ /* 0x001ee80000100800 */
[----:B--2---:R0:W-:Y:S04]  /*336f0*/  STL [R1+0x48], R28 ;  /* 0x0000481c01007387 */ /* 0x0041e80000100800 */
[----:B------:R-:W2:Y:S04]  /*33700*/  LDL R44, [R1+0x6bc] ;  /* 0x0006bc00012c7983 */ /* 0x000ea80000100800 */
[----:B0-----:R-:W2:Y:S04]  /*33710*/  LDL R28, [R1+0x680] ;  /* 0x00068000011c7983 */ /* 0x001ea80000100800 */
[----:B------:R0:W-:Y:S04]  /*33720*/  STL [R1+0x1c], R43 ;  /* 0x00001c2b01007387 */ /* 0x0001e80000100800 */
[----:B0-----:R-:W2:Y:S01]  /*33730*/  LDL R43, [R1+0x6c0] ;  /* 0x0006c000012b7983 */ /* 0x001ea20000100800 */
[----:B------:R-:W-:Y:S01]  /*33740*/  PRMT R45, RZ, 0x7610, R45 ;  /* 0x00007610ff2d7816 */ /* 0x000fe2000000002d */
[----:B----4-:R-:W-:-:S02]  /*33750*/  @!P1 IMAD.MOV.U32 R10, RZ, RZ, R29 ;  /* 0x000000ffff0a9224 */ /* 0x010fc400078e001d */
[----:B------:R-:W-:Y:S01]  /*33760*/  @!P1 IMAD.MOV.U32 R11, RZ, RZ, R42 ;  /* 0x000000ffff0b9224 */ /* 0x000fe200078e002a */
[----:B------:R-:W-:Y:S02]  /*33770*/  PRMT R72, RZ, 0x7610, R72 ;  /* 0x00007610ff487816 */ /* 0x000fe40000000048 */
[----:B------:R-:W-:Y:S02]  /*33780*/  PRMT R26, RZ, 0x7610, R26 ;  /* 0x00007610ff1a7816 */ /* 0x000fe4000000001a */
[----:B------:R-:W-:Y:S01]  /*33790*/  PRMT R25, RZ, 0x7610, R25 ;  /* 0x00007610ff197816 */ /* 0x000fe20000000019 */
[----:B------:R-:W4:Y:S04]  /*337a0*/  LDL R42, [R1+0x6fc] ;  /* 0x0006fc00012a7983 */ /* 0x000f280000100800 */
[----:B------:R0:W4:Y:S04]  /*337b0*/  @!P1 LDG.E.U8 R45, desc[UR20][R10.64] ;  /* 0x000000140a2d9981 */ /* 0x000128000c1e1100 */
[----:B------:R-:W4:Y:S01]  /*337c0*/  LDL R29, [R1+0x700] ;  /* 0x00070000011d7983 */ /* 0x000f220000100800 */
[----:B0-----:R-:W-:-:S03]  /*337d0*/  @!P1 IMAD.MOV.U32 R11, RZ, RZ, R41 ;  /* 0x000000ffff0b9224 */ /* 0x001fc600078e0029 */
[----:B------:R-:W4:Y:S01]  /*337e0*/  LDL R41, [R1+0x734] ;  /* 0x0007340001297983 */ /* 0x000f220000100800 */
[----:B---3--:R-:W-:-:S03]  /*337f0*/  @!P1 IMAD.MOV.U32 R10, RZ, RZ, R34 ;  /* 0x000000ffff0a9224 */ /* 0x008fc600078e0022 */
[----:B------:R-:W3:Y:S04]  /*33800*/  LDL R34, [R1+0x738] ;  /* 0x0007380001227983 */ /* 0x000ee80000100800 */
[----:B------:R0:W3:Y:S02]  /*33810*/  @!P1 LDG.E.U8 R72, desc[UR20][R10.64] ;  /* 0x000000140a489981 */ /* 0x0000e4000c1e1100 */
[----:B0-----:R-:W-:Y:S02]  /*33820*/  @!P1 IMAD.MOV.U32 R11, RZ, RZ, R37 ;  /* 0x000000ffff0b9224 */ /* 0x001fe400078e0025 */
[----:B--2---:R-:W-:-:S05]  /*33830*/  @!P1 IMAD.MOV.U32 R10, RZ, RZ, R28 ;  /* 0x000000ffff0a9224 */ /* 0x004fca00078e001c */
[----:B------:R0:W2:Y:S02]  /*33840*/  @!P1 LDG.E.U8 R26, desc[UR20][R10.64] ;  /* 0x000000140a1a9981 */ /* 0x0000a4000c1e1100 */
[----:B0-----:R-:W-:Y:S02]  /*33850*/  @!P1 IMAD.MOV.U32 R11, RZ, RZ, R44 ;  /* 0x000000ffff0b9224 */ /* 0x001fe400078e002c */
[----:B------:R-:W-:-:S05]  /*33860*/  @!P1 IMAD.MOV.U32 R10, RZ, RZ, R43 ;  /* 0x000000ffff0a9224 */ /* 0x000fca00078e002b */
[----:B------:R4:W2:Y:S01]  /*33870*/  @!P1 LDG.E.U8 R25, desc[UR20][R10.64] ;  /* 0x000000140a199981 */ /* 0x0008a2000c1e1100 */
[----:B------:R-:W-:Y:S01]  /*33880*/  PRMT R24, RZ, 0x7610, R24 ;  /* 0x00007610ff187816 */ /* 0x000fe20000000018 */
[----:B----4-:R-:W-:Y:S02]  /*33890*/  @!P1 IMAD.MOV.U32 R10, RZ, RZ, R29 ;  /* 0x000000ffff0a9224 */ /* 0x010fe400078e001d */
[----:B------:R-:W-:-:S05]  /*338a0*/  @!P1 IMAD.MOV.U32 R11, RZ, RZ, R42 ;  /* 0x000000ffff0b9224 */ /* 0x000fca00078e002a */
[----:B------:R0:W4:Y:S04]  /*338b0*/  @!P1 LDG.E.U8 R24, desc[UR20][R10.64] ;  /* 0x000000140a189981 */ /* 0x000128000c1e1100 */
[----:B---3--:R-:W-:Y:S04]  /*338c0*/  STL [R1+0xf7c], R72 ;  /* 0x000f7c4801007387 */ /* 0x008fe80000100800 */
[----:B------:R-:W-:Y:S04]  /*338d0*/  STL [R1+0x68], R76 ;  /* 0x0000684c01007387 */ /* 0x000fe80000100800 */
[----:B------:R-:W3:Y:S04]  /*338e0*/  LDL R37, [R1+0x76c] ;  /* 0x00076c0001257983 */ /* 0x000ee80000100800 */
[----:B------:R-:W3:Y:S04]  /*338f0*/  LDL R28, [R1+0x770] ;  /* 0x00077000011c7983 */ /* 0x000ee80000100800 */
[----:B--2---:R-:W-:Y:S04]  /*33900*/  STL [R1+0xf80], R26 ;  /* 0x000f801a01007387 */ /* 0x004fe80000100800 */
[----:B------:R1:W-:Y:S04]  /*33910*/  STL [R1+0xf84], R25 ;  /* 0x000f841901007387 */ /* 0x0003e80000100800 */
[----:B------:R-:W2:Y:S04]  /*33920*/  LDL R42, [R1+0x7a4] ;  /* 0x0007a400012a7983 */ /* 0x000ea80000100800 */
[----:B------:R-:W2:Y:S01]  /*33930*/  LDL R29, [R1+0x7a8] ;  /* 0x0007a800011d7983 */ /* 0x000ea20000100800 */
[----:B------:R-:W-:Y:S01]  /*33940*/  PRMT R23, RZ, 0x7610, R23 ;  /* 0x00007610ff177816 */ /* 0x000fe20000000017 */
[----:B0-----:R-:W-:-:S02]  /*33950*/  @!P1 IMAD.MOV.U32 R10, RZ, RZ, R34 ;  /* 0x000000ffff0a9224 */ /* 0x001fc400078e0022 */
[----:B------:R-:W-:-:S05]  /*33960*/  @!P1 IMAD.MOV.U32 R11, RZ, RZ, R41 ;  /* 0x000000ffff0b9224 */ /* 0x000fca00078e0029 */
[----:B------:R3:W2:Y:S01]  /*33970*/  @!P1 LDG.E.U8 R23, desc[UR20][R10.64] ;  /* 0x000000140a179981 */ /* 0x0006a2000c1e1100 */
[----:B------:R-:W-:Y:S02]  /*33980*/  PRMT R22, RZ, 0x7610, R22 ;  /* 0x00007610ff167816 */ /* 0x000fe40000000016 */
[----:B------:R-:W-:Y:S01]  /*33990*/  PRMT R21, RZ, 0x7610, R21 ;  /* 0x00007610ff157816 */ /* 0x000fe20000000015 */
[----:B----4-:R-:W-:Y:S04]  /*339a0*/  STL [R1+0xf88], R24 ;  /* 0x000f881801007387 */ /* 0x010fe80000100800 */
[----:B------:R-:W4:Y:S04]  /*339b0*/  LDL R34, [R1+0x3e8] ;  /* 0x0003e80001227983 */ /* 0x000f280000100800 */
[----:B------:R-:W4:Y:S01]  /*339c0*/  LDL R41, [R1+0x3e4] ;  /* 0x0003e40001297983 */ /* 0x000f220000100800 */
[----:B---3--:R-:W-:-:S02]  /*339d0*/  @!P1 IMAD.MOV.U32 R11, RZ, RZ, R37 ;  /* 0x000000ffff0b9224 */ /* 0x008fc400078e0025 */
[----:B------:R-:W-:-:S05]  /*339e0*/  @!P1 IMAD.MOV.U32 R10, RZ, RZ, R28 ;  /* 0x000000ffff0a9224 */ /* 0x000fca00078e001c */
[----:B------:R2:W3:Y:S02]  /*339f0*/  @!P1 LDG.E.U8 R22, desc[UR20][R10.64] ;  /* 0x000000140a169981 */ /* 0x0004e4000c1e1100 */
[----:B--2---:R-:W-:Y:S02]  /*33a00*/  @!P1 IMAD.MOV.U32 R11, RZ, RZ, R42 ;  /* 0x000000ffff0b9224 */ /* 0x004fe400078e002a */
[----:B------:R-:W-:-:S05]  /*33a10*/  @!P1 IMAD.MOV.U32 R10, RZ, RZ, R29 ;  /* 0x000000ffff0a9224 */ /* 0x000fca00078e001d */
[----:B------:R4:W2:Y:S04]  /*33a20*/  @!P1 LDG.E.U8 R21, desc[UR20][R10.64] ;  /* 0x000000140a159981 */ /* 0x0008a8000c1e1100 */
[----:B------:R0:W-:Y:S04]  /*33a30*/  STL [R1+0xf8c], R23 ;  /* 0x000f8c1701007387 */ /* 0x0001e80000100800 */
[----:B-1----:R-:W2:Y:S04]  /*33a40*/  LDL R25, [R1+0x444] ;  /* 0x0004440001197983 */ /* 0x002ea80000100800 */
[----:B------:R-:W-:Y:S04]  /*33a50*/  STL [R1+0x8], R45 ;  /* 0x0000082d01007387 */ /* 0x000fe80000100800 */
[----:B------:R-:W2:Y:S04]  /*33a60*/  LDL R28, [R1+0x488] ;  /* 0x00048800011c7983 */ /* 0x000ea80000100800 */
[----:B------:R-:W2:Y:S04]  /*33a70*/  LDL R37, [R1+0x484] ;  /* 0x0004840001257983 */ /* 0x000ea80000100800 */
[----:B0-----:R-:W2:Y:S01]  /*33a80*/  LDL R23, [R1+0x448] ;  /* 0x0004480001177983 */ /* 0x001ea20000100800 */
[----:B----4-:R-:W-:-:S03]  /*33a90*/  @!P1 IMAD.MOV.U32 R10, RZ, RZ, R34 ;  /* 0x000000ffff0a9224 */ /* 0x010fc600078e0022 */
[----:B---3--:R0:W-:Y:S04]  /*33aa0*/  STL [R1+0xf90], R22 ;  /* 0x000f901601007387 */ /* 0x0081e80000100800 */
[----:B------:R-:W3:Y:S04]  /*33ab0*/  LDL R29, [R1+0x4c4] ;  /* 0x0004c400011d7983 */ /* 0x000ee80000100800 */
[----:B------:R-:W4:Y:S04]  /*33ac0*/  LDL R24, [R1+0x4c8] ;  /* 0x0004c80001187983 */ /* 0x000f280000100800 */
[----:B--2---:R1:W-:Y:S04]  /*33ad0*/  STL [R1+0xf94], R21 ;  /* 0x000f941501007387 */ /* 0x0043e80000100800 */
[----:B------:R-:W2:Y:S04]  /*33ae0*/  LDL R34, [R1+0x504] ;  /* 0x0005040001227983 */ /* 0x000ea80000100800 */
[----:B0-----:R-:W2:Y:S01]  /*33af0*/  LDL R22, [R1+0x508] ;  /* 0x0005080001167983 */ /* 0x001ea20000100800 */
[----:B------:R-:W-:Y:S01]  /*33b00*/  PRMT R40, RZ, 0x7610, R40 ;  /* 0x00007610ff287816 */ /* 0x000fe20000000028 */
[----:B------:R-:W-:Y:S01]  /*33b10*/  @!P1 IMAD.MOV.U32 R11, RZ, RZ, R41 ;  /* 0x000000ffff0b9224 */ /* 0x000fe200078e0029 */
[----:B------:R-:W-:-:S04]  /*33b20*/  PRMT R38, RZ, 0x7610, R38 ;  /* 0x00007610ff267816 */ /* 0x000fc80000000026 */
[----:B------:R0:W2:Y:S04]  /*33b30*/  @!P1 LDG.E.U8 R40, desc[UR20][R10.64] ;  /* 0x000000140a289981 */ /* 0x0000a8000c1e1100 */
[----:B-1----:R-:W2:Y:S01]  /*33b40*/  LDL R21, [R1+0x588] ;  /* 0x0005880001157983 */ /* 0x002ea20000100800 */
[----:B0-----:R-:W-:Y:S02]  /*33b50*/  @!P1 IMAD.MOV.U32 R10, RZ, RZ, R23 ;  /* 0x000000ffff0a9224 */ /* 0x001fe400078e0017 */
[----:B------:R-:W-:Y:S01]  /*33b60*/  @!P1 IMAD.MOV.U32 R11, RZ, RZ, R25 ;  /* 0x000000ffff0b9224 */ /* 0x000fe200078e0019 */
[----:B------:R-:W2:Y:S04]  /*33b70*/  LDL R23, [R1+0x548] ;  /* 0x0005480001177983 */ /* 0x000ea80000100800 */
[----:B------:R-:W2:Y:S04]  /*33b80*/  LDL R25, [R1+0x544] ;  /* 0x0005440001197983 */ /* 0x000ea80000100800 */
[----:B------:R0:W2:Y:S01]  /*33b90*/  @!P1 LDG.E.U8 R38, desc[UR20][R10.64] ;  /* 0x000000140a269981 */ /* 0x0000a2000c1e1100 */
[----:B------:R-:W-:Y:S01]  /*33ba0*/  PRMT R36, RZ, 0x7610, R36 ;  /* 0x00007610ff247816 */ /* 0x000fe20000000024 */
[----:B0-----:R-:W-:-:S02]  /*33bb0*/  @!P1 IMAD.MOV.U32 R10, RZ, RZ, R28 ;  /* 0x000000ffff0a9224 */ /* 0x001fc400078e001c */
[----:B------:R-:W2:Y:S01]  /*33bc0*/  LDL R28, [R1+0x584] ;  /* 0x00058400011c7983 */ /* 0x000ea20000100800 */
[----:B------:R-:W-:Y:S01]  /*33bd0*/  @!P1 IMAD.MOV.U32 R11, RZ, RZ, R37 ;  /* 0x000000ffff0b9224 */ /* 0x000fe200078e0025 */
[----:B------:R-:W-:-:S04]  /*33be0*/  PRMT R35, RZ, 0x7610, R35 ;  /* 0x00007610ff237816 */ /* 0x000fc80000000023 */
[----:B------:R3:W2:Y:S01]  /*33bf0*/  @!P1 LDG.E.U8 R36, desc[UR20][R10.64] ;  /* 0x000000140a249981 */ /* 0x0006a2000c1e1100 */
[----:B------:R-:W-:Y:S01]  /*33c00*/  PRMT R27, RZ, 0x7610, R27 ;  /* 0x00007610ff1b7816 */ /* 0x000fe2000000001b */
[----:B---3--:R-:W-:Y:S02]  /*33c10*/  @!P1 IMAD.MOV.U32 R11, RZ, RZ, R29 ;  /* 0x000000ffff0b9224 */ /* 0x008fe400078e001d */
[----:B----4-:R-:W-:Y:S01]  /*33c20*/  @!P1 IMAD.MOV.U32 R10, RZ, RZ, R24 ;  /* 0x000000ffff0a9224 */ /* 0x010fe200078e0018 */
[----:B------:R-:W-:Y:S01]  /*33c30*/  PRMT R33, RZ, 0x7610, R33 ;  /* 0x00007610ff217816 */ /* 0x000fe20000000021 */
[----:B------:R-:W3:Y:S04]  /*33c40*/  LDL R24, [R1+0x5c8] ;  /* 0x0005c80001187983 */ /* 0x000ee80000100800 */
[----:B------:R2:W4:Y:S01]  /*33c50*/  @!P1 LDG.E.U8 R35, desc[UR20][R10.64] ;  /* 0x000000140a239981 */ /* 0x000522000c1e1100 */
[----:B------:R-:W-:-:S03]  /*33c60*/  PRMT R32, RZ, 0x7610, R32 ;  /* 0x00007610ff207816 */ /* 0x000fc60000000020 */
[----:B------:R-:W3:Y:S01]  /*33c70*/  LDL R29, [R1+0x5c4] ;  /* 0x0005c400011d7983 */ /* 0x000ee20000100800 */
[----:B--2---:R-:W-:Y:S02]  /*33c80*/  @!P1 IMAD.MOV.U32 R11, RZ, RZ, R34 ;  /* 0x000000ffff0b9224 */ /* 0x004fe400078e0022 */
[----:B------:R-:W-:Y:S02]  /*33c90*/  @!P1 IMAD.MOV.U32 R10, RZ, RZ, R22 ;  /* 0x000000ffff0a9224 */ /* 0x000fe400078e0016 */
[----:B------:R-:W2:Y:S04]  /*33ca0*/  LDL R22, [R1+0x608] ;  /* 0x0006080001167983 */ /* 0x000ea80000100800 */
[----:B------:R0:W2:Y:S02]  /*33cb0*/  @!P1 LDG.E.U8 R27, desc[UR20][R10.64] ;  /* 0x000000140a1b9981 */ /* 0x0000a4000c1e1100 */
[----:B0-----:R-:W-:-:S02]  /*33cc0*/  @!P1 IMAD.MOV.U32 R10, RZ, RZ, R23 ;  /* 0x000000ffff0a9224 */ /* 0x001fc400078e0017 */
[----:B------:R-:W-:Y:S02]  /*33cd0*/  @!P1 IMAD.MOV.U32 R11, RZ, RZ, R25 ;  /* 0x000000ffff0b9224 */ /* 0x000fe400078e0019 */
[----:B------:R-:W3:Y:S04]  /*33ce0*/  LDL R25, [R1+0x604] ;  /* 0x0006040001197983 */ /* 0x000ee80000100800 */
[----:B------:R0:W4:Y:S02]  /*33cf0*/  @!P1 LDG.E.U8 R33, desc[UR20][R10.64] ;  /* 0x000000140a219981 */ /* 0x000124000c1e1100 */
[----:B0-----:R-:W-:Y:S02]  /*33d00*/  @!P1 IMAD.MOV.U32 R10, RZ, RZ, R21 ;  /* 0x000000ffff0a9224 */ /* 0x001fe400078e0015 */
[----:B------:R-:W-:-:S05]  /*33d10*/  @!P1 IMAD.MOV.U32 R11, RZ, RZ, R28 ;  /* 0x000000ffff0b9224 */ /* 0x000fca00078e001c */
[----:B------:R3:W4:Y:S04]  /*33d20*/  @!P1 LDG.E.U8 R32, desc[UR20][R10.64] ;  /* 0x000000140a209981 */ /* 0x000728000c1e1100 */
[----:B--2---:R0:W-:Y:S04]  /*33d30*/  STL [R1+0x64], R27 ;  /* 0x0000641b01007387 */ /* 0x0041e80000100800 */
[----:B------:R-:W2:Y:S04]  /*33d40*/  LDL R23, [R1+0x648] ;  /* 0x0006480001177983 */ /* 0x000ea80000100800 */
[----:B------:R-:W2:Y:S04]  /*33d50*/  LDL R28, [R1+0x684] ;  /* 0x00068400011c7983 */ /* 0x000ea80000100800 */
[----:B------:R-:W2:Y:S04]  /*33d60*/  LDL R21, [R1+0x688] ;  /* 0x0006880001157983 */ /* 0x000ea80000100800 */
[----:B0-----:R-:W2:Y:S04]  /*33d70*/  LDL R27, [R1+0x644] ;  /* 0x00064400011b7983 */ /* 0x001ea80000100800 */
[----:B------:R-:W-:Y:S01]  /*33d80*/  STL [R1+0x84], R40 ;  /* 0x0000842801007387 */ /* 0x000fe20000100800 */
[----:B---3--:R-:W-:-:S03]  /*33d90*/  @!P1 IMAD.MOV.U32 R10, RZ, RZ, R24 ;  /* 0x000000ffff0a9224 */ /* 0x008fc600078e0018 */
[----:B------:R-:W3:Y:S04]  /*33da0*/  LDL R34, [R1+0x6c4] ;  /* 0x0006c40001227983 */ /* 0x000ee80000100800 */
[----:B------:R-:W3:Y:S01]  /*33db0*/  LDL R24, [R1+0x6c8] ;  /* 0x0006c80001187983 */ /* 0x000ee20000100800 */
[----:B------:R-:W-:Y:S01]  /*33dc0*/  PRMT R26, RZ, 0x7610, R26 ;  /* 0x00007610ff1a7816 */ /* 0x000fe2000000001a */
[----:B------:R-:W-:Y:S02]  /*33dd0*/  @!P1 IMAD.MOV.U32 R11, RZ, RZ, R29 ;  /* 0x000000ffff0b9224 */ /* 0x000fe400078e001d */
[----:B----4-:R0:W-:Y:S04]  /*33de0*/  STL [R1+0x54], R33 ;  /* 0x0000542101007387 */ /* 0x0101e80000100800 */
[----:B------:R-:W-:Y:S01]  /*33df0*/  STL [R1+0x80], R38 ;  /* 0x0000802601007387 */ /* 0x000fe20000100800 */
[----:B------:R-:W-:-:S03]  /*33e00*/  PRMT R82, RZ, 0x7610, R82 ;  /* 0x00007610ff527816 */ /* 0x000fc60000000052 */
[----:B------:R1:W4:Y:S04]  /*33e10*/  @!P1 LDG.E.U8 R26, desc[UR20][R10.64] ;  /* 0x000000140a1a9981 */ /* 0x000328000c1e1100 */
[----:B0-----:R-:W3:Y:S04]  /*33e20*/  LDL R33, [R1+0x704] ;  /* 0x0007040001217983 */ /* 0x001ee80000100800 */
[----:B------:R0:W-:Y:S01]  /*33e30*/  STL [R1+0x2c], R32 ;  /* 0x00002c2001007387 */ /* 0x0001e20000100800 */
[----:B-1----:R-:W-:Y:S02]  /*33e40*/  @!P1 IMAD.MOV.U32 R10, RZ, RZ, R22 ;  /* 0x000000ffff0a9224 */ /* 0x002fe400078e0016 */
[----:B------:R-:W-:-:S05]  /*33e50*/  @!P1 IMAD.MOV.U32 R11, RZ, RZ, R25 ;  /* 0x000000ffff0b9224 */ /* 0x000fca00078e0019 */
[----:B------:R2:W4:Y:S04]  /*33e60*/  @!P1 LDG.E.U8 R82, desc[UR20][R10.64] ;  /* 0x000000140a529981 */ /* 0x000528000c1e1100 */
[----:B0-----:R-:W4:Y:S01]  /*33e70*/  LDL R32, [R1+0x708] ;  /* 0x0007080001207983 */ /* 0x001f220000100800 */
[----:B------:R-:W-:Y:S02]  /*33e80*/  PRMT R70, RZ, 0x7610, R70 ;  /* 0x00007610ff467816 */ /* 0x000fe40000000046 */
[----:B------:R-:W-:Y:S02]  /*33e90*/  PRMT R20, RZ, 0x7610, R20 ;  /* 0x00007610ff147816 */ /* 0x000fe40000000014 */
[----:B------:R-:W-:Y:S01]  /*33ea0*/  PRMT R19, RZ, 0x7610, R19 ;  /* 0x00007610ff137816 */ /* 0x000fe20000000013 */
[----:B--2---:R-:W-:-:S02]  /*33eb0*/  @!P1 IMAD.MOV.U32 R10, RZ, RZ, R23 ;  /* 0x000000ffff0a9224 */ /* 0x004fc400078e0017 */
[----:B------:R-:W-:-:S05]  /*33ec0*/  @!P1 IMAD.MOV.U32 R11, RZ, RZ, R27 ;  /* 0x000000ffff0b9224 */ /* 0x000fca00078e001b */
[----:B------:R0:W2:Y:S02]  /*33ed0*/  @!P1 LDG.E.U8 R70, desc[UR20][R10.64] ;  /* 0x000000140a469981 */ /* 0x0000a4000c1e1100 */
[----:B0-----:R-:W-:Y:S02]  /*33ee0*/  @!P1 IMAD.MOV.U32 R10, RZ, RZ, R21 ;  /* 0x000000ffff0a9224 */ /* 0x001fe400078e0015 */
[----:B------:R-:W-:-:S05]  /*33ef0*/  @!P1 IMAD.MOV.U32 R11, RZ, RZ, R28 ;  /* 0x000000ffff0b9224 */ /* 0x000fca00078e001c */
[----:B------:R3:W2:Y:S02]  /*33f00*/  @!P1 LDG.E.U8 R20, desc[UR20][R10.64] ;  /* 0x000000140a149981 */ /* 0x0006a4000c1e1100 */
[----:B---3--:R-:W-:Y:S02]  /*33f10*/  @!P1 IMAD.MOV.U32 R10, RZ, RZ, R24 ;  /* 0x000000ffff0a9224 */ /* 0x008fe400078e0018 */
[----:B------:R-:W-:-:S05]  /*33f20*/  @!P1 IMAD.MOV.U32 R11, RZ, RZ, R34 ;  /* 0x000000ffff0b9224 */ /* 0x000fca00078e0022 */
[----:B------:R0:W3:Y:S01]  /*33f30*/  @!P1 LDG.E.U8 R19, desc[UR20][R10.64] ;  /* 0x000000140a139981 */ /* 0x0000e2000c1e1100 */
[----:B------:R-:W-:-:S03]  /*33f40*/  PRMT R18, RZ, 0x7610, R18 ;  /* 0x00007610ff127816 */ /* 0x000fc60000000012 */
[----:B------:R-:W-:Y:S04]  /*33f50*/  STL [R1+0x7c], R36 ;  /* 0x00007c2401007387 */ /* 0x000fe80000100800 */
[----:B----4-:R1:W-:Y:S04]  /*33f60*/  STL [R1+0x18], R26 ;  /* 0x0000181a01007387 */ /* 0x0103e80000100800 */
[----:B------:R-:W4:Y:S04]  /*33f70*/  LDL R25, [R1+0x740] ;  /* 0x0007400001197983 */ /* 0x000f280000100800 */
[----:B------:R-:W4:Y:S01]  /*33f80*/  LDL R22, [R1+0x778] ;  /* 0x0007780001167983 */ /* 0x000f220000100800 */
[----:B0-----:R-:W-:-:S02]  /*33f90*/  @!P1 IMAD.MOV.U32 R10, RZ, RZ, R32 ;  /* 0x000000ffff0a9224 */ /* 0x001fc400078e0020 */
[----:B------:R-:W-:Y:S01]  /*33fa0*/  @!P1 IMAD.MOV.U32 R11, RZ, RZ, R33 ;  /* 0x000000ffff0b9224 */ /* 0x000fe200078e0021 */
[----:B-1----:R-:W4:Y:S04]  /*33fb0*/  LDL R26, [R1+0x73c] ;  /* 0x00073c00011a7983 */ /* 0x002f280000100800 */
[----:B------:R4:W4:Y:S04]  /*33fc0*/  @!P1 LDG.E.U8 R18, desc[UR20][R10.64] ;  /* 0x000000140a129981 */ /* 0x000928000c1e1100 */
[----:B------:R-:W-:Y:S04]  /*33fd0*/  STL [R1+0x74], R35 ;  /* 0x0000742301007387 */ /* 0x000fe80000100800 */
[----:B------:R-:W-:Y:S04]  /*33fe0*/  STL [R1+0xfd0], R82 ;  /* 0x000fd05201007387 */ /* 0x000fe80000100800 */
[----:B------:R-:W4:Y:S04]  /*33ff0*/  LDL R23, [R1+0x774] ;  /* 0x0007740001177983 */ /* 0x000f280000100800 */
[----:B------:R-:W4:Y:S04]  /*34000*/  LDL R29, [R1+0x7ac] ;  /* 0x0007ac00011d7983 */ /* 0x000f280000100800 */
[----:B------:R-:W4:Y:S04]  /*34010*/  LDL R27, [R1+0x7b0] ;  /* 0x0007b000011b7983 */ /* 0x000f280000100800 */
[----:B--2---:R-:W-:Y:S04]  /*34020*/  STL [R1+0xfd4], R70 ;  /* 0x000fd44601007387 */ /* 0x004fe80000100800 */
[----:B------:R-:W2:Y:S04]  /*34030*/  LDL R28, [R1+0x3ec] ;  /* 0x0003ec00011c7983 */ /* 0x000ea80000100800 */
[----:B------:R-:W2:Y:S04]  /*34040*/  LDL R21, [R1+0x410] ;  /* 0x0004100001157983 */ /* 0x000ea80000100800 */
[----:B------:R-:W-:Y:S04]  /*34050*/  STL [R1+0xfd8], R20 ;  /* 0x000fd81401007387 */ /* 0x000fe80000100800 */
[----:B------:R-:W2:Y:S04]  /*34060*/  LDL R24, [R1+0x450] ;  /* 0x0004500001187983 */ /* 0x000ea80000100800 */
[----:B---3--:R0:W-:Y:S04]  /*34070*/  STL [R1+0xfdc], R19 ;  /* 0x000fdc1301007387 */ /* 0x0081e80000100800 */
[----:B0-----:R-:W3:Y:S01]  /*34080*/  LDL R19, [R1+0x44c] ;  /* 0x00044c0001137983 */ /* 0x001ee20000100800 */
[----:B------:R-:W-:Y:S01]  /*34090*/  PRMT R17, RZ, 0x7610, R17 ;  /* 0x00007610ff117816 */ /* 0x000fe20000000011 */
[----:B----4-:R-:W-:-:S02]  /*340a0*/  @!P1 IMAD.MOV.U32 R10, RZ, RZ, R25 ;  /* 0x000000ffff0a9224 */ /* 0x010fc400078e0019 */
[----:B------:R-:W-:Y:S01]  /*340b0*/  @!P1 IMAD.MOV.U32 R11, RZ, RZ, R26 ;  /* 0x000000ffff0b9224 */ /* 0x000fe200078e001a */
[----:B------:R0:W-:Y:S04]  /*340c0*/  STL [R1+0xfe0], R18 ;  /* 0x000fe01201007387 */ /* 0x0001e80000100800 */
[----:B------:R-:W4:Y:S04]  /*340d0*/  LDL R26, [R1+0x48c] ;  /* 0x00048c00011a7983 */ /* 0x000f280000100800 */
[----:B------:R-:W4:Y:S01]  /*340e0*/  LDL R25, [R1+0x490] ;  /* 0x0004900001197983 */ /* 0x000f220000100800 */
[----:B------:R-:W-:-:S03]  /*340f0*/  PRMT R16, RZ, 0x7610, R16 ;  /* 0x00007610ff107816 */ /* 0x000fc60000000010 */
[----:B------:R1:W4:Y:S01]  /*34100*/  @!P1 LDG.E.U8 R17, desc[UR20][R10.64] ;  /* 0x000000140a119981 */ /* 0x000322000c1e1100 */
[----:B------:R-:W-:-:S03]  /*34110*/  PRMT R15, RZ, 0x7610, R15 ;  /* 0x00007610ff0f7816 */ /* 0x000fc6000000000f */
[----:B------:R-:W4:Y:S01]  /*34120*/  LDL R20, [R1+0x510] ;  /* 0x0005100001147983 */ /* 0x000f220000100800 */
[----:B------:R-:W-:-:S03]  /*34130*/  PRMT R31, RZ, 0x7610, R31 ;  /* 0x00007610ff1f7816 */ /* 0x000fc6000000001f */
[----:B0-----:R-:W4:Y:S01]  /*34140*/  LDL R18, [R1+0x590] ;  /* 0x0005900001127983 */ /* 0x001f220000100800 */
[----:B-1----:R-:W-:Y:S02]  /*34150*/  @!P1 IMAD.MOV.U32 R10, RZ, RZ, R22 ;  /* 0x000000ffff0a9224 */ /* 0x002fe400078e0016 */
[----:B------:R-:W-:Y:S01]  /*34160*/  @!P1 IMAD.MOV.U32 R11, RZ, RZ, R23 ;  /* 0x000000ffff0b9224 */ /* 0x000fe200078e0017 */
[----:B------:R-:W4:Y:S04]  /*34170*/  LDL R22, [R1+0x4d0] ;  /* 0x0004d00001167983 */ /* 0x000f280000100800 */
[----:B------:R-:W4:Y:S04]  /*34180*/  LDL R23, [R1+0x4cc] ;  /* 0x0004cc0001177983 */ /* 0x000f280000100800 */
[----:B------:R0:W4:Y:S02]  /*34190*/  @!P1 LDG.E.U8 R16, desc[UR20][R10.64] ;  /* 0x000000140a109981 */ /* 0x000124000c1e1100 */
[----:B0-----:R-:W-:-:S02]  /*341a0*/  @!P1 IMAD.MOV.U32 R10, RZ, RZ, R27 ;  /* 0x000000ffff0a9224 */ /* 0x001fc400078e001b */
[----:B------:R-:W-:Y:S01]  /*341b0*/  @!P1 IMAD.MOV.U32 R11, RZ, RZ, R29 ;  /* 0x000000ffff0b9224 */ /* 0x000fe200078e001d */
[----:B------:R-:W4:Y:S04]  /*341c0*/  LDL R27, [R1+0x50c] ;  /* 0x00050c00011b7983 */ /* 0x000f280000100800 */
[----:B------:R-:W4:Y:S04]  /*341d0*/  LDL R29, [R1+0x54c] ;  /* 0x00054c00011d7983 */ /* 0x000f280000100800 */
[----:B------:R2:W4:Y:S02]  /*341e0*/  @!P1 LDG.E.U8 R15, desc[UR20][R10.64] ;  /* 0x000000140a0f9981 */ /* 0x000524000c1e1100 */
[----:B--2---:R-:W-:-:S02]  /*341f0*/  @!P1 IMAD.MOV.U32 R11, RZ, RZ, R28 ;  /* 0x000000ffff0b9224 */ /* 0x004fc400078e001c */
[----:B------:R-:W2:Y:S01]  /*34200*/  LDL R28, [R1+0x550] ;  /* 0x00055000011c7983 */ /* 0x000ea20000100800 */
[----:B------:R-:W-:-:S03]  /*34210*/  @!P1 IMAD.MOV.U32 R10, RZ, RZ, R21 ;  /* 0x000000ffff0a9224 */ /* 0x000fc600078e0015 */
[----:B------:R-:W2:Y:S04]  /*34220*/  LDL R21, [R1+0x58c] ;  /* 0x00058c0001157983 */ /* 0x000ea80000100800 */
[----:B------:R3:W2:Y:S02]  /*34230*/  @!P1 LDG.E.U8 R31, desc[UR20][R10.64] ;  /* 0x000000140a1f9981 */ /* 0x0006a4000c1e1100 */
[----:B---3--:R-:W-:Y:S02]  /*34240*/  @!P1 IMAD.MOV.U32 R11, RZ, RZ, R19 ;  /* 0x000000ffff0b9224 */ /* 0x008fe400078e0013 */
[----:B------:R-:W3:Y:S01]  /*34250*/  LDL R19, [R1+0x5d0] ;  /* 0x0005d00001137983 */ /* 0x000ee20000100800 */
[----:B------:R-:W-:Y:S01]  /*34260*/  PRMT R30, RZ, 0x7610, R30 ;  /* 0x00007610ff1e7816 */ /* 0x000fe2000000001e */
[----:B------:R-:W-:-:S02]  /*34270*/  @!P1 IMAD.MOV.U32 R10, RZ, RZ, R24 ;  /* 0x000000ffff0a9224 */ /* 0x000fc400078e0018 */
[----:B------:R-:W3:Y:S01]  /*34280*/  LDL R24, [R1+0x5cc] ;  /* 0x0005cc0001187983 */ /* 0x000ee20000100800 */
[----:B------:R-:W-:-:S03]  /*34290*/  PRMT R4, RZ, 0x7610, R4 ;  /* 0x00007610ff047816 */ /* 0x000fc60000000004 */
[----:B------:R4:W3:Y:S01]  /*342a0*/  @!P1 LDG.E.U8 R30, desc[UR20][R10.64] ;  /* 0x000000140a1e9981 */ /* 0x0008e2000c1e1100 */
[----:B------:R-:W-:Y:S01]  /*342b0*/  PRMT R5, RZ, 0x7610, R5 ;  /* 0x00007610ff057816 */ /* 0x000fe20000000005 */
[----:B----4-:R-:W-:Y:S02]  /*342c0*/  @!P1 IMAD.MOV.U32 R10, RZ, RZ, R25 ;  /* 0x000000ffff0a9224 */ /* 0x010fe400078e0019 */
[----:B------:R-:W-:Y:S01]  /*342d0*/  @!P1 IMAD.MOV.U32 R11, RZ, RZ, R26 ;  /* 0x000000ffff0b9224 */ /* 0x000fe200078e001a */
[----:B------:R-:W4:Y:S04]  /*342e0*/  LDL R25, [R1+0x610] ;  /* 0x0006100001197983 */ /* 0x000f280000100800 */
[----:B------:R-:W4:Y:S04]  /*342f0*/  LDL R26, [R1+0x60c] ;  /* 0x00060c00011a7983 */ /* 0x000f280000100800 */
[----:B------:R0:W4:Y:S01]  /*34300*/  @!P1 LDG.E.U8 R4, desc[UR20][R10.64] ;  /* 0x000000140a049981 */ /* 0x000122000c1e1100 */
[----:B------:R-:W-:Y:S01]  /*34310*/  PRMT R2, RZ, 0x7610, R2 ;  /* 0x00007610ff027816 */ /* 0x000fe20000000002 */
[----:B0-----:R-:W-:-:S02]  /*34320*/  @!P1 IMAD.MOV.U32 R10, RZ, RZ, R22 ;  /* 0x000000ffff0a9224 */ /* 0x001fc400078e0016 */
        /* <DEDUP_REMOVED lines=9> */
[----:B------:R0:W4:Y:S02]  /*343c0*/  @!P1 LDG.E.U8 R2, desc[UR20][R10.64] ;  /* 0x000000140a029981 */ /* 0x000124000c1e1100 */
[----:B0-----:R-:W-:-:S02]  /*343d0*/  @!P1 IMAD.MOV.U32 R11, RZ, RZ, R29 ;  /* 0x000000ffff0b9224 */ /* 0x001fc400078e001d */
[----:B------:R-:W4:Y:S01]  /*343e0*/  LDL R29, [R1+0x6cc] ;  /* 0x0006cc00011d7983 */ /* 0x000f220000100800 */
[----:B------:R-:W-:Y:S01]  /*343f0*/  PRMT R8, RZ, 0x7610, R8 ;  /* 0x00007610ff087816 */ /* 0x000fe20000000008 */
[----:B--2---:R-:W-:Y:S02]  /*34400*/  @!P1 IMAD.MOV.U32 R10, RZ, RZ, R28 ;  /* 0x000000ffff0a9224 */ /* 0x004fe400078e001c */
[----:B------:R-:W2:Y:S04]  /*34410*/  LDL R28, [R1+0x6d0] ;  /* 0x0006d000011c7983 */ /* 0x000ea80000100800 */
[----:B------:R0:W2:Y:S02]  /*34420*/  @!P1 LDG.E.U8 R3, desc[UR20][R10.64] ;  /* 0x000000140a039981 */ /* 0x0000a4000c1e1100 */
[----:B0-----:R-:W-:-:S02]  /*34430*/  @!P1 IMAD.MOV.U32 R11, RZ, RZ, R21 ;  /* 0x000000ffff0b9224 */ /* 0x001fc400078e0015 */
[----:B------:R-:W2:Y:S01]  /*34440*/  LDL R21, [R1+0x70c] ;  /* 0x00070c0001157983 */ /* 0x000ea20000100800 */
[----:B------:R-:W-:-:S03]  /*34450*/  @!P1 IMAD.MOV.U32 R10, RZ, RZ, R18 ;  /* 0x000000ffff0a9224 */ /* 0x000fc600078e0012 */
[----:B------:R-:W2:Y:S04]  /*34460*/  LDL R18, [R1+0x710] ;  /* 0x0007100001127983 */ /* 0x000ea80000100800 */
[----:B------:R0:W-:Y:S04]  /*34470*/  STL [R1+0x44], R31 ;  /* 0x0000441f01007387 */ /* 0x0001e80000100800 */
[----:B------:R3:W2:Y:S02]  /*34480*/  @!P1 LDG.E.U8 R8, desc[UR20][R10.64] ;  /* 0x000000140a089981 */ /* 0x0006a4000c1e1100 */
[----:B---3--:R-:W-:-:S02]  /*34490*/  @!P1 IMAD.MOV.U32 R10, RZ, RZ, R19 ;  /* 0x000000ffff0a9224 */ /* 0x008fc400078e0013 */
[----:B------:R-:W3:Y:S01]  /*344a0*/  LDL R19, [R1+0x748] ;  /* 0x0007480001137983 */ /* 0x000ee20000100800 */
[----:B------:R-:W-:Y:S01]  /*344b0*/  PRMT R7, RZ, 0x7610, R7 ;  /* 0x00007610ff077816 */ /* 0x000fe20000000007 */
[----:B------:R-:W-:Y:S02]  /*344c0*/  @!P1 IMAD.MOV.U32 R11, RZ, RZ, R24 ;  /* 0x000000ffff0b9224 */ /* 0x000fe400078e0018 */
[----:B------:R-:W3:Y:S01]  /*344d0*/  LDL R24, [R1+0x744] ;  /* 0x0007440001187983 */ /* 0x000ee20000100800 */
[----:B------:R-:W-:-:S03]  /*344e0*/  PRMT R80, RZ, 0x7610, R80 ;  /* 0x00007610ff507816 */ /* 0x000fc60000000050 */
[----:B------:R4:W3:Y:S04]  /*344f0*/  @!P1 LDG.E.U8 R7, desc[UR20][R10.64] ;  /* 0x000000140a079981 */ /* 0x0008e8000c1e1100 */
[----:B------:R-:W-:Y:S01]  /*34500*/  STL [R1+0x40], R30 ;  /* 0x0000401e01007387 */ /* 0x000fe20000100800 */
[----:B------:R-:W-:Y:S01]  /*34510*/  PRMT R68, RZ, 0x7610, R68 ;  /* 0x00007610ff447816 */ /* 0x000fe20000000044 */
[----:B----4-:R-:W-:Y:S02]  /*34520*/  @!P1 IMAD.MOV.U32 R10, RZ, RZ, R25 ;  /* 0x000000ffff0a9224 */ /* 0x010fe400078e0019 */
[----:B------:R-:W-:Y:S01]  /*34530*/  @!P1 IMAD.MOV.U32 R11, RZ, RZ, R26 ;  /* 0x000000ffff0b9224 */ /* 0x000fe200078e001a */
[----:B------:R-:W4:Y:S04]  /*34540*/  LDL R25, [R1+0x780] ;  /* 0x0007800001197983 */ /* 0x000f280000100800 */
[----:B------:R-:W4:Y:S04]  /*34550*/  LDL R26, [R1+0x77c] ;  /* 0x00077c00011a7983 */ /* 0x000f280000100800 */
[----:B------:R1:W4:Y:S01]  /*34560*/  @!P1 LDG.E.U8 R80, desc[UR20][R10.64] ;  /* 0x000000140a509981 */ /* 0x000322000c1e1100 */
[----:B------:R-:W-:Y:S01]  /*34570*/  PRMT R14, RZ, 0x7610, R14 ;  /* 0x00007610ff0e7816 */ /* 0x000fe2000000000e */
[----:B-1----:R-:W-:-:S02]  /*34580*/  @!P1 IMAD.MOV.U32 R10, RZ, RZ, R22 ;  /* 0x000000ffff0a9224 */ /* 0x002fc400078e0016 */
[----:B------:R-:W-:Y:S01]  /*34590*/  @!P1 IMAD.MOV.U32 R11, RZ, RZ, R23 ;  /* 0x000000ffff0b9224 */ /* 0x000fe200078e0017 */
[----:B------:R-:W4:Y:S04]  /*345a0*/  LDL R22, [R1+0x7b8] ;  /* 0x0007b80001167983 */ /* 0x000f280000100800 */
[----:B------:R-:W4:Y:S04]  /*345b0*/  LDL R23, [R1+0x7b4] ;  /* 0x0007b40001177983 */ /* 0x000f280000100800 */
[----:B------:R1:W4:Y:S02]  /*345c0*/  @!P1 LDG.E.U8 R68, desc[UR20][R10.64] ;  /* 0x000000140a449981 */ /* 0x000324000c1e1100 */
[----:B-1----:R-:W-:-:S02]  /*345d0*/  @!P1 IMAD.MOV.U32 R10, RZ, RZ, R20 ;  /* 0x000000ffff0a9224 */ /* 0x002fc400078e0014 */
[----:B------:R-:W-:Y:S01]  /*345e0*/  @!P1 IMAD.MOV.U32 R11, RZ, RZ, R27 ;  /* 0x000000ffff0b9224 */ /* 0x000fe200078e001b */
[----:B------:R-:W4:Y:S04]  /*345f0*/  LDL R20, [R1+0x418] ;  /* 0x0004180001147983 */ /* 0x000f280000100800 */
[----:B------:R-:W4:Y:S04]  /*34600*/  LDL R27, [R1+0x414] ;  /* 0x00041400011b7983 */ /* 0x000f280000100800 */
[----:B------:R1:W4:Y:S02]  /*34610*/  @!P1 LDG.E.U8 R14, desc[UR20][R10.64] ;  /* 0x000000140a0e9981 */ /* 0x000324000c1e1100 */
[----:B-1----:R-:W-:-:S02]  /*34620*/  @!P1 IMAD.MOV.U32 R11, RZ, RZ, R29 ;  /* 0x000000ffff0b9224 */ /* 0x002fc400078e001d */
[----:B------:R-:W4:Y:S01]  /*34630*/  LDL R29, [R1+0x454] ;  /* 0x00045400011d7983 */ /* 0x000f220000100800 */
[----:B------:R-:W-:Y:S01]  /*34640*/  PRMT R12, RZ, 0x7610, R12 ;  /* 0x00007610ff0c7816 */ /* 0x000fe2000000000c */
[----:B--2---:R-:W-:Y:S02]  /*34650*/  @!P1 IMAD.MOV.U32 R10, RZ, RZ, R28 ;  /* 0x000000ffff0a9224 */ /* 0x004fe400078e001c */
[----:B------:R-:W2:Y:S01]  /*34660*/  LDL R28, [R1+0x458] ;  /* 0x00045800011c7983 */ /* 0x000ea20000100800 */
[----:B------:R-:W-:-:S03]  /*34670*/  @!P1 IMAD.MOV.U32 R41, RZ, RZ, R21 ;  /* 0x000000ffff299224 */ /* 0x000fc600078e0015 */
        /* <DEDUP_REMOVED lines=8> */
[----:B------:R-:W3:Y:S04]  /*34700*/  LDL R24, [R1+0x4d4] ;  /* 0x0004d40001187983 */ /* 0x000ee80000100800 */
[----:B------:R1:W3:Y:S02]  /*34710*/  @!P1 LDG.E.U8 R13, desc[UR20][R10.64] ;  /* 0x000000140a0d9981 */ /* 0x0002e4000c1e1100 */
[----:B-1----:R-:W-:Y:S02]  /*34720*/  PRMT R11, RZ, 0x7610, R11 ;  /* 0x00007610ff0b7816 */ /* 0x002fe4000000000b */
[----:B------:R-:W-:-:S04]  /*34730*/  PRMT R10, RZ, 0x7610, R10 ;  /* 0x00007610ff0a7816 */ /* 0x000fc8000000000a */
        /* <DEDUP_REMOVED lines=23> */
[----:B------:R-:W2:Y:S04]  /*348b0*/  LDL R28, [R1+0x5d8] ;  /* 0x0005d800011c7983 */ /* 0x000ea80000100800 */
[----:B------:R1:W2:Y:S02]  /*348c0*/  @!P1 LDG.E.U8 R0, desc[UR20][R40.64] ;  /* 0x0000001428009981 */ /* 0x0002a4000c1e1100 */
[----:B-1----:R-:W-:-:S02]  /*348d0*/  @!P1 IMAD.MOV.U32 R41, RZ, RZ, R21 ;  /* 0x000000ffff299224 */ /* 0x002fc400078e0015 */
[----:B------:R-:W2:Y:S01]  /*348e0*/  LDL R21, [R1+0x614] ;  /* 0x0006140001157983 */ /* 0x000ea20000100800 */
[----:B------:R-:W-:-:S03]  /*348f0*/  @!P1 IMAD.MOV.U32 R40, RZ, RZ, R18 ;  /* 0x000000ffff289224 */ /* 0x000fc600078e0012 */
[----:B------:R-:W2:Y:S04]  /*34900*/  LDL R18, [R1+0x618] ;  /* 0x0006180001127983 */ /* 0x000ea80000100800 */
[----:B------:R3:W2:Y:S02]  /*34910*/  @!P1 LDG.E.U8 R93, desc[UR20][R40.64] ;  /* 0x00000014285d9981 */ /* 0x0006a4000c1e1100 */
[----:B---3--:R-:W-:Y:S02]  /*34920*/  @!P1 IMAD.MOV.U32 R40, RZ, RZ, R19 ;  /* 0x000000ffff289224 */ /* 0x008fe400078e0013 */
[----:B------:R-:W3:Y:S01]  /*34930*/  LDL R19, [R1+0x658] ;  /* 0x0006580001137983 */ /* 0x000ee20000100800 */
[----:B------:R-:W-:Y:S01]  /*34940*/  PRMT R92, RZ, 0x7610, R92 ;  /* 0x00007610ff5c7816 */ /* 0x000fe2000000005c */
[----:B------:R-:W-:Y:S01]  /*34950*/  @!P1 IMAD.MOV.U32 R41, RZ, RZ, R24 ;  /* 0x000000ffff299224 */ /* 0x000fe200078e0018 */
[----:B------:R-:W-:Y:S01]  /*34960*/  PRMT R91, RZ, 0x7610, R91 ;  /* 0x00007610ff5b7816 */ /* 0x000fe2000000005b */
[----:B------:R-:W3:Y:S04]  /*34970*/  LDL R24, [R1+0x654] ;  /* 0x0006540001187983 */ /* 0x000ee80000100800 */
[----:B------:R4:W3:Y:S01]  /*34980*/  @!P1 LDG.E.U8 R92, desc[UR20][R40.64] ;  /* 0x00000014285c9981 */ /* 0x0008e2000c1e1100 */
[----:B------:R-:W-:-:S02]  /*34990*/  PRMT R90, RZ, 0x7610, R90 ;  /* 0x00007610ff5a7816 */ /* 0x000fc4000000005a */
[----:B------:R-:W-:Y:S02]  /*349a0*/  PRMT R86, RZ, 0x7610, R86 ;  /* 0x00007610ff567816 */ /* 0x000fe40000000056 */
[----:B------:R-:W-:Y:S01]  /*349b0*/  PRMT R84, RZ, 0x7610, R84 ;  /* 0x00007610ff547816 */ /* 0x000fe20000000054 */
[----:B----4-:R-:W-:Y:S02]  /*349c0*/  @!P1 IMAD.MOV.U32 R40, RZ, RZ, R25 ;  /* 0x000000ffff289224 */ /* 0x010fe400078e0019 */
        /* <DEDUP_REMOVED lines=14> */
[----:B-1----:R-:W-:Y:S01]  /*34ab0*/  @!P1 IMAD.MOV.U32 R41, RZ, RZ, R29 ;  /* 0x000000ffff299224 */ /* 0x002fe200078e001d */
[----:B------:R-:W-:Y:S01]  /*34ac0*/  PRMT R78, RZ, 0x7610, R78 ;  /* 0x00007610ff4e7816 */ /* 0x000fe2000000004e */
[----:B--2---:R-:W-:-:S05]  /*34ad0*/  @!P1 IMAD.MOV.U32 R40, RZ, RZ, R28 ;  /* 0x000000ffff289224 */ /* 0x004fca00078e001c */
[----:B------:R1:W2:Y:S02]  /*34ae0*/  @!P1 LDG.E.U8 R84, desc[UR20][R40.64] ;  /* 0x0000001428549981 */ /* 0x0002a4000c1e1100 */
[----:B-1----:R-:W-:Y:S02]  /*34af0*/  @!P1 IMAD.MOV.U32 R41, RZ, RZ, R21 ;  /* 0x000000ffff299224 */ /* 0x002fe400078e0015 */
[----:B------:R-:W2:Y:S01]  /*34b00*/  LDL R21, [R1+0x74c] ;  /* 0x00074c0001157983 */ /* 0x000ea20000100800 */
[----:B------:R-:W-:-:S03]  /*34b10*/  @!P1 IMAD.MOV.U32 R40, RZ, RZ, R18 ;  /* 0x000000ffff289224 */ /* 0x000fc600078e0012 */
[----:B------:R-:W2:Y:S04]  /*34b20*/  LDL R18, [R1+0x750] ;  /* 0x0007500001127983 */ /* 0x000ea80000100800 */
[----:B------:R3:W2:Y:S02]  /*34b30*/  @!P1 LDG.E.U8 R78, desc[UR20][R40.64] ;  /* 0x00000014284e9981 */ /* 0x0006a4000c1e1100 */
[----:B---3--:R-:W-:Y:S02]  /*34b40*/  @!P1 IMAD.MOV.U32 R40, RZ, RZ, R19 ;  /* 0x000000ffff289224 */ /* 0x008fe400078e0013 */
[----:B------:R-:W3:Y:S01]  /*34b50*/  LDL R19, [R1+0x788] ;  /* 0x0007880001137983 */ /* 0x000ee20000100800 */
[----:B------:R-:W-:-:S03]  /*34b60*/  @!P1 IMAD.MOV.U32 R41, RZ, RZ, R24 ;  /* 0x000000ffff299224 */ /* 0x000fc600078e0018 */
[----:B------:R-:W3:Y:S01]  /*34b70*/  LDL R24, [R1+0x784] ;  /* 0x0007840001187983 */ /* 0x000ee20000100800 */
[----:B------:R-:W-:Y:S02]  /*34b80*/  PRMT R39, RZ, 0x7610, R39 ;  /* 0x00007610ff277816 */ /* 0x000fe40000000027 */
[----:B------:R-:W-:-:S06]  /*34b90*/  PRMT R48, RZ, 0x7610, R48 ;  /* 0x00007610ff307816 */ /* 0x000fcc0000000030 */
[----:B------:R1:W3:Y:S01]  /*34ba0*/  @!P1 LDG.E.U8 R48, desc[UR20][R40.64] ;  /* 0x0000001428309981 */ /* 0x0002e2000c1e1100 */
[----:B----4-:R-:W-:Y:S02]  /*34bb0*/  @!P1 IMAD.MOV.U32 R42, RZ, RZ, R25 ;  /* 0x000000ffff2a9224 */ /* 0x010fe400078e0019 */
[----:B------:R-:W-:Y:S01]  /*34bc0*/  @!P1 IMAD.MOV.U32 R43, RZ, RZ, R26 ;  /* 0x000000ffff2b9224 */ /* 0x000fe200078e001a */
[----:B------:R-:W4:Y:S04]  /*34bd0*/  LDL R25, [R1+0x7c0] ;  /* 0x0007c00001197983 */ /* 0x000f280000100800 */
[----:B------:R-:W4:Y:S04]  /*34be0*/  LDL R26, [R1+0x7bc] ;  /* 0x0007bc00011a7983 */ /* 0x000f280000100800 */
[----:B------:R0:W4:Y:S01]  /*34bf0*/  @!P1 LDG.E.U8 R39, desc[UR20][R42.64] ;  /* 0x000000142a279981 */ /* 0x000122000c1e1100 */
[----:B-1----:R-:W-:Y:S01]  /*34c00*/  PRMT R41, RZ, 0x7610, R41 ;  /* 0x00007610ff297816 */ /* 0x002fe20000000029 */
[----:B0-----:R-:W-:-:S02]  /*34c10*/  @!P1 IMAD.MOV.U32 R42, RZ, RZ, R22 ;  /* 0x000000ffff2a9224 */ /* 0x001fc400078e0016 */
[----:B------:R-:W-:Y:S01]  /*34c20*/  @!P1 IMAD.MOV.U32 R43, RZ, RZ, R23 ;  /* 0x000000ffff2b9224 */ /* 0x000fe200078e0017 */
[----:B------:R-:W4:Y:S04]  /*34c30*/  LDL R22, [R1+0x420] ;  /* 0x0004200001167983 */ /* 0x000f280000100800 */
[----:B------:R-:W4:Y:S01]  /*34c40*/  LDL R23, [R1+0x41c] ;  /* 0x00041c0001177983 */ /* 0x000f220000100800 */
[----:B------:R-:W-:Y:S02]  /*34c50*/  @!P1 IMAD.MOV.U32 R44, RZ, RZ, R20 ;  /* 0x000000ffff2c9224 */ /* 0x000fe400078e0014 */
[----:B------:R-:W-:Y:S01]  /*34c60*/  @!P1 IMAD.MOV.U32 R45, RZ, RZ, R27 ;  /* 0x000000ffff2d9224 */ /* 0x000fe200078e001b */
[----:B------:R-:W4:Y:S04]  /*34c70*/  LDL R20, [R1+0x460] ;  /* 0x0004600001147983 */ /* 0x000f280000100800 */
[----:B------:R-:W4:Y:S04]  /*34c80*/  LDL R27, [R1+0x45c] ;  /* 0x00045c00011b7983 */ /* 0x000f280000100800 */
[----:B------:R2:W4:Y:S02]  /*34c90*/  @!P1 LDG.E.U8 R41, desc[UR20][R44.64] ;  /* 0x000000142c299981 */ /* 0x000524000c1e1100 */
[----:B--2---:R-:W-:-:S02]  /*34ca0*/  @!P1 IMAD.MOV.U32 R45, RZ, RZ, R21 ;  /* 0x000000ffff2d9224 */ /* 0x004fc400078e0015 */
[----:B------:R-:W2:Y:S01]  /*34cb0*/  LDL R21, [R1+0x49c] ;  /* 0x00049c0001157983 */ /* 0x000ea20000100800 */
[----:B------:R-:W-:-:S03]  /*34cc0*/  @!P1 IMAD.MOV.U32 R44, RZ, RZ, R18 ;  /* 0x000000ffff2c9224 */ /* 0x000fc600078e0012 */
[----:B------:R-:W2:Y:S01]  /*34cd0*/  LDL R18, [R1+0x4a0] ;  /* 0x0004a00001127983 */ /* 0x000ea20000100800 */
[----:B---3--:R-:W-:-:S03]  /*34ce0*/  @!P1 IMAD.MOV.U32 R46, RZ, RZ, R19 ;  /* 0x000000ffff2e9224 */ /* 0x008fc600078e0013 */
[----:B------:R-:W3:Y:S01]  /*34cf0*/  LDL R19, [R1+0x4e0] ;  /* 0x0004e00001137983 */ /* 0x000ee20000100800 */
[----:B------:R-:W-:Y:S01]  /*34d00*/  PRMT R40, RZ, 0x7610, R40 ;  /* 0x00007610ff287816 */ /* 0x000fe20000000028 */
[----:B------:R-:W-:Y:S02]  /*34d10*/  @!P1 IMAD.MOV.U32 R47, RZ, RZ, R24 ;  /* 0x000000ffff2f9224 */ /* 0x000fe400078e0018 */
[----:B------:R-:W3:Y:S04]  /*34d20*/  LDL R24, [R1+0x4dc] ;  /* 0x0004dc0001187983 */ /* 0x000ee80000100800 */
[----:B------:R0:W3:Y:S02]  /*34d30*/  @!P1 LDG.E.U8 R40, desc[UR20][R42.64] ;  /* 0x000000142a289981 */ /* 0x0000e4000c1e1100 */
[----:B0-----:R-:W-:-:S02]  /*34d40*/  PRMT R42, RZ, 0x7610, R42 ;  /* 0x00007610ff2a7816 */ /* 0x001fc4000000002a */
[----:B------:R-:W-:-:S04]  /*34d50*/  PRMT R43, RZ, 0x7610, R43 ;  /* 0x00007610ff2b7816 */ /* 0x000fc8000000002b */
[----:B------:R0:W3:Y:S04]  /*34d60*/  @!P1 LDG.E.U8 R42, desc[UR20][R44.64] ;  /* 0x000000142c2a9981 */ /* 0x0000e8000c1e1100 */
[----:B------:R4:W3:Y:S01]  /*34d70*/  @!P1 LDG.E.U8 R43, desc[UR20][R46.64] ;  /* 0x000000142e2b9981 */ /* 0x0008e2000c1e1100 */
[----:B------:R-:W-:Y:S02]  /*34d80*/  PRMT R66, RZ, 0x7610, R66 ;  /* 0x00007610ff427816 */ /* 0x000fe40000000042 */
[----:B0-----:R-:W-:Y:S01]  /*34d90*/  PRMT R44, RZ, 0x7610, R44 ;  /* 0x00007610ff2c7816 */ /* 0x001fe2000000002c */
        /* <DEDUP_REMOVED lines=15> */
[----:B------:R2:W4:Y:S01]  /*34e90*/  @!P1 LDG.E.U8 R64, desc[UR20][R46.64] ;  /* 0x000000142e409981 */ /* 0x000522000c1e1100 */
[----:B------:R-:W-:Y:S01]  /*34ea0*/  PRMT R62, RZ, 0x7610, R62 ;  /* 0x00007610ff3e7816 */ /* 0x000fe2000000003e */
        /* <DEDUP_REMOVED lines=12> */
[----:B------:R-:W-:Y:S02]  /*34f70*/  PRMT R56, RZ, 0x7610, R56 ;  /* 0x00007610ff387816 */ /* 0x000fe40000000038 */
[----:B------:R-:W-:Y:S01]  /*34f80*/  PRMT R54, RZ, 0x7610, R54 ;  /* 0x00007610ff367816 */ /* 0x000fe20000000036 */
[----:B----4-:R-:W-:Y:S02]  /*34f90*/  @!P1 IMAD.MOV.U32 R46, RZ, RZ, R25 ;  /* 0x000000ffff2e9224 */ /* 0x010fe400078e0019 */
        /* <DEDUP_REMOVED lines=101> */
[----:B------:R-:W-:Y:S01]  /*355f0*/  PRMT R73, RZ, 0x7610, R73 ;  /* 0x00007610ff497816 */ /* 0x000fe20000000049 */
[----:B------:R-:W4:Y:S04]  /*35600*/  LDL R20, [R1+0x6a8] ;  /* 0x0006a80001147983 */ /* 0x000f280000100800 */
[----:B------:R2:W4:Y:S02]  /*35610*/  @!P1 LDG.E.U8 R71, desc[UR20][R46.64] ;  /* 0x000000142e479981 */ /* 0x000524000c1e1100 */
[----:B--2---:R-:W-:Y:S02]  /*35620*/  @!P1 IMAD.MOV.U32 R47, RZ, RZ, R21 ;  /* 0x000000ffff2f9224 */ /* 0x004fe400078e0015 */
        /* <DEDUP_REMOVED lines=11> */
[----:B------:R-:W-:Y:S01]  /*356e0*/  PRMT R79, RZ, 0x7610, R79 ;  /* 0x00007610ff4f7816 */ /* 0x000fe2000000004f */
[----:B----4-:R-:W-:-:S02]  /*356f0*/  @!P1 IMAD.MOV.U32 R46, RZ, RZ, R25 ;  /* 0x000000ffff2e9224 */ /* 0x010fc400078e0019 */
[----:B------:R-:W-:Y:S01]  /*35700*/  @!P1 IMAD.MOV.U32 R47, RZ, RZ, R26 ;  /* 0x000000ffff2f9224 */ /* 0x000fe200078e001a */
[----:B------:R-:W4:Y:S04]  /*35710*/  LDL R25, [R1+0x3f0] ;  /* 0x0003f00001197983 */ /* 0x000f280000100800 */
[----:B------:R0:W4:Y:S02]  /*35720*/  @!P1 LDG.E.U8 R77, desc[UR20][R46.64] ;  /* 0x000000142e4d9981 */ /* 0x000124000c1e1100 */
[----:B0-----:R-:W-:Y:S02]  /*35730*/  @!P1 IMAD.MOV.U32 R46, RZ, RZ, R22 ;  /* 0x000000ffff2e9224 */ /* 0x001fe400078e0016 */
[----:B------:R-:W-:Y:S01]  /*35740*/  @!P1 IMAD.MOV.U32 R47, RZ, RZ, R23 ;  /* 0x000000ffff2f9224 */ /* 0x000fe200078e0017 */
[----:B------:R-:W4:Y:S04]  /*35750*/  LDL R22, [R1+0x400] ;  /* 0x0004000001167983 */ /* 0x000f280000100800 */
[----:B------:R-:W4:Y:S04]  /*35760*/  LDL R23, [R1+0x3f4] ;  /* 0x0003f40001177983 */ /* 0x000f280000100800 */
[----:B------:R-:W4:Y:S04]  /*35770*/  LDL.LU R34, [R1+0x2b8] ;  /* 0x0002b80001227983 */ /* 0x000f280000300800 */
[----:B------:R-:W4:Y:S04]  /*35780*/  LDL.LU R35, [R1+0x2b4] ;  /* 0x0002b40001237983 */ /* 0x000f280000300800 */
[----:B------:R0:W4:Y:S04]  /*35790*/  @!P1 LDG.E.U8 R79, desc[UR20][R46.64] ;  /* 0x000000142e4f9981 */ /* 0x000128000c1e1100 */
[----:B------:R-:W4:Y:S01]  /*357a0*/  LDL.LU R36, [R1+0x2a8] ;  /* 0x0002a80001247983 */ /* 0x000f220000300800 */
[----:B------:R-:W-:Y:S01]  /*357b0*/  PRMT R81, RZ, 0x7610, R81 ;  /* 0x00007610ff517816 */ /* 0x000fe20000000051 */
[----:B0-----:R-:W-:-:S02]  /*357c0*/  @!P1 IMAD.MOV.U32 R46, RZ, RZ, R20 ;  /* 0x000000ffff2e9224 */ /* 0x001fc400078e0014 */
[----:B------:R-:W4:Y:S01]  /*357d0*/  LDL R20, [R1+0x408] ;  /* 0x0004080001147983 */ /* 0x000f220000100800 */
[----:B--2---:R-:W-:-:S03]  /*357e0*/  @!P1 IMAD.MOV.U32 R47, RZ, RZ, R21 ;  /* 0x000000ffff2f9224 */ /* 0x004fc600078e0015 */
[----:B------:R-:W2:Y:S04]  /*357f0*/  LDL R21, [R1+0x404] ;  /* 0x0004040001157983 */ /* 0x000ea80000100800 */
[----:B------:R0:W2:Y:S02]  /*35800*/  @!P1 LDG.E.U8 R81, desc[UR20][R46.64] ;  /* 0x000000142e519981 */ /* 0x0000a4000c1e1100 */
[----:B0-----:R-:W-:Y:S02]  /*35810*/  @!P1 IMAD.MOV.U32 R46, RZ, RZ, R18 ;  /* 0x000000ffff2e9224 */ /* 0x001fe400078e0012 */
[----:B------:R-:W2:Y:S01]  /*35820*/  LDL R18, [R1+0x3fc] ;  /* 0x0003fc0001127983 */ /* 0x000ea20000100800 */
[----:B---3--:R-:W-:-:S03]  /*35830*/  @!P1 IMAD.MOV.U32 R47, RZ, RZ, R19 ;  /* 0x000000ffff2f9224 */ /* 0x008fc600078e0013 */
[----:B------:R-:W3:Y:S04]  /*35840*/  LDL R19, [R1+0x3f8] ;  /* 0x0003f80001137983 */ /* 0x000ee80000100800 */
[----:B------:R-:W3:Y:S04]  /*35850*/  LDL.LU R37, [R1+0x2a4] ;  /* 0x0002a40001257983 */ /* 0x000ee80000300800 */
[----:B------:R-:W3:Y:S04]  /*35860*/  LDL.LU R31, [R1+0x298] ;  /* 0x00029800011f7983 */ /* 0x000ee80000300800 */
[----:B------:R-:W3:Y:S04]  /*35870*/  LDL.LU R32, [R1+0x294] ;  /* 0x0002940001207983 */ /* 0x000ee80000300800 */
[----:B------:R-:W3:Y:S04]  /*35880*/  LDL.LU R38, [R1+0x284] ;  /* 0x0002840001267983 */ /* 0x000ee80000300800 */
[----:B------:R-:W3:Y:S01]  /*35890*/  LDL.LU R76, [R1+0x280] ;  /* 0x00028000014c7983 */ /* 0x000ee20000300800 */
[----:B------:R-:W-:-:S02]  /*358a0*/  PRMT R83, RZ, 0x7610, R83 ;  /* 0x00007610ff537816 */ /* 0x000fc40000000053 */
[----:B------:R-:W-:Y:S02]  /*358b0*/  PRMT R85, RZ, 0x7610, R85 ;  /* 0x00007610ff557816 */ /* 0x000fe40000000055 */
[----:B------:R-:W-:Y:S02]  /*358c0*/  PRMT R87, RZ, 0x7610, R87 ;  /* 0x00007610ff577816 */ /* 0x000fe40000000057 */
[----:B------:R-:W-:Y:S02]  /*358d0*/  PRMT R88, RZ, 0x7610, R88 ;  /* 0x00007610ff587816 */ /* 0x000fe40000000058 */
[----:B------:R-:W-:Y:S01]  /*358e0*/  PRMT R89, RZ, 0x7610, R89 ;  /* 0x00007610ff597816 */ /* 0x000fe20000000059 */
[----:B------:R-:W3:Y:S04]  /*358f0*/  LDL.LU R74, [R1+0x274] ;  /* 0x00027400014a7983 */ /* 0x000ee80000300800 */
[----:B------:R0:W3:Y:S04]  /*35900*/  @!P1 LDG.E.U8 R83, desc[UR20][R46.64] ;  /* 0x000000142e539981 */ /* 0x0000e8000c1e1100 */
[----:B------:R-:W3:Y:S01]  /*35910*/  LDL.LU R33, [R1+0x270] ;  /* 0x0002700001217983 */ /* 0x000ee20000300800 */
[----:B0-----:R-:W-:-:S02]  /*35920*/  @!P1 IMAD.MOV.U32 R46, RZ, RZ, R24 ;  /* 0x000000ffff2e9224 */ /* 0x001fc400078e0018 */
[----:B----4-:R-:W-:-:S05]  /*35930*/  @!P1 IMAD.MOV.U32 R47, RZ, RZ, R25 ;  /* 0x000000ffff2f9224 */ /* 0x010fca00078e0019 */
[----:B------:R0:W4:Y:S02]  /*35940*/  @!P1 LDG.E.U8 R85, desc[UR20][R46.64] ;  /* 0x000000142e559981 */ /* 0x000124000c1e1100 */
[----:B0-----:R-:W-:Y:S02]  /*35950*/  @!P1 IMAD.MOV.U32 R46, RZ, RZ, R22 ;  /* 0x000000ffff2e9224 */ /* 0x001fe400078e0016 */
[----:B------:R-:W-:-:S05]  /*35960*/  @!P1 IMAD.MOV.U32 R47, RZ, RZ, R23 ;  /* 0x000000ffff2f9224 */ /* 0x000fca00078e0017 */
[----:B------:R0:W4:Y:S02]  /*35970*/  @!P1 LDG.E.U8 R87, desc[UR20][R46.64] ;  /* 0x000000142e579981 */ /* 0x000124000c1e1100 */
[----:B0-----:R-:W-:Y:S02]  /*35980*/  @!P1 IMAD.MOV.U32 R46, RZ, RZ, R20 ;  /* 0x000000ffff2e9224 */ /* 0x001fe400078e0014 */
[----:B--2---:R-:W-:Y:S02]  /*35990*/  @!P1 IMAD.MOV.U32 R47, RZ, RZ, R21 ;  /* 0x000000ffff2f9224 */ /* 0x004fe400078e0015 */
[----:B------:R-:W0:Y:S03]  /*359a0*/  S2R R21, SR_TID.X ;  /* 0x0000000000157919 */ /* 0x000e260000002100 */
[----:B------:R1:W2:Y:S02]  /*359b0*/  @!P1 LDG.E.U8 R88, desc[UR20][R46.64] ;  /* 0x000000142e589981 */ /* 0x0002a4000c1e1100 */
[----:B-1----:R-:W-:-:S02]  /*359c0*/  @!P1 IMAD.MOV.U32 R46, RZ, RZ, R18 ;  /* 0x000000ffff2e9224 */ /* 0x002fc400078e0012 */
[----:B---3--:R-:W-:Y:S02]  /*359d0*/  @!P1 IMAD.MOV.U32 R47, RZ, RZ, R19 ;  /* 0x000000ffff2f9224 */ /* 0x008fe400078e0013 */
[----:B------:R-:W3:Y:S04]  /*359e0*/  LDL.LU R19, [R1+0x264] ;  /* 0x0002640001137983 */ /* 0x000ee80000300800 */
[----:B------:R1:W2:Y:S04]  /*359f0*/  @!P1 LDG.E.U8 R89, desc[UR20][R46.64] ;  /* 0x000000142e599981 */ /* 0x0002a8000c1e1100 */
[----:B------:R-:W2:Y:S04]  /*35a00*/  LDL.LU R20, [R1+0x260] ;  /* 0x0002600001147983 */ /* 0x000ea80000300800 */
[----:B------:R-:W4:Y:S04]  /*35a10*/  LDL.LU R70, [R1+0x254] ;  /* 0x0002540001467983 */ /* 0x000f280000300800 */
[----:B------:R-:W4:Y:S04]  /*35a20*/  LDL.LU R82, [R1+0x250] ;  /* 0x0002500001527983 */ /* 0x000f280000300800 */
[----:B------:R-:W4:Y:S01]  /*35a30*/  LDL.LU R22, [R1+0x244] ;  /* 0x0002440001167983 */ /* 0x000f220000300800 */
[----:B0-----:R-:W-:-:S03]  /*35a40*/  LOP3.LUT R21, R21, 0x7f, RZ, 0xc0, !PT ;  /* 0x0000007f15157812 */ /* 0x001fc600078ec0ff */
[----:B------:R-:W4:Y:S04]  /*35a50*/  LDL.LU R23, [R1+0x240] ;  /* 0x0002400001177983 */ /* 0x000f280000300800 */
[----:B------:R-:W4:Y:S04]  /*35a60*/  LDL.LU R24, [R1+0x230] ;  /* 0x0002300001187983 */ /* 0x000f280000300800 */
[----:B------:R-:W4:Y:S01]  /*35a70*/  LDL.LU R25, [R1+0x1b8] ;  /* 0x0001b80001197983 */ /* 0x000f220000300800 */
[----:B-1----:R-:W-:-:S05]  /*35a80*/  LOP3.LUT R47, R21, 0x60, RZ, 0x3c, !PT ;  /* 0x00000060152f7812 */ /* 0x002fca00078e3cff */
[----:B------:R0:W-:Y:S04]  /*35a90*/  STS.U8 [R47+UR9+0x9300], R34 ;  /* 0x009300222f007988 */ /* 0x0001e80008000009 */
[----:B------:R1:W-:Y:S04]  /*35aa0*/  STS.U8 [R47+UR9+0xd300], R35 ;  /* 0x00d300232f007988 */ /* 0x0003e80008000009 */
[----:B------:R0:W-:Y:S04]  /*35ab0*/  STS.U8 [R47+UR9+0x9700], R36 ;  /* 0x009700242f007988 */ /* 0x0001e80008000009 */
[----:B------:R0:W-:Y:S04]  /*35ac0*/  STS.U8 [R47+UR9+0xd700], R37 ;  /* 0x00d700252f007988 */ /* 0x0001e80008000009 */
[----:B------:R-:W-:Y:S04]  /*35ad0*/  STS.U8 [R47+UR9+0x9b00], R31 ;  /* 0x009b001f2f007988 */ /* 0x000fe80008000009 */
[----:B------:R-:W-:Y:S04]  /*35ae0*/  STS.U8 [R47+UR9+0xdb00], R32 ;  /* 0x00db00202f007988 */ /* 0x000fe80008000009 */
        /* <DEDUP_REMOVED lines=8> */
[----:B0-----:R-:W4:Y:S04]  /*35b70*/  LDL.LU R38, [R1+0xed4] ;  /* 0x000ed40001267983 */ /* 0x001f280000300800 */
[----:B-1----:R-:W4:Y:S04]  /*35b80*/  LDL.LU R76, [R1+0xed0] ;  /* 0x000ed000014c7983 */ /* 0x002f280000300800 */
[----:B------:R-:W4:Y:S04]  /*35b90*/  LDL.LU R27, [R1+0xec8] ;  /* 0x000ec800011b7983 */ /* 0x000f280000300800 */
[----:B------:R0:W-:Y:S04]  /*35ba0*/  STS.U8 [R47+UR9+0xa300], R74 ;  /* 0x00a3004a2f007988 */ /* 0x0001e80008000009 */
[----:B------:R-:W4:Y:S04]  /*35bb0*/  LDL.LU R28, [R1+0xec4] ;  /* 0x000ec400011c7983 */ /* 0x000f280000300800 */
[----:B------:R1:W-:Y:S04]  /*35bc0*/  STS.U8 [R47+UR9+0xe300], R33 ;  /* 0x00e300212f007988 */ /* 0x0003e80008000009 */
[----:B------:R-:W4:Y:S04]  /*35bd0*/  LDL.LU R29, [R1+0xe98] ;  /* 0x000e9800011d7983 */ /* 0x000f280000300800 */
[----:B------:R-:W4:Y:S04]  /*35be0*/  LDL.LU R30, [R1+0xe88] ;  /* 0x000e8800011e7983 */ /* 0x000f280000300800 */
[----:B------:R-:W4:Y:S04]  /*35bf0*/  LDL.LU R31, [R1+0x2c0] ;  /* 0x0002c000011f7983 */ /* 0x000f280000300800 */
[----:B------:R-:W4:Y:S01]  /*35c00*/  LDL.LU R32, [R1+0x2bc] ;  /* 0x0002bc0001207983 */ /* 0x000f220000300800 */
[----:B------:R-:W-:-:S03]  /*35c10*/  LOP3.LUT R46, R21, 0x70, RZ, 0x3c, !PT ;  /* 0x00000070152e7812 */ /* 0x000fc600078e3cff */
[----:B0-----:R-:W4:Y:S04]  /*35c20*/  LDL.LU R74, [R1+0x2b0] ;  /* 0x0002b000014a7983 */ /* 0x001f280000300800 */
[----:B-1----:R-:W4:Y:S04]  /*35c30*/  LDL.LU R33, [R1+0x2ac] ;  /* 0x0002ac0001217983 */ /* 0x002f280000300800 */
[----:B---3--:R-:W-:Y:S04]  /*35c40*/  STS.U8 [R47+UR9+0xa700], R19 ;  /* 0x00a700132f007988 */ /* 0x008fe80008000009 */
[----:B--2---:R-:W-:Y:S04]  /*35c50*/  STS.U8 [R47+UR9+0xe700], R20 ;  /* 0x00e700142f007988 */ /* 0x004fe80008000009 */
[----:B----4-:R-:W-:Y:S04]  /*35c60*/  STS.U8 [R47+UR9+0xab00], R70 ;  /* 0x00ab00462f007988 */ /* 0x010fe80008000009 */
        /* <DEDUP_REMOVED lines=13> */
[----:B--2---:R-:W2:Y:S04]  /*35d40*/  LDL.LU R36, [R1+0x28c] ;  /* 0x00028c0001247983 */ /* 0x004ea80000300800 */
[----:B---3--:R-:W3:Y:S04]  /*35d50*/  LDL.LU R37, [R1+0x288] ;  /* 0x0002880001257983 */ /* 0x008ee80000300800 */
[----:B------:R0:W-:Y:S04]  /*35d60*/  STS.U8 [R46+UR9+0x8380], R38 ;  /* 0x008380262e007988 */ /* 0x0001e80008000009 */
[----:B------:R1:W-:Y:S04]  /*35d70*/  STS.U8 [R46+UR9+0xc380], R76 ;  /* 0x00c3804c2e007988 */ /* 0x0003e80008000009 */
[----:B0-----:R-:W3:Y:S04]  /*35d80*/  LDL.LU R38, [R1+0x27c] ;  /* 0x00027c0001267983 */ /* 0x001ee80000300800 */
[----:B-1----:R-:W3:Y:S04]  /*35d90*/  LDL.LU R76, [R1+0x278] ;  /* 0x00027800014c7983 */ /* 0x002ee80000300800 */
[----:B------:R-:W3:Y:S04]  /*35da0*/  LDL.LU R18, [R1+0x26c] ;  /* 0x00026c0001127983 */ /* 0x000ee80000300800 */
[----:B------:R-:W3:Y:S04]  /*35db0*/  LDL.LU R19, [R1+0x268] ;  /* 0x0002680001137983 */ /* 0x000ee80000300800 */
[----:B------:R-:W3:Y:S04]  /*35dc0*/  LDL.LU R20, [R1+0x25c] ;  /* 0x00025c0001147983 */ /* 0x000ee80000300800 */
[----:B------:R-:W3:Y:S04]  /*35dd0*/  LDL.LU R70, [R1+0x258] ;  /* 0x0002580001467983 */ /* 0x000ee80000300800 */
[----:B------:R0:W-:Y:S04]  /*35de0*/  STS.U8 [R46+UR9+0x8780], R27 ;  /* 0x0087801b2e007988 */ /* 0x0001e80008000009 */
[----:B------:R-:W3:Y:S04]  /*35df0*/  LDL.LU R82, [R1+0x24c] ;  /* 0x00024c0001527983 */ /* 0x000ee80000300800 */
[----:B------:R1:W-:Y:S04]  /*35e00*/  STS.U8 [R46+UR9+0xc780], R28 ;  /* 0x00c7801c2e007988 */ /* 0x0003e80008000009 */
        /* <DEDUP_REMOVED lines=20> */
[----:B----4-:R0:W-:Y:S04]  /*35f50*/  STS.U8 [R46+UR9+0x9780], R34 ;  /* 0x009780222e007988 */ /* 0x0101e80008000009 */
[----:B------:R1:W-:Y:S04]  /*35f60*/  STS.U8 [R46+UR9+0xd780], R35 ;  /* 0x00d780232e007988 */ /* 0x0003e80008000009 */
[----:B--2---:R2:W-:Y:S04]  /*35f70*/  STS.U8 [R46+UR9+0x9b80], R36 ;  /* 0x009b80242e007988 */ /* 0x0045e80008000009 */
[----:B---3--:R3:W-:Y:S04]  /*35f80*/  STS.U8 [R46+UR9+0xdb80], R37 ;  /* 0x00db80252e007988 */ /* 0x0087e80008000009 */
        /* <DEDUP_REMOVED lines=8> */
[----:B------:R0:W-:Y:S04]  /*36010*/  STS.U8 [R46+UR9+0xa380], R18 ;  /* 0x00a380122e007988 */ /* 0x0001e80008000009 */
[----:B------:R1:W-:Y:S04]  /*36020*/  STS.U8 [R46+UR9+0xe380], R19 ;  /* 0x00e380132e007988 */ /* 0x0003e80008000009 */
[----:B------:R0:W-:Y:S04]  /*36030*/  STS.U8 [R46+UR9+0xa780], R20 ;  /* 0x00a780142e007988 */ /* 0x0001e80008000009 */
        /* <DEDUP_REMOVED lines=34> */
[----:B0-----:R-:W3:Y:S04]  /*36260*/  LDL.LU R33, [R1+0xfb0] ;  /* 0x000fb00001217983 */ /* 0x001ee80000300800 */
        /* <DEDUP_REMOVED lines=10> */
[----:B0-----:R-:W2:Y:S04]  /*36310*/  LDL.LU R38, [R1+0xf9c] ;  /* 0x000f9c0001267983 */ /* 0x001ea80000300800 */
[----:B-1----:R-:W2:Y:S04]  /*36320*/  LDL.LU R76, [R1+0xf98] ;  /* 0x000f9800014c7983 */ /* 0x002ea80000300800 */
[----:B--2---:R0:W-:Y:S02]  /*36330*/  STS.U8 [R21+UR9+0x16400], R76 ;  /* 0x0164004c15007988 */ /* 0x0041e40008000009 */
[----:B0-----:R-:W0:Y:S02]  /*36340*/  S2R R76, SR_TID.X ;  /* 0x00000000004c7919 */ /* 0x001e240000002100 */
[----:B0-----:R-:W-:-:S05]  /*36350*/  LOP3.LUT R76, R76, 0x7f, RZ, 0xc0, !PT ;  /* 0x0000007f4c4c7812 */ /* 0x001fca00078ec0ff */
[----:B------:R0:W-:Y:S04]  /*36360*/  STS.U8 [R76+UR9+0x16800], R38 ;  /* 0x016800264c007988 */ /* 0x0001e80008000009 */
[----:B---3--:R1:W-:Y:S04]  /*36370*/  STS.U8 [R76+UR9+0x16c00], R37 ;  /* 0x016c00254c007988 */ /* 0x0083e80008000009 */
[----:B0-----:R-:W2:Y:S04]  /*36380*/  LDL.LU R38, [R1+0xc] ;  /* 0x00000c0001267983 */ /* 0x001ea80000300800 */
[----:B-1----:R-:W3:Y:S04]  /*36390*/  LDL.LU R37, [R1+0xac] ;  /* 0x0000ac0001257983 */ /* 0x002ee80000300800 */
[----:B------:R-:W-:Y:S04]  /*363a0*/  STS.U8 [R76+UR9+0x17000], R36 ;  /* 0x017000244c007988 */ /* 0x000fe80008000009 */
[----:B----4-:R0:W-:Y:S04]  /*363b0*/  STS.U8 [R76+UR9+0x17400], R35 ;  /* 0x017400234c007988 */ /* 0x0101e80008000009 */
[----:B0-----:R-:W4:Y:S01]  /*363c0*/  LDL.LU R35, [R1+0x20] ;  /* 0x0000200001237983 */ /* 0x001f220000300800 */
[----:B------:R-:W-:-:S03]  /*363d0*/  LOP3.LUT R21, R21, 0x10, RZ, 0x3c, !PT ;  /* 0x0000001015157812 */ /* 0x000fc600078e3cff */
[----:B------:R-:W-:Y:S04]  /*363e0*/  STS.U8 [R76+UR9+0x17800], R34 ;  /* 0x017800224c007988 */ /* 0x000fe80008000009 */
[----:B------:R-:W-:Y:S04]  /*363f0*/  STS.U8 [R76+UR9+0x17c00], R33 ;  /* 0x017c00214c007988 */ /* 0x000fe80008000009 */
[----:B---3--:R-:W-:Y:S04]  /*36400*/  STS.U8 [R21+UR9+0x14080], R37 ;  /* 0x0140802515007988 */ /* 0x008fe80008000009 */
        /* <DEDUP_REMOVED lines=9> */
[----:B---3--:R-:W3:Y:S04]  /*364a0*/  LDL.LU R24, [R1+0x68] ;  /* 0x0000680001187983 */ /* 0x008ee80000300800 */
[----:B------:R-:W3:Y:S04]  /*364b0*/  LDL.LU R25, [R1+0x58] ;  /* 0x0000580001197983 */ /* 0x000ee80000300800 */
[----:B------:R0:W-:Y:S04]  /*364c0*/  STS.U8 [R21+UR9+0x15880], R72 ;  /* 0x0158804815007988 */ /* 0x0001e80008000009 */
[----:B--2---:R-:W2:Y:S04]  /*364d0*/  LDL.LU R26, [R1+0x48] ;  /* 0x00004800011a7983 */ /* 0x004ea80000300800 */
[----:B0-----:R-:W2:Y:S04]  /*364e0*/  LDL.LU R72, [R1+0x1c] ;  /* 0x00001c0001487983 */ /* 0x001ea80000300800 */
[----:B----4-:R0:W-:Y:S04]  /*364f0*/  STS.U8 [R21+UR9+0x15c80], R35 ;  /* 0x015c802315007988 */ /* 0x0101e80008000009 */
[----:B------:R-:W4:Y:S01]  /*36500*/  LDL.LU R33, [R1+0x54] ;  /* 0x0000540001217983 */ /* 0x000f220000300800 */
[----:B0-----:R-:W0:Y:S03]  /*36510*/  S2R R35, SR_TID.X ;  /* 0x0000000000237919 */ /* 0x001e260000002100 */
[----:B------:R1:W-:Y:S04]  /*36520*/  STS.U8 [R21+UR9+0x16080], R38 ;  /* 0x0160802615007988 */ /* 0x0003e80008000009 */
[----:B------:R0:W-:Y:S04]  /*36530*/  STS.U8 [R21+UR9+0x16480], R74 ;  /* 0x0164804a15007988 */ /* 0x0001e80008000009 */
[----:B------:R0:W-:Y:S04]  /*36540*/  STS.U8 [R21+UR9+0x16880], R32 ;  /* 0x0168802015007988 */ /* 0x0001e80008000009 */
[----:B------:R0:W-:Y:S04]  /*36550*/  STS.U8 [R21+UR9+0x16c80], R31 ;  /* 0x016c801f15007988 */ /* 0x0001e80008000009 */
[----:B------:R-:W4:Y:S04]  /*36560*/  LDL.LU R34, [R1+0x2c] ;  /* 0x00002c0001227983 */ /* 0x000f280000300800 */
[----:B------:R0:W-:Y:S04]  /*36570*/  STS.U8 [R21+UR9+0x17080], R30 ;  /* 0x0170801e15007988 */ /* 0x0001e80008000009 */
[----:B------:R0:W-:Y:S04]  /*36580*/  STS.U8 [R21+UR9+0x17480], R29 ;  /* 0x0174801d15007988 */ /* 0x0001e80008000009 */
[----:B------:R-:W-:Y:S04]  /*36590*/  STS.U8 [R21+UR9+0x17880], R28 ;  /* 0x0178801c15007988 */ /* 0x000fe80008000009 */
[----:B-1----:R-:W4:Y:S04]  /*365a0*/  LDL.LU R38, [R1+0x18] ;  /* 0x0000180001267983 */ /* 0x002f280000300800 */
[----:B0-----:R-:W4:Y:S04]  /*365b0*/  LDL.LU R74, [R1+0x64] ;  /* 0x00006400014a7983 */ /* 0x001f280000300800 */
[----:B------:R-:W4:Y:S04]  /*365c0*/  LDL.LU R32, [R1+0x74] ;  /* 0x0000740001207983 */ /* 0x000f280000300800 */
[----:B------:R-:W4:Y:S04]  /*365d0*/  LDL.LU R31, [R1+0x7c] ;  /* 0x00007c00011f7983 */ /* 0x000f280000300800 */
[----:B------:R0:W-:Y:S04]  /*365e0*/  STS.U8 [R21+UR9+0x17c80], R27 ;  /* 0x017c801b15007988 */ /* 0x0001e80008000009 */
[----:B------:R-:W4:Y:S04]  /*365f0*/  LDL.LU R30, [R1+0x80] ;  /* 0x00008000011e7983 */ /* 0x000f280000300800 */
[----:B------:R-:W4:Y:S04]  /*36600*/  LDL.LU R29, [R1+0x84] ;  /* 0x00008400011d7983 */ /* 0x000f280000300800 */
[----:B0-----:R-:W4:Y:S04]  /*36610*/  LDL.LU R21, [R1+0xf94] ;  /* 0x000f940001157983 */ /* 0x001f280000300800 */
[----:B------:R-:W4:Y:S01]  /*36620*/  LDL.LU R27, [R1+0x8] ;  /* 0x00000800011b7983 */ /* 0x000f220000300800 */
[----:B------:R-:W-:-:S04]  /*36630*/  LOP3.LUT R35, R35, 0x7f, RZ, 0xc0, !PT ;  /* 0x0000007f23237812 */ /* 0x000fc800078ec0ff */
[----:B------:R-:W-:-:S05]  /*36640*/  LOP3.LUT R28, R35, 0x20, RZ, 0x3c, !PT ;  /* 0x00000020231c7812 */ /* 0x000fca00078e3cff */
[----:B------:R0:W-:Y:S04]  /*36650*/  STS.U8 [R28+UR9+0x14100], R22 ;  /* 0x014100161c007988 */ /* 0x0001e80008000009 */
[----:B------:R1:W-:Y:S04]  /*36660*/  STS.U8 [R28+UR9+0x14500], R23 ;  /* 0x014500171c007988 */ /* 0x0003e80008000009 */
[----:B------:R0:W-:Y:S04]  /*36670*/  STS.U8 [R28+UR9+0x14900], R36 ;  /* 0x014900241c007988 */ /* 0x0001e80008000009 */
[----:B------:R0:W-:Y:S04]  /*36680*/  STS.U8 [R28+UR9+0x14d00], R37 ;  /* 0x014d00251c007988 */ /* 0x0001e80008000009 */
[----:B---3--:R3:W-:Y:S04]  /*36690*/  STS.U8 [R28+UR9+0x15100], R24 ;  /* 0x015100181c007988 */ /* 0x0087e80008000009 */
[----:B------:R2:W-:Y:S04]  /*366a0*/  STS.U8 [R28+UR9+0x15500], R25 ;  /* 0x015500191c007988 */ /* 0x0005e80008000009 */
[----:B0-----:R-:W4:Y:S04]  /*366b0*/  LDL.LU R22, [R1+0xf90] ;  /* 0x000f900001167983 */ /* 0x001f280000300800 */
[----:B-1----:R-:W4:Y:S04]  /*366c0*/  LDL.LU R23, [R1+0xf8c] ;  /* 0x000f8c0001177983 */ /* 0x002f280000300800 */
[----:B------:R-:W4:Y:S04]  /*366d0*/  LDL.LU R36, [R1+0x44] ;  /* 0x0000440001247983 */ /* 0x000f280000300800 */
[----:B------:R-:W4:Y:S04]  /*366e0*/  LDL.LU R37, [R1+0x40] ;  /* 0x0000400001257983 */ /* 0x000f280000300800 */
[----:B---3--:R-:W3:Y:S04]  /*366f0*/  LDL.LU R24, [R1+0xf88] ;  /* 0x000f880001187983 */ /* 0x008ee80000300800 */
[----:B--2---:R-:W2:Y:S04]  /*36700*/  LDL.LU R25, [R1+0xf84] ;  /* 0x000f840001197983 */ /* 0x004ea80000300800 */
[----:B------:R0:W-:Y:S04]  /*36710*/  STS.U8 [R28+UR9+0x15900], R26 ;  /* 0x0159001a1c007988 */ /* 0x0001e80008000009 */
[----:B------:R1:W-:Y:S04]  /*36720*/  STS.U8 [R28+UR9+0x15d00], R72 ;  /* 0x015d00481c007988 */ /* 0x0003e80008000009 */
[----:B0-----:R-:W2:Y:S04]  /*36730*/  LDL.LU R26, [R1+0xf80] ;  /* 0x000f8000011a7983 */ /* 0x001ea80000300800 */
[----:B-1----:R-:W2:Y:S01]  /*36740*/  LDL.LU R72, [R1+0xf7c] ;  /* 0x000f7c0001487983 */ /* 0x002ea20000300800 */
[----:B------:R-:W-:-:S03]  /*36750*/  LOP3.LUT R35, R35, 0x30, RZ, 0x3c, !PT ;  /* 0x0000003023237812 */ /* 0x000fc600078e3cff */
[----:B----4-:R-:W-:Y:S04]  /*36760*/  STS.U8 [R28+UR9+0x16100], R27 ;  /* 0x0161001b1c007988 */ /* 0x010fe80008000009 */
[----:B--2---:R-:W-:Y:S04]  /*36770*/  STS.U8 [R28+UR9+0x16500], R72 ;  /* 0x016500481c007988 */ /* 0x004fe80008000009 */
[----:B------:R-:W-:Y:S04]  /*36780*/  STS.U8 [R28+UR9+0x16900], R26 ;  /* 0x0169001a1c007988 */ /* 0x000fe80008000009 */
[----:B------:R-:W-:Y:S04]  /*36790*/  STS.U8 [R28+UR9+0x16d00], R25 ;  /* 0x016d00191c007988 */ /* 0x000fe80008000009 */
        /* <DEDUP_REMOVED lines=28> */
[----:B------:R0:W-:Y:S04]  /*36960*/  STS.U8 [R38+UR9+0x15e00], R7 ;  /* 0x015e000726007988 */ /* 0x0001e80008000009 */
[----:B------:R-:W-:Y:S04]  /*36970*/  STS.U8 [R38+UR9+0x16200], R80 ;  /* 0x0162005026007988 */ /* 0x000fe80008000009 */
[----:B------:R-:W-:Y:S04]  /*36980*/  STS.U8 [R38+UR9+0x16600], R68 ;  /* 0x0166004426007988 */ /* 0x000fe80008000009 */
[----:B------:R-:W-:Y:S04]  /*36990*/  STS.U8 [R38+UR9+0x16a00], R14 ;  /* 0x016a000e26007988 */ /* 0x000fe80008000009 */
[----:B------:R-:W-:Y:S04]  /*369a0*/  STS.U8 [R38+UR9+0x16e00], R13 ;  /* 0x016e000d26007988 */ /* 0x000fe80008000009 */
[----:B0-----:R0:W5:Y:S01]  /*369b0*/  LDL.LU R4, [R1+0xf78] ;  /* 0x000f780001047983 */ /* 0x0011620000300800 */
[----:B------:R-:W-:-:S03]  /*369c0*/  LOP3.LUT R76, R76, 0x50, RZ, 0x3c, !PT ;  /* 0x000000504c4c7812 */ /* 0x000fc600078e3cff */
[----:B-1----:R0:W5:Y:S04]  /*369d0*/  LDL.LU R5, [R1+0xf74] ;  /* 0x000f740001057983 */ /* 0x0021680000300800 */
[----:B------:R-:W-:Y:S04]  /*369e0*/  STS.U8 [R38+UR9+0x17200], R12 ;  /* 0x0172000c26007988 */ /* 0x000fe80008000009 */
[----:B--2---:R0:W5:Y:S04]  /*369f0*/  LDL.LU R2, [R1+0xf70] ;  /* 0x000f700001027983 */ /* 0x0041680000300800 */
[----:B------:R-:W-:Y:S04]  /*36a00*/  STS.U8 [R38+UR9+0x17600], R11 ;  /* 0x0176000b26007988 */ /* 0x000fe80008000009 */
[----:B---3--:R0:W5:Y:S04]  /*36a10*/  LDL.LU R3, [R1+0xf6c] ;  /* 0x000f6c0001037983 */ /* 0x0081680000300800 */
[----:B------:R-:W-:Y:S04]  /*36a20*/  STS.U8 [R38+UR9+0x17a00], R10 ;  /* 0x017a000a26007988 */ /* 0x000fe80008000009 */
[----:B----4-:R0:W5:Y:S04]  /*36a30*/  LDL.LU R8, [R1+0xf68] ;  /* 0x000f680001087983 */ /* 0x0101680000300800 */
[----:B------:R-:W-:Y:S04]  /*36a40*/  STS.U8 [R38+UR9+0x17e00], R9 ;  /* 0x017e000926007988 */ /* 0x000fe80008000009 */
[----:B------:R0:W5:Y:S04]  /*36a50*/  LDL.LU R7, [R1+0xf64] ;  /* 0x000f640001077983 */ /* 0x0001680000300800 */
[----:B------:R1:W-:Y:S04]  /*36a60*/  STS.U8 [R76+UR9+0x14280], R6 ;  /* 0x014280064c007988 */ /* 0x0003e80008000009 */
[----:B------:R2:W-:Y:S04]  /*36a70*/  STS.U8 [R76+UR9+0x14680], R0 ;  /* 0x014680004c007988 */ /* 0x0005e80008000009 */
[----:B-1----:R0:W5:Y:S04]  /*36a80*/  LDL.LU R6, [R1+0xf60] ;  /* 0x000f600001067983 */ /* 0x0021680000300800 */
[----:B--2---:R0:W5:Y:S04]  /*36a90*/  LDL.LU R0, [R1+0xf5c] ;  /* 0x000f5c0001007983 */ /* 0x0041680000300800 */
        /* <DEDUP_REMOVED lines=47> */
[----:B-1----:R-:W1:Y:S01]  /*36d90*/  FENCE.VIEW.ASYNC.S ;  /* 0x00000000000073c6 */ /* 0x002e620000000000 */
[----:B------:R-:W-:Y:S01]  /*36da0*/  ULEA UR11, UR18, UR9, 0x3 ;  /* 0x00000009120b7291 */ /* 0x000fe2000f8e18ff */
[----:B------:R-:W-:-:S03]  /*36db0*/  UMOV UR4, UR5 ;  /* 0x0000000500047c82 */ /* 0x000fc60008000000 */
[----:B------:R-:W-:Y:S01]  /*36dc0*/  UIADD3 UR11, UPT, UPT, UR11, 0x18000, URZ ;  /* 0x000180000b0b7890 */ /* 0x000fe2000fffe0ff */
[----:B-1----:R-:W-:Y:S06]  /*36dd0*/  BAR.SYNC.DEFER_BLOCKING 0x0 ;  /* 0x0000000000007b1d */ /* 0x002fec0000010000 */
[----:B0-----:R-:W-:Y:S05]  /*36de0*/  @P0 BRA `(.L_x_9) ;  /* 0x0000000000880947 */ /* 0x001fea0003800000 */
[----:B------:R-:W-:Y:S02]  /*36df0*/  UIADD3 UR19, UPT, UPT, UR8, 0x80, URZ ;  /* 0x0000008008137890 */ /* 0x000fe4000fffe0ff */
[----:B------:R-:W-:Y:S02]  /*36e00*/  UIADD3 UR50, UPT, UPT, UR8, 0x80, URZ ;  /* 0x0000008008327890 */ /* 0x000fe4000fffe0ff */
[----:B------:R-:W-:Y:S01]  /*36e10*/  UIADD3 UR51, UPT, UPT, UR8, 0x80, URZ ;  /* 0x0000008008337890 */ /* 0x000fe2000fffe0ff */
[----:B------:R-:W-:Y:S01]  /*36e20*/  UMOV UR16, 0x0 ;  /* 0x0000000000107882 */ /* 0x000fe20000000000 */
[----:B------:R-:W-:Y:S01]  /*36e30*/  UMOV UR17, 0x8208010 ;  /* 0x0820801000117882 */ /* 0x000fe20000000000 */
[----:B------:R-:W-:Y:S01]  /*36e40*/  UMOV UR15, 0x40004040 ;  /* 0x40004040000f7882 */ /* 0x000fe20000000000 */
[----:B------:R-:W-:Y:S02]  /*36e50*/  UIADD3 UR56, UPT, UPT, UR8, 0x80, URZ ;  /* 0x0000008008387890 */ /* 0x000fe4000fffe0ff */
[----:B------:R0:W-:Y:S01]  /*36e60*/  UTCQMMA gdesc[UR14], gdesc[UR12], tmem[UR8], tmem[UR16], idesc[UR17], UPT ;  /* 0x00ff100c0e0075ea */ /* 0x0001e2000b800308 */
[----:B------:R-:W-:Y:S01]  /*36e70*/  UMOV UR42, 0x0 ;  /* 0x00000000002a7882 */ /* 0x000fe20000000000 */
[----:B------:R-:W-:Y:S01]  /*36e80*/  UMOV UR43, 0x8208010 ;  /* 0x08208010002b7882 */ /* 0x000fe20000000000 */
[----:B------:R-:W-:Y:S01]  /*36e90*/  UMOV UR44, 0x0 ;  /* 0x00000000002c7882 */ /* 0x000fe20000000000 */
[----:B------:R-:W-:Y:S01]  /*36ea0*/  UMOV UR45, 0x8208010 ;  /* 0x08208010002d7882 */ /* 0x000fe20000000000 */
        /* <DEDUP_REMOVED lines=11> */
[----:B------:R-:W-:Y:S01]  /*36f60*/  UMOV UR6, UR11 ;  /* 0x0000000b00067c82 */ /* 0x000fe20008000000 */
[----:B------:R-:W-:Y:S01]  /*36f70*/  UMOV UR7, URZ ;  /* 0x000000ff00077c82 */ /* 0x000fe20008000000 */
[----:B------:R0:W-:Y:S01]  /*36f80*/  UTCQMMA gdesc[UR34], gdesc[UR12], tmem[UR19], tmem[UR48], idesc[UR49], UPT ;  /* 0x00ff300c220075ea */ /* 0x0001e2000b800313 */
[----:B------:R-:W-:Y:S01]  /*36f90*/  UMOV UR58, 0x0 ;  /* 0x00000000003a7882 */ /* 0x000fe20000000000 */
[----:B------:R-:W-:Y:S01]  /*36fa0*/  UMOV UR59, 0x8208010 ;  /* 0x08208010003b7882 */ /* 0x000fe20000000000 */
[----:B------:R0:W-:Y:S01]  /*36fb0*/  UTCQMMA gdesc[UR36], gdesc[UR24], tmem[UR50], tmem[UR52], idesc[UR53], UPT ;  /* 0x00ff3418240075ea */ /* 0x0001e2000b800332 */
[----:B------:R-:W-:Y:S01]  /*36fc0*/  UMOV UR5, UR6 ;  /* 0x0000000600057c82 */ /* 0x000fe20008000000 */
[----:B------:R0:W-:Y:S01]  /*36fd0*/  UTCQMMA gdesc[UR38], gdesc[UR28], tmem[UR51], tmem[UR54], idesc[UR55], UPT ;  /* 0x00ff361c260075ea */ /* 0x0001e2000b800333 */
[----:B------:R0:W-:Y:S01]  /*36fe0*/  UTCQMMA gdesc[UR40], gdesc[UR32], tmem[UR56], tmem[UR58], idesc[UR59], UPT ;  /* 0x00ff3a20280075ea */ /* 0x0001e2000b800338 */
[----:B------:R0:W-:Y:S01]  /*36ff0*/  UTCBAR [UR5], URZ ;  /* 0x000000ff050073e9 */ /* 0x0001e200080000ff */
[----:B------:R-:W-:Y:S01]  /*37000*/  NOP ;  /* 0x0000000000007918 */ /* 0x000fe20000000000 */
.L_x_9:
[----:B------:R-:W2:Y:S04]  /*37010*/  LDL R10, [R1+0xedc] ;  /* 0x000edc00010a7983 */ /* 0x000ea80000100800 */
[----:B------:R-:W2:Y:S01]  /*37020*/  LDL.LU R9, [R1+0xecc] ;  /* 0x000ecc0001097983 */ /* 0x000ea20000300800 */
[----:B------:R-:W-:-:S04]  /*37030*/  UIADD3 UR18, UPT, UPT, UR18, 0x1, URZ ;  /* 0x0000000112127890 */ /* 0x000fc8000fffe0ff */
[----:B------:R-:W-:-:S04]  /*37040*/  UISETP.GT.AND UP1, UPT, UR18, 0x1, UPT ;  /* 0x000000011200788c */ /* 0x000fc8000bf24270 */
[----:B0-----:R-:W-:Y:S02]  /*37050*/  USEL UR5, URZ, 0x1, !UP1 ;  /* 0x00000001ff057887 */ /* 0x001fe4000c800000 */
[----:B------:R-:W-:Y:S02]  /*37060*/  USEL UR18, UR18, URZ, !UP1 ;  /* 0x000000ff12127287 */ /* 0x000fe4000c800000 */
[----:B------:R-:W-:Y:S01]  /*37070*/  ULOP3.LUT UR5, UR4, UR5, URZ, 0x3c, !UPT ;  /* 0x0000000504057292 */ /* 0x000fe2000f8e3cff */
[----:B--2---:R-:W-:Y:S02]  /*37080*/  ISETP.NE.U32.AND P1, PT, R9, R10, PT ;  /* 0x0000000a0900720c */ /* 0x004fe40003f25070 */
[----:B------:R-:W2:Y:S01]  /*37090*/  LDL.LU R9, [R1+0xed8] ;  /* 0x000ed80001097983 */ /* 0x000ea20000300800 */
[----:B------:R-:W-:-:S03]  /*370a0*/  IMAD.U32 R10, RZ, RZ, UR4 ;  /* 0x00000004ff0a7e24 */ /* 0x000fc6000f8e00ff */
[----:B--2---:R0:W-:Y:S07]  /*370b0*/  STL [R1+0xecc], R9 ;  /* 0x000ecc0901007387 */ /* 0x0041ee0000100800 */
[----:B------:R-:W-:Y:S05]  /*370c0*/  @P1 BRA `(.L_x_10) ;  /* 0xfffffe8400b01947 */ /* 0x000fea000383ffff */
.L_x_7:
[----:B0-----:R-:W2:Y:S01]  /*370d0*/  LDL R9, [R1+0x2d0] ;  /* 0x0002d00001097983 */ /* 0x001ea20000100800 */
[----:B------:R-:W0:Y:S01]  /*370e0*/  LDC R11, c[0x0][0x3a0] ;  /* 0x0000e800ff0b7b82 */ /* 0x000e220000000800 */
[----:B------:R-:W1:Y:S01]  /*370f0*/  LDCU.64 UR30, c[0x0][0x398] ;  /* 0x00007300ff1e77ac */ /* 0x000e620008000a00 */
[C---:B-----5:R-:W-:Y:S02]  /*37100*/  VIADD R2, R0.reuse, 0x7f ;  /* 0x0000007f00027836 */ /* 0x060fe40000000000 */
[C---:B------:R-:W-:Y:S01]  /*37110*/  VIADD R4, R0.reuse, 0x2 ;  /* 0x0000000200047836 */ /* 0x040fe20000000000 */
[----:B------:R-:W3:Y:S01]  /*37120*/  LDCU UR6, c[0x0][0x39c] ;  /* 0x00007380ff0677ac */ /* 0x000ee20008000800 */
[C---:B------:R-:W-:Y:S02]  /*37130*/  VIADD R3, R0.reuse, 0x1 ;  /* 0x0000000100037836 */ /* 0x040fe40000000000 */
[----:B------:R-:W2:Y:S01]  /*37140*/  LDC R69, c[0x0][0x3b4] ;  /* 0x0000ed00ff457b82 */ /* 0x000ea20000000800 */
[----:B------:R-:W4:Y:S01]  /*37150*/  LDCU UR28, c[0x0][0x3b8] ;  /* 0x00007700ff1c77ac */ /* 0x000f220008000800 */
[----:B------:R-:W-:-:S02]  /*37160*/  VIADD R5, R0, 0x3 ;  /* 0x0000000300057836 */ /* 0x000fc40000000000 */
[----:B------:R-:W-:Y:S01]  /*37170*/  VIADD R8, R0, 0x4 ;  /* 0x0000000400087836 */ /* 0x000fe20000000000 */
[----:B------:R-:W0:Y:S01]  /*37180*/  LDCU UR5, c[0x0][0x39c] ;  /* 0x00007380ff0577ac */ /* 0x000e220008000800 */
[----:B------:R-:W0:Y:S01]  /*37190*/  LDCU UR7, c[0x0][0x39c] ;  /* 0x00007380ff0777ac */ /* 0x000e220008000800 */
[----:B-1----:R-:W-:Y:S01]  /*371a0*/  ISETP.GE.AND P1, PT, R2, UR31, PT ;  /* 0x0000001f02007c0c */ /* 0x002fe2000bf26270 */
[----:B------:R-:W1:Y:S01]  /*371b0*/  LDCU.128 UR12, c[0x0][0x390] ;  /* 0x00007200ff0c77ac */ /* 0x000e620008000c00 */
[----:B---3--:R-:W-:Y:S01]  /*371c0*/  ISETP.GE.AND P3, PT, R4, UR6, PT ;  /* 0x0000000604007c0c */ /* 0x008fe2000bf66270 */
[----:B0-----:R-:W-:Y:S01]  /*371d0*/  VIADD R11, R11, 0x7f ;  /* 0x0000007f0b0b7836 */ /* 0x001fe20000000000 */
[----:B------:R-:W0:Y:S01]  /*371e0*/  LDCU UR16, c[0x0][0x39c] ;  /* 0x00007380ff1077ac */ /* 0x000e220008000800 */
[----:B----4-:R-:W-:-:S03]  /*371f0*/  IMAD R4, R0, UR28, RZ ;  /* 0x0000001c00047c24 */ /* 0x010fc6000f8e02ff */
[----:B------:R-:W-:Y:S02]  /*37200*/  ISETP.GE.AND P6, PT, R11, 0x80, PT ;  /* 0x000000800b00780c */ /* 0x000fe40003fc6270 */
[----:B------:R-:W-:Y:S02]  /*37210*/  ISETP.GE.AND P0, PT, R3, UR5, PT ;  /* 0x0000000503007c0c */ /* 0x000fe4000bf06270 */
[----:B------:R-:W-:Y:S02]  /*37220*/  SHF.R.S32.HI R6, RZ, 0x1f, R4 ;  /* 0x0000001fff067819 */ /* 0x000fe40000011404 */
[----:B------:R-:W-:Y:S01]  /*37230*/  ISETP.GE.AND P4, PT, R5, UR7, PT ;  /* 0x0000000705007c0c */ /* 0x000fe2000bf86270 */
[----:B------:R-:W-:Y:S02]  /*37240*/  VIADD R5, R4, UR28 ;  /* 0x0000001c04057c36 */ /* 0x000fe40008000000 */
[----:B--2---:R-:W-:-:S04]  /*37250*/  IMAD R2, R9, R69, RZ ;  /* 0x0000004509027224 */ /* 0x004fc800078e02ff */
[----:B------:R-:W-:Y:S01]  /*37260*/  IMAD R69, R69, 0x80, R2 ;  /* 0x0000008045457824 */ /* 0x000fe200078e0202 */
[----:B-1----:R-:W-:Y:S01]  /*37270*/  IADD3 R3, P5, PT, R2, UR12, RZ ;  /* 0x0000000c02037c10 */ /* 0x002fe2000ffbe0ff */
[----:B0-----:R-:W-:-:S12]  /*37280*/  @!P6 BRA `(.L_x_11) ;  /* 0x000000000010e947 */ /* 0x001fd80003800000 */
[----:B------:R-:W-:-:S06]  /*37290*/  USHF.L.U32 UR4, UR4, 0x1f, URZ ;  /* 0x0000001f04047899 */ /* 0x000fcc00080006ff */
[----:B------:R-:W-:-:S04]  /*372a0*/  IMAD.U32 R7, RZ, RZ, UR4 ;  /* 0x00000004ff077e24 */ /* 0x000fc8000f8e00ff */
[----:B------:R-:W0:Y:S02]  /*372b0*/  SYNCS.PHASECHK.TRANS64.TRYWAIT P6, [UR11], R7 ;  /* 0x00000007ff0075a7 */ /* 0x000e2400080c110b */
[----:B0-----:R-:W-:Y:S05]  /*372c0*/  @!P6 BRA `(.L_x_12) ;  /* 0x000000b40018e947 */ /* 0x001fea0003800000 */
.L_x_11:
[----:B------:R-:W-:Y:S01]  /*372d0*/  LEA.HI.X.SX32 R2, R2, UR13, 0x1, P5 ;  /* 0x0000000d02027c11 */ /* 0x000fe2000a8f0eff */
[----:B------:R-:W-:Y:S01]  /*372e0*/  BAR.SYNC.DEFER_BLOCKING 0x0 ;  /* 0x0000000000007b1d */ /* 0x000fe20000010000 */
[-C--:B------:R-:W-:Y:S02]  /*372f0*/  IADD3 R42, P5, PT, R4, R3.reuse, RZ ;  /* 0x00000003042a7210 */ /* 0x080fe40007fbe0ff */
[----:B------:R-:W-:Y:S02]  /*37300*/  IADD3 R68, P6, PT, R69, UR12, RZ ;  /* 0x0000000c45447c10 */ /* 0x000fe4000ffde0ff */
[----:B------:R-:W-:Y:S01]  /*37310*/  SHF.R.S32.HI R7, RZ, 0x1f, R5 ;  /* 0x0000001fff077819 */ /* 0x000fe20000011405 */
[----:B------:R-:W-:Y:S01]  /*37320*/  IMAD.X R43, R6, 0x1, R2, P5 ;  /* 0x00000001062b7824 */ /* 0x000fe200028e0602 */
[----:B------:R-:W-:Y:S01]  /*37330*/  IADD3 R10, P5, PT, R5, R3, RZ ;  /* 0x00000003050a7210 */ /* 0x000fe20007fbe0ff */
[----:B------:R-:W0:Y:S01]  /*37340*/  LDCU UR4, c[0x0][0x39c] ;  /* 0x00007380ff0477ac */ /* 0x000e220008000800 */
[----:B------:R-:W-:-:S02]  /*37350*/  LEA.HI.X.SX32 R69, R69, UR13, 0x1, P6 ;  /* 0x0000000d45457c11 */ /* 0x000fc4000b0f0eff */
[-C--:B------:R-:W-:Y:S01]  /*37360*/  IADD3 R30, P6, PT, R4, R68.reuse, RZ ;  /* 0x00000044041e7210 */ /* 0x080fe20007fde0ff */
[----:B------:R-:W-:Y:S01]  /*37370*/  IMAD.X R11, R7, 0x1, R2, P5 ;  /* 0x00000001070b7824 */ /* 0x000fe200028e0602 */
[----:B------:R-:W1:Y:S01]  /*37380*/  LDCU.64 UR32, c[0x0][0x398] ;  /* 0x00007300ff2077ac */ /* 0x000e620008000a00 */
[C---:B------:R-:W-:Y:S02]  /*37390*/  VIADD R4, R5.reuse, UR28 ;  /* 0x0000001c05047c36 */ /* 0x040fe40008000000 */
[--C-:B------:R-:W-:Y:S01]  /*373a0*/  IMAD.X R31, R6, 0x1, R69.reuse, P6 ;  /* 0x00000001061f7824 */ /* 0x100fe200030e0645 */
[----:B------:R2:W-:Y:S01]  /*373b0*/  STL.64 [R1+0x450], R10 ;  /* 0x0004500a01007387 */ /* 0x0005e20000100a00 */
[----:B------:R-:W-:Y:S01]  /*373c0*/  IADD3 R12, P6, PT, R5, R68, RZ ;  /* 0x00000044050c7210 */ /* 0x000fe20007fde0ff */
[----:B------:R-:W-:Y:S01]  /*373d0*/  VIADD R5, R4, UR28 ;  /* 0x0000001c04057c36 */ /* 0x000fe20008000000 */
[----:B------:R-:W-:Y:S01]  /*373e0*/  SHF.R.S32.HI R6, RZ, 0x1f, R4 ;  /* 0x0000001fff067819 */ /* 0x000fe20000011404 */
[----:B------:R-:W3:Y:S02]  /*373f0*/  LDCU.64 UR6, c[0x0][0x398] ;  /* 0x00007300ff0677ac */ /* 0x000ee40008000a00 */
[----:B------:R-:W-:Y:S01]  /*37400*/  IMAD.X R13, R7, 0x1, R69, P6 ;  /* 0x00000001070d7824 */ /* 0x000fe200030e0645 */
[----:B------:R-:W4:Y:S02]  /*37410*/  @!P2 SYNCS.CCTL.IV [UR9+0x18000] ;  /* 0x01800000ff00a9b1 */ /* 0x000f240008000009 */
[----:B----4-:R-:W-:Y:S01]  /*37420*/  BAR.SYNC.DEFER_BLOCKING 0x0 ;  /* 0x0000000000007b1d */ /* 0x010fe20000010000 */
[----:B------:R-:W-:-:S02]  /*37430*/  SHF.R.S32.HI R7, RZ, 0x1f, R5 ;  /* 0x0000001fff077819 */ /* 0x000fc40000011405 */
[----:B------:R-:W-:Y:S01]  /*37440*/  ISETP.GE.AND P6, PT, R8, UR16, PT ;  /* 0x0000001008007c0c */ /* 0x000fe2000bfc6270 */
[----:B------:R-:W-:Y:S01]  /*37450*/  VIADD R8, R0, 0x5 ;  /* 0x0000000500087836 */ /* 0x000fe20000000000 */
[-C--:B--2---:R-:W-:Y:S01]  /*37460*/  IADD3 R10, P5, PT, R4, R3.reuse, RZ ;  /* 0x00000003040a7210 */ /* 0x084fe20007fbe0ff */
[----:B------:R-:W2:Y:S04]  /*37470*/  LDCU.64 UR12, c[0x0][0x398] ;  /* 0x00007300ff0c77ac */ /* 0x000ea80008000a00 */
[----:B------:R-:W-:Y:S01]  /*37480*/  IMAD.X R11, R6, 0x1, R2, P5 ;  /* 0x00000001060b7824 */ /* 0x000fe200028e0602 */
[----:B------:R-:W-:Y:S01]  /*37490*/  IADD3 R14, P5, PT, R4, R68, RZ ;  /* 0x00000044040e7210 */ /* 0x000fe20007fbe0ff */
[----:B------:R-:W-:Y:S01]  /*374a0*/  VIADD R4, R5, UR28 ;  /* 0x0000001c05047c36 */ /* 0x000fe20008000000 */
[----:B------:R-:W4:Y:S03]  /*374b0*/  LDCU.64 UR16, c[0x0][0x398] ;  /* 0x00007300ff1077ac */ /* 0x000f260008000a00 */
[----:B------:R-:W-:Y:S01]  /*374c0*/  IMAD.X R15, R6, 0x1, R69, P5 ;  /* 0x00000001060f7824 */ /* 0x000fe200028e0645 */
[----:B------:R-:W-:Y:S01]  /*374d0*/  SHF.R.S32.HI R9, RZ, 0x1f, R4 ;  /* 0x0000001fff097819 */ /* 0x000fe20000011404 */
[----:B------:R-:W5:Y:S03]  /*374e0*/  LDCU.64 UR22, c[0x0][0x398] ;  /* 0x00007300ff1677ac */ /* 0x000f660008000a00 */
[----:B------:R0:W-:Y:S01]  /*374f0*/  STL.64 [R1+0x438], R14 ;  /* 0x0004380e01007387 */ /* 0x0001e20000100a00 */
[----:B------:R-:W1:Y:S01]  /*37500*/  LDCU.64 UR18, c[0x0][0x398] ;  /* 0x00007300ff1277ac */ /* 0x000e620008000a00 */
[----:B------:R-:W1:Y:S01]  /*37510*/  @!P2 SYNCS.CCTL.IV [UR9+0x18008] ;  /* 0x01800800ff00a9b1 */ /* 0x000e620008000009 */
[-C--:B------:R-:W-:Y:S01]  /*37520*/  IADD3 R16, P2, PT, R4, R3.reuse, RZ ;  /* 0x0000000304107210 */ /* 0x080fe20007f5e0ff */
[----:B------:R-:W1:Y:S04]  /*37530*/  LDCU.64 UR26, c[0x0][0x398] ;  /* 0x00007300ff1a77ac */ /* 0x000e680008000a00 */
[--C-:B------:R-:W-:Y:S01]  /*37540*/  IMAD.X R17, R9, 0x1, R2.reuse, P2 ;  /* 0x0000000109117824 */ /* 0x100fe200010e0602 */
[----:B------:R-:W1:Y:S01]  /*37550*/  LDCU.64 UR24, c[0x0][0x398] ;  /* 0x00007300ff1877ac */ /* 0x000e620008000a00 */
[----:B0-----:R-:W-:Y:S01]  /*37560*/  IADD3 R14, P5, PT, R5, R3, RZ ;  /* 0x00000003050e7210 */ /* 0x001fe20007fbe0ff */
[----:B------:R-:W0:Y:S04]  /*37570*/  LDCU UR9, c[0x0][0x398] ;  /* 0x00007300ff0977ac */ /* 0x000e280008000800 */
[----:B------:R-:W-:-:S05]  /*37580*/  IMAD.X R15, R7, 0x1, R2, P5 ;  /* 0x00000001070f7824 */ /* 0x000fca00028e0602 */
[----:B------:R0:W-:Y:S02]  /*37590*/  STL.64 [R1+0x430], R14 ;  /* 0x0004300e01007387 */ /* 0x0001e40000100a00 */
[----:B0-----:R-:W-:Y:S01]  /*375a0*/  IADD3 R14, P5, PT, R5, R68, RZ ;  /* 0x00000044050e7210 */ /* 0x001fe20007fbe0ff */
[----:B------:R-:W-:-:S04]  /*375b0*/  VIADD R5, R4, UR28 ;  /* 0x0000001c04057c36 */ /* 0x000fc80008000000 */
[----:B------:R-:W-:Y:S01]  /*375c0*/  IMAD.X R15, R7, 0x1, R69, P5 ;  /* 0x00000001070f7824 */ /* 0x000fe200028e0645 */
[C---:B------:R-:W-:Y:S02]  /*375d0*/  IADD3 R28, P2, PT, R5.reuse, R3, RZ ;  /* 0x00000003051c7210 */ /* 0x040fe40007f5e0ff */
[----:B------:R-:W-:Y:S02]  /*375e0*/  SHF.R.S32.HI R6, RZ, 0x1f, R5 ;  /* 0x0000001fff067819 */ /* 0x000fe40000011405 */
[----:B------:R0:W-:Y:S04]  /*375f0*/  STL.64 [R1+0x428], R14 ;  /* 0x0004280e01007387 */ /* 0x0001e80000100a00 */
[----:B------:R-:W-:Y:S04]  /*37600*/  STL.64 [R1+0x420], R16 ;  /* 0x0004201001007387 */ /* 0x000fe80000100a00 */
[----:B------:R-:W-:Y:S01]  /*37610*/  STL.64 [R1+0x1120], R68 ;  /* 0x0011204401007387 */ /* 0x000fe20000100a00 */
[----:B0-----:R-:W-:Y:S01]  /*37620*/  IADD3 R14, P5, PT, R4, R68, RZ ;  /* 0x00000044040e7210 */ /* 0x001fe20007fbe0ff */
[----:B------:R-:W-:-:S04]  /*37630*/  VIADD R4, R5, UR28 ;  /* 0x0000001c05047c36 */ /* 0x000fc80008000000 */
[----:B------:R-:W-:Y:S01]  /*37640*/  IMAD.X R15, R9, 0x1, R69, P5 ;  /* 0x00000001090f7824 */ /* 0x000fe200028e0645 */
[----:B------:R-:W-:-:S04]  /*37650*/  IADD3 R26, P5, PT, R5, R68, RZ ;  /* 0x00000044051a7210 */ /* 0x000fc80007fbe0ff */
[----:B------:R-:W-:Y:S04]  /*37660*/  STL.64 [R1+0x418], R14 ;  /* 0x0004180e01007387 */ /* 0x000fe80000100a00 */
[----:B------:R-:W-:Y:S04]  /*37670*/  STL.64 [R1+0x1118], R42 ;  /* 0x0011182a01007387 */ /* 0x000fe80000100a00 */
[----:B------:R-:W-:Y:S04]  /*37680*/  STL.64 [R1+0x1110], R30 ;  /* 0x0011101e01007387 */ /* 0x000fe80000100a00 */
[----:B------:R0:W-:Y:S02]  /*37690*/  STL [R1+0x1108], R28 ;  /* 0x0011081c01007387 */ /* 0x0001e40000100800 */
[----:B0-----:R-:W0:Y:S02]  /*376a0*/  LDTM.x64 R28, tmem[UR10] ;  /* 0x0000000a001c79ee */ /* 0x001e240008340000 */
[----:B0-----:R-:W-:Y:S01]  /*376b0*/  STL [R1+0x204], R41 ;  /* 0x0002042901007387 */ /* 0x001fe20000100800 */
[----:B------:R-:W-:-:S02]  /*376c0*/  IMAD.MOV.U32 R22, RZ, RZ, R30 ;  /* 0x000000ffff167224 */ /* 0x000fc400078e001e */
[----:B------:R-:W-:Y:S01]  /*376d0*/  IMAD.MOV.U32 R21, RZ, RZ, R31 ;  /* 0x000000ffff157224 */ /* 0x000fe200078e001f */
[----:B------:R-:W-:Y:S01]  /*376e0*/  STL.64 [R1+0x208], R42 ;  /* 0x0002082a01007387 */ /* 0x000fe20000100a00 */
[----:B------:R-:W-:Y:S02]  /*376f0*/  IMAD.MOV.U32 R24, RZ, RZ, R28 ;  /* 0x000000ffff187224 */ /* 0x000fe400078e001c */
[----:B------:R-:W-:Y:S01]  /*37700*/  IMAD.MOV.U32 R23, RZ, RZ, R29 ;  /* 0x000000ffff177224 */ /* 0x000fe200078e001d */
[----:B------:R-:W-:Y:S01]  /*37710*/  STL.64 [R1+0x210], R44 ;  /* 0x0002102c01007387 */ /* 0x000fe20000100a00 */
[----:B------:R-:W-:Y:S01]  /*37720*/  SHF.R.S32.HI R7, RZ, 0x1f, R4 ;  /* 0x0000001fff077819 */ /* 0x000fe20000011404 */
[----:B------:R-:W-:Y:S02]  /*37730*/  VIADD R5, R4, UR28 ;  /* 0x0000001c04057c36 */ /* 0x000fe40008000000 */
[----:B------:R-:W-:Y:S01]  /*37740*/  STL.64 [R1+0x218], R46 ;  /* 0x0002182e01007387 */ /* 0x000fe20000100a00 */
[----:B------:R-:W-:-:S02]  /*37750*/  IMAD.MOV.U32 R20, RZ, RZ, R32 ;  /* 0x000000ffff147224 */ /* 0x000fc400078e0020 */
[----:B------:R-:W-:Y:S01]  /*37760*/  IMAD.MOV.U32 R19, RZ, RZ, R33 ;  /* 0x000000ffff137224 */ /* 0x000fe200078e0021 */
[----:B------:R-:W-:Y:S01]  /*37770*/  STL.64 [R1+0x220], R48 ;  /* 0x0002203001007387 */ /* 0x000fe20000100a00 */
[----:B------:R-:W-:Y:S02]  /*37780*/  IMAD.MOV.U32 R18, RZ, RZ, R34 ;  /* 0x000000ffff127224 */ /* 0x000fe400078e0022 */
[----:B------:R-:W-:Y:S01]  /*37790*/  IMAD.MOV.U32 R17, RZ, RZ, R35 ;  /* 0x000000ffff117224 */ /* 0x000fe200078e0023 */
[----:B------:R-:W-:Y:S01]  /*377a0*/  STL.64 [R1+0x228], R50 ;  /* 0x0002283201007387 */ /* 0x000fe20000100a00 */
[----:B------:R-:W-:Y:S02]  /*377b0*/  IMAD.MOV.U32 R16, RZ, RZ, R36 ;  /* 0x000000ffff107224 */ /* 0x000fe400078e0024 */
[----:B------:R-:W-:Y:S01]  /*377c0*/  IMAD.MOV.U32 R15, RZ, RZ, R37 ;  /* 0x000000ffff0f7224 */ /* 0x000fe200078e0025 */
[----:B------:R-:W-:Y:S01]  /*377d0*/  STL.64 [R1+0x230], R52 ;  /* 0x0002303401007387 */ /* 0x000fe20000100a00 */
[----:B------:R-:W-:-:S02]  /*377e0*/  IMAD.MOV.U32 R14, RZ, RZ, R38 ;  /* 0x000000ffff0e7224 */ /* 0x000fc400078e0026 */
[----:B------:R-:W-:Y:S01]  /*377f0*/  IMAD.MOV.U32 R9, RZ, RZ, R39 ;  /* 0x000000ffff097224 */ /* 0x000fe200078e0027 */
[----:B------:R-:W-:Y:S04]  /*37800*/  STL.64 [R1+0x238], R54 ;  /* 0x0002383601007387 */ /* 0x000fe80000100a00 */
[----:B------:R-:W-:Y:S04]  /*37810*/  STL.64 [R1+0x240], R56 ;  /* 0x0002403801007387 */ /* 0x000fe80000100a00 */
[----:B------:R-:W-:Y:S04]  /*37820*/  STL.64 [R1+0x248], R58 ;  /* 0x0002483a01007387 */ /* 0x000fe80000100a00 */
[----:B------:R-:W-:Y:S04]  /*37830*/  STL.64 [R1+0x250], R60 ;  /* 0x0002503c01007387 */ /* 0x000fe80000100a00 */
[----:B------:R-:W-:Y:S04]  /*37840*/  STL.64 [R1+0x258], R62 ;  /* 0x0002583e01007387 */ /* 0x000fe80000100a00 */
[----:B------:R0:W-:Y:S04]  /*37850*/  STL.64 [R1+0x260], R64 ;  /* 0x0002604001007387 */ /* 0x0001e80000100a00 */
[----:B------:R-:W-:Y:S04]  /*37860*/  STL.64 [R1+0x268], R66 ;  /* 0x0002684201007387 */ /* 0x000fe80000100a00 */
[----:B------:R1:W-:Y:S04]  /*37870*/  STL.64 [R1+0x270], R68 ;  /* 0x0002704401007387 */ /* 0x0003e80000100a00 */
[----:B------:R-:W-:Y:S01]  /*37880*/  STL.64 [R1+0x278], R70 ;  /* 0x0002784601007387 */ /* 0x000fe20000100a00 */
[----:B------:R-:W-:-:S02]  /*37890*/  IMAD.X R29, R6, 0x1, R2, P2 ;  /* 0x00000001061d7824 */ /* 0x000fc400010e0602 */
[----:B0-----:R-:W-:Y:S01]  /*378a0*/  IMAD.MOV.U32 R65, RZ, RZ, R40 ;  /* 0x000000ffff417224 */ /* 0x001fe200078e0028 */
[----:B------:R-:W-:Y:S04]  /*378b0*/  STL.64 [R1+0x280], R72 ;  /* 0x0002804801007387 */ /* 0x000fe80000100a00 */
        /* <DEDUP_REMOVED lines=9> */
[----:B-1----:R-:W2:Y:S04]  /*37950*/  LDL.LU.64 R68, [R1+0x1120] ;  /* 0x0011200001447983 */ /* 0x002ea80000300a00 */
[----:B------:R-:W3:Y:S04]  /*37960*/  LDL.LU.64 R42, [R1+0x1118] ;  /* 0x00111800012a7983 */ /* 0x000ee80000300a00 */
[----:B------:R-:W3:Y:S04]  /*37970*/  LDL.LU.64 R30, [R1+0x1110] ;  /* 0x00111000011e7983 */ /* 0x000ee80000300a00 */
[----:B------:R-:W3:Y:S04]  /*37980*/  LDL.LU R28, [R1+0x1108] ;  /* 0x00110800011c7983 */ /* 0x000ee80000300800 */
        /* <DEDUP_REMOVED lines=19> */
[----:B--2---:R-:W-:Y:S01]  /*37ac0*/  IMAD.X R27, R6, 0x1, R69, P5 ;  /* 0x00000001061b7824 */ /* 0x004fe200028e0645 */
[----:B------:R-:W-:-:S02]  /*37ad0*/  SHF.R.S32.HI R6, RZ, 0x1f, R5 ;  /* 0x0000001fff067819 */ /* 0x000fc40000011405 */
[----:B---3--:R0:W-:Y:S04]  /*37ae0*/  STL.64 [R1+0x410], R28 ;  /* 0x0004101c01007387 */ /* 0x0081e80000100a00 */
[----:B------:R1:W-:Y:S01]  /*37af0*/  STL.64 [R1+0x408], R26 ;  /* 0x0004081a01007387 */ /* 0x0003e20000100a00 */
[C---:B0-----:R-:W-:Y:S02]  /*37b00*/  IADD3 R28, P2, PT, R4.reuse, R3, RZ ;  /* 0x00000003041c7210 */ /* 0x041fe40007f5e0ff */
[----:B-1----:R-:W-:-:S03]  /*37b10*/  IADD3 R26, P5, PT, R4, R68, RZ ;  /* 0x00000044041a7210 */ /* 0x002fc60007fbe0ff */
[----:B------:R-:W-:Y:S02]  /*37b20*/  IMAD.X R29, R7, 0x1, R2, P2 ;  /* 0x00000001071d7824 */ /* 0x000fe400010e0602 */
[----:B------:R-:W-:Y:S02]  /*37b30*/  VIADD R4, R5, UR28 ;  /* 0x0000001c05047c36 */ /* 0x000fe40008000000 */
[----:B------:R-:W-:Y:S01]  /*37b40*/  IMAD.X R27, R7, 0x1, R69, P5 ;  /* 0x00000001071b7824 */ /* 0x000fe200028e0645 */
[----:B------:R0:W-:Y:S02]  /*37b50*/  STL.64 [R1+0x400], R28 ;  /* 0x0004001c01007387 */ /* 0x0001e40000100a00 */
[----:B------:R-:W-:Y:S02]  /*37b60*/  SHF.R.S32.HI R7, RZ, 0x1f, R4 ;  /* 0x0000001fff077819 */ /* 0x000fe40000011404 */
[----:B------:R1:W-:Y:S01]  /*37b70*/  STL.64 [R1+0x3f8], R26 ;  /* 0x0003f81a01007387 */ /* 0x0003e20000100a00 */
[----:B0-----:R-:W-:-:S02]  /*37b80*/  IADD3 R28, P2, PT, R5, R3, RZ ;  /* 0x00000003051c7210 */ /* 0x001fc40007f5e0ff */
        /* <DEDUP_REMOVED lines=124> */
[----:B------:R0:W-:Y:S01]  /*38350*/  STL.64 [R1+0x300], R28 ;  /* 0x0003001c01007387 */ /* 0x0001e20000100a00 */
[----:B------:R-:W-:Y:S01]  /*38360*/  VIADD R90, R4, UR28 ;  /* 0x0000001c045a7c36 */ /* 0x000fe20008000000 */
[----:B------:R-:W-:Y:S02]  /*38370*/  F2FP.SATFINITE.E4M3.F32.PACK_AB_MERGE_C R7, R23, R24, RZ ;  /* 0x000000181707723e */ /* 0x000fe400048070ff */
[----:B------:R1:W-:Y:S01]  /*38380*/  STL.64 [R1+0x2f8], R26 ;  /* 0x0002f81a01007387 */ /* 0x0003e20000100a00 */
[----:B------:R-:W-:-:S04]  /*38390*/  VIADD R86, R90, UR28 ;  /* 0x0000001c5a567c36 */ /* 0x000fc80008000000 */
[----:B------:R-:W-:Y:S01]  /*383a0*/  VIADD R82, R86, UR28 ;  /* 0x0000001c56527c36 */ /* 0x000fe20008000000 */
[C---:B0-----:R-:W-:Y:S02]  /*383b0*/  IADD3 R28, P2, PT, R5.reuse, R3, RZ ;  /* 0x00000003051c7210 */ /* 0x041fe40007f5e0ff */
[----:B-1----:R-:W-:-:S03]  /*383c0*/  IADD3 R26, P5, PT, R5, R68, RZ ;  /* 0x00000044051a7210 */ /* 0x002fc60007fbe0ff */
[C---:B------:R-:W-:Y:S01]  /*383d0*/  IMAD.X R29, R6.reuse, 0x1, R2, P2 ;  /* 0x00000001061d7824 */ /* 0x040fe200010e0602 */
[----:B------:R-:W-:Y:S01]  /*383e0*/  SHF.R.S32.HI R5, RZ, 0x1f, R4 ;  /* 0x0000001fff057819 */ /* 0x000fe20000011404 */
[----:B------:R-:W-:-:S03]  /*383f0*/  IMAD.X R27, R6, 0x1, R69, P5 ;  /* 0x00000001061b7824 */ /* 0x000fc600028e0645 */
[----:B------:R0:W-:Y:S01]  /*38400*/  STL.64 [R1+0x2f0], R28 ;  /* 0x0002f01c01007387 */ /* 0x0001e20000100a00 */
[----:B------:R-:W-:-:S03]  /*38410*/  F2FP.SATFINITE.E4M3.F32.PACK_AB_MERGE_C R6, R21, R22, RZ ;  /* 0x000000161506723e */ /* 0x000fc600048070ff */
[----:B------:R1:W-:Y:S01]  /*38420*/  STL.64 [R1+0x2e8], R26 ;  /* 0x0002e81a01007387 */ /* 0x0003e20000100a00 */
[C---:B0-----:R-:W-:Y:S02]  /*38430*/  IADD3 R28, P5, PT, R4.reuse, R3, RZ ;  /* 0x00000003041c7210 */ /* 0x041fe40007fbe0ff */
[----:B-1----:R-:W-:-:S03]  /*38440*/  IADD3 R26, P2, PT, R4, R68, RZ ;  /* 0x00000044041a7210 */ /* 0x002fc60007f5e0ff */
[C---:B------:R-:W-:Y:S01]  /*38450*/  IMAD.X R29, R5.reuse, 0x1, R2, P5 ;  /* 0x00000001051d7824 */ /* 0x040fe200028e0602 */
[----:B------:R-:W-:Y:S02]  /*38460*/  SHF.R.S32.HI R4, RZ, 0x1f, R90 ;  /* 0x0000001fff047819 */ /* 0x000fe4000001145a */
[CC--:B------:R-:W-:Y:S01]  /*38470*/  IADD3 R92, P5, PT, R90.reuse, R3.reuse, RZ ;  /* 0x000000035a5c7210 */ /* 0x0c0fe20007fbe0ff */
[--C-:B------:R-:W-:Y:S01]  /*38480*/  IMAD.X R27, R5, 0x1, R69.reuse, P2 ;  /* 0x00000001051b7824 */ /* 0x100fe200010e0645 */
[----:B------:R-:W-:Y:S01]  /*38490*/  IADD3 R90, P2, PT, R90, R68, RZ ;  /* 0x000000445a5a7210 */ /* 0x000fe20007f5e0ff */
[----:B------:R-:W-:Y:S01]  /*384a0*/  STL.64 [R1+0x2e0], R28 ;  /* 0x0002e01c01007387 */ /* 0x000fe20000100a00 */
[----:B------:R-:W-:Y:S01]  /*384b0*/  SHF.R.S32.HI R5, RZ, 0x1f, R86 ;  /* 0x0000001fff057819 */ /* 0x000fe20000011456 */
[----:B------:R-:W-:Y:S01]  /*384c0*/  IMAD.X R93, R4, 0x1, R2, P5 ;  /* 0x00000001045d7824 */ /* 0x000fe200028e0602 */
[----:B------:R-:W-:Y:S01]  /*384d0*/  IADD3 R88, P5, PT, R86, R3, RZ ;  /* 0x0000000356587210 */ /* 0x000fe20007fbe0ff */
[----:B------:R-:W-:Y:S01]  /*384e0*/  IMAD.X R91, R4, 0x1, R69, P2 ;  /* 0x00000001045b7824 */ /* 0x000fe200010e0645 */
[----:B------:R-:W-:Y:S01]  /*384f0*/  STL.64 [R1+0x2d8], R26 ;  /* 0x0002d81a01007387 */ /* 0x000fe20000100a00 */
[----:B------:R-:W-:-:S02]  /*38500*/  SHF.R.S32.HI R4, RZ, 0x1f, R82 ;  /* 0x0000001fff047819 */ /* 0x000fc40000011452 */
[--C-:B------:R-:W-:Y:S01]  /*38510*/  IMAD.X R89, R5, 0x1, R2.reuse, P5 ;  /* 0x0000000105597824 */ /* 0x100fe200028e0602 */
[----:B------:R-:W-:Y:S01]  /*38520*/  IADD3 R86, P5, PT, R86, R68, RZ ;  /* 0x0000004456567210 */ /* 0x000fe20007fbe0ff */
[----:B------:R-:W-:Y:S01]  /*38530*/  STL.64 [R1+0xf80], R92 ;  /* 0x000f805c01007387 */ /* 0x000fe20000100a00 */
[----:B------:R-:W-:Y:S01]  /*38540*/  ISETP.GE.AND P2, PT, R8, UR4, PT ;  /* 0x0000000408007c0c */ /* 0x000fe2000bf46270 */
[----:B------:R-:W0:Y:S01]  /*38550*/  LDCU.64 UR4, c[0x0][0x398] ;  /* 0x00007300ff0477ac */ /* 0x000e220008000a00 */
[----:B------:R-:W-:Y:S01]  /*38560*/  F2FP.SATFINITE.E4M3.F32.PACK_AB_MERGE_C R8, R15, R16, RZ ;  /* 0x000000100f08723e */ /* 0x000fe200048070ff */
[----:B------:R-:W-:Y:S01]  /*38570*/  STL [R1+0xf88], R90 ;  /* 0x000f885a01007387 */ /* 0x000fe20000100800 */
[----:B------:R-:W-:Y:S01]  /*38580*/  IMAD.X R87, R5, 0x1, R69, P5 ;  /* 0x0000000105577824 */ /* 0x000fe200028e0645 */
[C---:B------:R-:W-:Y:S01]  /*38590*/  IADD3 R84, P5, PT, R82.reuse, R3, RZ ;  /* 0x0000000352547210 */ /* 0x040fe20007fbe0ff */
[----:B------:R-:W-:Y:S01]  /*385a0*/  VIADD R5, R82, UR28 ;  /* 0x0000001c52057c36 */ /* 0x000fe20008000000 */
[----:B------:R-:W-:Y:S03]  /*385b0*/  STL [R1+0xf78], R91 ;  /* 0x000f785b01007387 */ /* 0x000fe60000100800 */
[----:B------:R-:W-:Y:S01]  /*385c0*/  IMAD.X R85, R4, 0x1, R2, P5 ;  /* 0x0000000104557824 */ /* 0x000fe200028e0602 */
[----:B------:R-:W-:Y:S01]  /*385d0*/  STL.64 [R1+0xf90], R88 ;  /* 0x000f905801007387 */ /* 0x000fe20000100a00 */
[----:B------:R-:W-:-:S03]  /*385e0*/  IADD3 R82, P5, PT, R82, R68, RZ ;  /* 0x0000004452527210 */ /* 0x000fc60007fbe0ff */
[----:B------:R1:W-:Y:S02]  /*385f0*/  STL [R1+0x468], R7 ;  /* 0x0004680701007387 */ /* 0x0003e40000100800 */
[----:B------:R-:W-:Y:S01]  /*38600*/  IMAD.X R83, R4, 0x1, R69, P5 ;  /* 0x0000000104537824 */ /* 0x000fe200028e0645 */
[----:B------:R-:W-:Y:S01]  /*38610*/  IADD3 R80, P5, PT, R5, R3, RZ ;  /* 0x0000000305507210 */ /* 0x000fe20007fbe0ff */
[----:B------:R2:W-:Y:S04]  /*38620*/  STL [R1+0x46c], R6 ;  /* 0x00046c0601007387 */ /* 0x0005e80000100800 */
[----:B------:R-:W-:Y:S01]  /*38630*/  STL [R1+0xfa0], R86 ;  /* 0x000fa05601007387 */ /* 0x000fe20000100800 */
[----:B-1----:R-:W-:-:S03]  /*38640*/  F2FP.SATFINITE.E4M3.F32.PACK_AB_MERGE_C R7, R19, R20, RZ ;  /* 0x000000141307723e */ /* 0x002fc600048070ff */
[----:B------:R-:W-:Y:S01]  /*38650*/  STL [R1+0xf74], R87 ;  /* 0x000f745701007387 */ /* 0x000fe20000100800 */
[----:B--2---:R-:W-:-:S03]  /*38660*/  F2FP.SATFINITE.E4M3.F32.PACK_AB_MERGE_C R6, R17, R18, RZ ;  /* 0x000000121106723e */ /* 0x004fc600048070ff */
[----:B------:R1:W-:Y:S04]  /*38670*/  STL [R1+0x470], R7 ;  /* 0x0004700701007387 */ /* 0x0003e80000100800 */
[----:B------:R2:W-:Y:S04]  /*38680*/  STL [R1+0x474], R6 ;  /* 0x0004740601007387 */ /* 0x0005e80000100800 */
[----:B------:R-:W-:Y:S01]  /*38690*/  STL [R1+0xfa4], R84 ;  /* 0x000fa45401007387 */ /* 0x000fe20000100800 */
[----:B-1----:R-:W-:-:S03]  /*386a0*/  F2FP.SATFINITE.E4M3.F32.PACK_AB_MERGE_C R7, R9, R14, RZ ;  /* 0x0000000e0907723e */ /* 0x002fc600048070ff */
[----:B------:R-:W-:Y:S01]  /*386b0*/  STL [R1+0xf70], R85 ;  /* 0x000f705501007387 */ /* 0x000fe20000100800 */
[----:B--2---:R-:W-:-:S03]  /*386c0*/  SHF.R.S32.HI R6, RZ, 0x1f, R5 ;  /* 0x0000001fff067819 */ /* 0x004fc60000011405 */
[----:B------:R-:W-:Y:S04]  /*386d0*/  STL [R1+0x478], R8 ;  /* 0x0004780801007387 */ /* 0x000fe80000100800 */
[----:B------:R-:W-:Y:S04]  /*386e0*/  STL [R1+0x47c], R7 ;  /* 0x00047c0701007387 */ /* 0x000fe80000100800 */
[----:B------:R-:W-:Y:S04]  /*386f0*/  STL.64 [R1+0x1100], R68 ;  /* 0x0011004401007387 */ /* 0x000fe80000100a00 */
[----:B----4-:R-:W-:Y:S04]  /*38700*/  STL.64 [R1+0x10f8], R64 ;  /* 0x0010f84001007387 */ /* 0x010fe80000100a00 */
        /* <DEDUP_REMOVED lines=12> */
[----:B------:R1:W-:Y:S04]  /*387d0*/  STL.64 [R1+0x1090], R10 ;  /* 0x0010900a01007387 */ /* 0x0003e80000100a00 */
[----:B------:R-:W-:Y:S01]  /*387e0*/  STL [R1+0xf6c], R83 ;  /* 0x000f6c5301007387 */ /* 0x000fe20000100800 */
[----:B-1----:R-:W1:Y:S03]  /*387f0*/  LDTM.x64 R8, tmem[UR10+0x40] ;  /* 0x0000400a000879ee */ /* 0x002e660008340000 */
[----:B-1----:R-:W-:Y:S04]  /*38800*/  STL.64 [R1+0x100], R8 ;  /* 0x0001000801007387 */ /* 0x002fe80000100a00 */
        /* <DEDUP_REMOVED lines=30> */
[----:B------:R-:W-:Y:S04]  /*389f0*/  STL.64 [R1+0x1f8], R70 ;  /* 0x0001f84601007387 */ /* 0x000fe80000100a00 */
[----:B-1----:R-:W2:Y:S04]  /*38a00*/  LDL.LU.64 R68, [R1+0x1100] ;  /* 0x0011000001447983 */ /* 0x002ea80000300a00 */
[----:B------:R-:W3:Y:S04]  /*38a10*/  LDL.LU.64 R64, [R1+0x10f8] ;  /* 0x0010f80001407983 */ /* 0x000ee80000300a00 */
[----:B------:R-:W4:Y:S04]  /*38a20*/  LDL.LU.64 R62, [R1+0x10f0] ;  /* 0x0010f000013e7983 */ /* 0x000f280000300a00 */
[----:B------:R-:W2:Y:S04]  /*38a30*/  LDL.LU.64 R60, [R1+0x10e8] ;  /* 0x0010e800013c7983 */ /* 0x000ea80000300a00 */
[----:B------:R-:W5:Y:S04]  /*38a40*/  LDL.LU.64 R58, [R1+0x10e0] ;  /* 0x0010e000013a7983 */ /* 0x000f680000300a00 */
        /* <DEDUP_REMOVED lines=10> */
[----:B------:R-:W5:Y:S04]  /*38af0*/  LDL R41, [R1+0x2d0] ;  /* 0x0002d00001297983 */ /* 0x000f680000100800 */
[----:B---3--:R-:W-:Y:S04]  /*38b00*/  STL.64 [R1+0x1088], R64 ;  /* 0x0010884001007387 */ /* 0x008fe80000100a00 */
[----:B----4-:R-:W-:Y:S04]  /*38b10*/  STL.64 [R1+0x1080], R62 ;  /* 0x0010803e01007387 */ /* 0x010fe80000100a00 */
[----:B--2---:R-:W-:Y:S04]  /*38b20*/  STL.64 [R1+0x1078], R60 ;  /* 0x0010783c01007387 */ /* 0x004fe80000100a00 */
[----:B-----5:R-:W-:Y:S04]  /*38b30*/  STL.64 [R1+0x1070], R58 ;  /* 0x0010703a01007387 */ /* 0x020fe80000100a00 */
[----:B------:R-:W-:Y:S04]  /*38b40*/  STL.64 [R1+0x1068], R56 ;  /* 0x0010683801007387 */ /* 0x000fe80000100a00 */
[----:B------:R-:W-:Y:S04]  /*38b50*/  STL.64 [R1+0x1060], R54 ;  /* 0x0010603601007387 */ /* 0x000fe80000100a00 */
[----:B------:R-:W-:Y:S04]  /*38b60*/  STL.64 [R1+0x1058], R52 ;  /* 0x0010583401007387 */ /* 0x000fe80000100a00 */
[----:B------:R-:W-:Y:S04]  /*38b70*/  STL.64 [R1+0x1050], R50 ;  /* 0x0010503201007387 */ /* 0x000fe80000100a00 */
[----:B------:R-:W-:Y:S04]  /*38b80*/  STL.64 [R1+0x1048], R48 ;  /* 0x0010483001007387 */ /* 0x000fe80000100a00 */
[----:B------:R-:W-:Y:S04]  /*38b90*/  STL.64 [R1+0x1040], R46 ;  /* 0x0010402e01007387 */ /* 0x000fe80000100a00 */
[----:B------:R-:W-:Y:S04]  /*38ba0*/  STL.64 [R1+0x1038], R42 ;  /* 0x0010382a01007387 */ /* 0x000fe80000100a00 */
[----:B------:R-:W-:Y:S04]  /*38bb0*/  STL [R1+0x1030], R41 ;  /* 0x0010302901007387 */ /* 0x000fe80000100800 */
[----:B------:R-:W-:Y:S04]  /*38bc0*/  STL.64 [R1+0x1028], R30 ;  /* 0x0010281e01007387 */ /* 0x000fe80000100a00 */
[----:B------:R-:W-:Y:S04]  /*38bd0*/  STL.64 [R1+0x1020], R12 ;  /* 0x0010200c01007387 */ /* 0x000fe80000100a00 */
[----:B------:R-:W-:Y:S04]  /*38be0*/  STL.64 [R1+0x1018], R10 ;  /* 0x0010180a01007387 */ /* 0x000fe80000100a00 */
[----:B------:R-:W-:Y:S04]  /*38bf0*/  STL [R1+0x1014], R6 ;  /* 0x0010140601007387 */ /* 0x000fe80000100800 */
[----:B------:R1:W-:Y:S02]  /*38c00*/  STL [R1+0x1010], R5 ;  /* 0x0010100501007387 */ /* 0x0003e40000100800 */
[----:B-1----:R-:W1:Y:S02]  /*38c10*/  LDTM.x64 R4, tmem[UR10+0x80] ;  /* 0x0000800a000479ee */ /* 0x002e640008340000 */
[----:B-1----:R-:W-:Y:S04]  /*38c20*/  STL [R1+0x4], R5 ;  /* 0x0000040501007387 */ /* 0x002fe80000100800 */
        /* <DEDUP_REMOVED lines=21> */
[----:B------:R-:W-:Y:S04]  /*38d80*/  STL.64 [R1+0xb0], R48 ;  /* 0x0000b03001007387 */ /* 0x000fe80000100a00 */
[----:B------:R-:W-:Y:S01]  /*38d90*/  STL.64 [R1+0xb8], R50 ;  /* 0x0000b83201007387 */ /* 0x000fe20000100a00 */
[----:B-1----:R-:W-:-:S03]  /*38da0*/  IMAD.MOV.U32 R45, RZ, RZ, R4 ;  /* 0x000000ffff2d7224 */ /* 0x002fc600078e0004 */
        /* <DEDUP_REMOVED lines=19> */
[----:B------:R-:W5:Y:S04]  /*38ee0*/  LDL.LU R41, [R1+0x1030] ;  /* 0x0010300001297983 */ /* 0x000f680000300800 */
[----:B------:R-:W5:Y:S04]  /*38ef0*/  LDL.LU.64 R30, [R1+0x1028] ;  /* 0x00102800011e7983 */ /* 0x000f680000300a00 */
[----:B------:R-:W5:Y:S04]  /*38f00*/  LDL.LU.64 R12, [R1+0x1020] ;  /* 0x00102000010c7983 */ /* 0x000f680000300a00 */
[----:B------:R-:W5:Y:S04]  /*38f10*/  LDL.LU.64 R10, [R1+0x1018] ;  /* 0x00101800010a7983 */ /* 0x000f680000300a00 */
        /* <DEDUP_REMOVED lines=30> */
[----:B------:R-:W5:Y:S01]  /*39100*/  LDL.LU R7, [R1+0x74] ;  /* 0x0000740001077983 */ /* 0x000f620000300800 */
[----:B--2---:R-:W-:-:S02]  /*39110*/  F2FP.SATFINITE.E4M3.F32.PACK_AB_MERGE_C R93, R64, R65, RZ ;  /* 0x00000041405d723e */ /* 0x004fc400048070ff */
[----:B---3--:R-:W-:Y:S02]  /*39120*/  F2FP.SATFINITE.E4M3.F32.PACK_AB_MERGE_C R89, R62, R63, RZ ;  /* 0x0000003f3e59723e */ /* 0x008fe400048070ff */
[----:B----4-:R-:W-:Y:S02]  /*39130*/  F2FP.SATFINITE.E4M3.F32.PACK_AB_MERGE_C R92, R60, R61, RZ ;  /* 0x0000003d3c5c723e */ /* 0x010fe400048070ff */
[----:B-----5:R-:W-:Y:S02]  /*39140*/  F2FP.SATFINITE.E4M3.F32.PACK_AB_MERGE_C R84, R55, R56, RZ ;  /* 0x000000383754723e */ /* 0x020fe400048070ff */
[----:B------:R-:W-:Y:S02]  /*39150*/  F2FP.SATFINITE.E4M3.F32.PACK_AB_MERGE_C R91, R53, R54, RZ ;  /* 0x00000036355b723e */ /* 0x000fe400048070ff */
[----:B------:R-:W-:Y:S02]  /*39160*/  F2FP.SATFINITE.E4M3.F32.PACK_AB_MERGE_C R88, R50, R59, RZ ;  /* 0x0000003b3258723e */ /* 0x000fe400048070ff */
[----:B------:R-:W-:Y:S01]  /*39170*/  F2FP.SATFINITE.E4M3.F32.PACK_AB_MERGE_C R85, R51, R52, RZ ;  /* 0x000000343355723e */ /* 0x000fe200048070ff */
[----:B------:R-:W-:Y:S01]  /*39180*/  IMAD.X R81, R6, 0x1, R2, P5 ;  /* 0x0000000106517824 */ /* 0x000fe200028e0602 */
[C---:B------:R-:W-:Y:S01]  /*39190*/  IADD3 R78, P5, PT, R5.reuse, R68, RZ ;  /* 0x00000044054e7210 */ /* 0x040fe20007fbe0ff */
[----:B------:R-:W-:-:S03]  /*391a0*/  VIADD R4, R5, UR28 ;  /* 0x0000001c05047c36 */ /* 0x000fc60008000000 */
[----:B------:R1:W-:Y:S01]  /*391b0*/  STL.64 [R1+0xf98], R80 ;  /* 0x000f985001007387 */ /* 0x0003e20000100a00 */
[----:B------:R-:W-:Y:S01]  /*391c0*/  IMAD.X R79, R6, 0x1, R69, P5 ;  /* 0x00000001064f7824 */ /* 0x000fe200028e0645 */
[----:B------:R-:W-:Y:S01]  /*391d0*/  SHF.R.S32.HI R5, RZ, 0x1f, R4 ;  /* 0x0000001fff057819 */ /* 0x000fe20000011404 */
[C---:B------:R-:W-:Y:S01]  /*391e0*/  VIADD R50, R4.reuse, UR28 ;  /* 0x0000001c04327c36 */ /* 0x040fe20008000000 */
[C---:B------:R-:W-:Y:S02]  /*391f0*/  IADD3 R76, P5, PT, R4.reuse, R3, RZ ;  /* 0x00000003044c7210 */ /* 0x040fe40007fbe0ff */
[----:B------:R-:W-:Y:S03]  /*39200*/  STL.64 [R1+0xfa8], R78 ;  /* 0x000fa84e01007387 */ /* 0x000fe60000100a00 */
[----:B------:R-:W-:Y:S01]  /*39210*/  IMAD.X R77, R5, 0x1, R2, P5 ;  /* 0x00000001054d7824 */ /* 0x000fe200028e0602 */
[----:B------:R-:W-:Y:S01]  /*39220*/  IADD3 R74, P5, PT, R4, R68, RZ ;  /* 0x00000044044a7210 */ /* 0x000fe20007fbe0ff */
[----:B------:R-:W-:Y:S01]  /*39230*/  STL [R1+0xfd8], R92 ;  /* 0x000fd85c01007387 */ /* 0x000fe20000100800 */
[----:B------:R-:W-:-:S02]  /*39240*/  SHF.R.S32.HI R4, RZ, 0x1f, R50 ;  /* 0x0000001fff047819 */ /* 0x000fc40000011432 */
[----:B-1----:R-:W-:Y:S01]  /*39250*/  F2FP.SATFINITE.E4M3.F32.PACK_AB_MERGE_C R81, R57, R58, RZ ;  /* 0x0000003a3951723e */ /* 0x002fe200048070ff */
[----:B------:R-:W-:Y:S01]  /*39260*/  IMAD.X R75, R5, 0x1, R69, P5 ;  /* 0x00000001054b7824 */ /* 0x000fe200028e0645 */
[----:B------:R-:W-:Y:S01]  /*39270*/  IADD3 R72, P5, PT, R50, R3, RZ ;  /* 0x0000000332487210 */ /* 0x000fe20007fbe0ff */
[----:B------:R-:W-:Y:S04]  /*39280*/  STL [R1+0xfec], R93 ;  /* 0x000fec5d01007387 */ /* 0x000fe80000100800 */
[----:B------:R-:W-:Y:S01]  /*39290*/  STL [R1+0xfcc], R88 ;  /* 0x000fcc5801007387 */ /* 0x000fe20000100800 */
[----:B------:R-:W-:Y:S01]  /*392a0*/  IMAD.X R73, R4, 0x1, R2, P5 ;  /* 0x0000000104497824 */ /* 0x000fe200028e0602 */
[----:B------:R-:W-:Y:S02]  /*392b0*/  IADD3 R70, P5, PT, R50, R68, RZ ;  /* 0x0000004432467210 */ /* 0x000fe40007fbe0ff */
[----:B------:R-:W-:Y:S04]  /*392c0*/  STL [R1+0xfe8], R89 ;  /* 0x000fe85901007387 */ /* 0x000fe80000100800 */
[----:B------:R1:W-:Y:S04]  /*392d0*/  STL [R1+0xf68], R77 ;  /* 0x000f684d01007387 */ /* 0x0003e80000100800 */
[----:B------:R-:W-:Y:S04]  /*392e0*/  STL [R1+0x200], R50 ;  /* 0x0002003201007387 */ /* 0x000fe80000100800 */
[----:B------:R-:W-:Y:S01]  /*392f0*/  STL [R1+0xfc8], R81 ;  /* 0x000fc85101007387 */ /* 0x000fe20000100800 */
[----:B-1----:R-:W-:-:S03]  /*39300*/  F2FP.SATFINITE.E4M3.F32.PACK_AB_MERGE_C R77, R48, R49, RZ ;  /* 0x00000031304d723e */ /* 0x002fc600048070ff */
[----:B------:R-:W-:Y:S04]  /*39310*/  STL [R1+0xf64], R75 ;  /* 0x000f644b01007387 */ /* 0x000fe80000100800 */
[----:B------:R-:W-:Y:S01]  /*39320*/  STL.64 [R1+0xfc0], R84 ;  /* 0x000fc05401007387 */ /* 0x000fe20000100a00 */
[----:B------:R-:W-:-:S03]  /*39330*/  IMAD.X R71, R4, 0x1, R69, P5 ;  /* 0x0000000104477824 */ /* 0x000fc600028e0645 */
[----:B------:R-:W-:Y:S04]  /*39340*/  STL.64 [R1+0xfb8], R72 ;  /* 0x000fb84801007387 */ /* 0x000fe80000100a00 */
[----:B------:R1:W-:Y:S04]  /*39350*/  STL.64 [R1+0xfb0], R2 ;  /* 0x000fb00201007387 */ /* 0x0003e80000100a00 */
[----:B------:R-:W-:Y:S04]  /*39360*/  STL.64 [R1+0xfd0], R76 ;  /* 0x000fd04c01007387 */ /* 0x000fe80000100a00 */
[----:B------:R-:W2:Y:S01]  /*39370*/  LDL.LU R92, [R1+0x468] ;  /* 0x00046800015c7983 */ /* 0x000ea20000300800 */
[----:B-1----:R-:W-:-:S05]  /*39380*/  F2FP.SATFINITE.E4M3.F32.PACK_AB_MERGE_C R2, R46, R47, RZ ;  /* 0x0000002f2e02723e */ /* 0x002fca00048070ff */
[----:B------:R-:W-:Y:S04]  /*39390*/  STL [R1+0x228], R2 ;  /* 0x0002280201007387 */ /* 0x000fe80000100800 */
[----:B------:R1:W-:Y:S04]  /*393a0*/  STL.64 [R1+0xff0], R70 ;  /* 0x000ff04601007387 */ /* 0x0003e80000100a00 */
[----:B------:R3:W-:Y:S01]  /*393b0*/  STL.64 [R1+0xfe0], R68 ;  /* 0x000fe04401007387 */ /* 0x0007e20000100a00 */
[----:B------:R-:W-:Y:S02]  /*393c0*/  F2FP.SATFINITE.E4M3.F32.PACK_AB_MERGE_C R84, R44, R45, RZ ;  /* 0x0000002d2c54723e */ /* 0x000fe400048070ff */
[----:B-1----:R-:W-:-:S02]  /*393d0*/  F2FP.SATFINITE.E4M3.F32.PACK_AB_MERGE_C R70, R35, R36, RZ ;  /* 0x000000242346723e */ /* 0x002fc400048070ff */
[----:B---3--:R-:W-:Y:S02]  /*393e0*/  F2FP.SATFINITE.E4M3.F32.PACK_AB_MERGE_C R69, R33, R34, RZ ;  /* 0x000000222145723e */ /* 0x008fe400048070ff */
[----:B------:R-:W-:Y:S01]  /*393f0*/  F2FP.SATFINITE.E4M3.F32.PACK_AB_MERGE_C R68, R29, R32, RZ ;  /* 0x000000201d44723e */ /* 0x000fe200048070ff */
[----:B------:R-:W-:Y:S01]  /*39400*/  STL [R1+0x1000], R70 ;  /* 0x0010004601007387 */ /* 0x000fe20000100800 */
[----:B------:R-:W-:Y:S01]  /*39410*/  ISETP.GE.AND P5, PT, R41, UR14, PT ;  /* 0x0000000e29007c0c */ /* 0x000fe2000bfa6270 */
[----:B------:R-:W-:Y:S01]  /*39420*/  IMAD.MOV.U32 R88, RZ, RZ, R42 ;  /* 0x000000ffff587224 */ /* 0x000fe200078e002a */
[----:B------:R-:W-:Y:S01]  /*39430*/  F2FP.SATFINITE.E4M3.F32.PACK_AB_MERGE_C R71, R39, R40, RZ ;  /* 0x000000282747723e */ /* 0x000fe200048070ff */
[----:B------:R1:W-:Y:S01]  /*39440*/  STL.64 [R1+0xff8], R68 ;  /* 0x000ff84401007387 */ /* 0x0003e20000100a00 */
[----:B------:R-:W-:Y:S01]  /*39450*/  IMAD.MOV.U32 R89, RZ, RZ, R43 ;  /* 0x000000ffff597224 */ /* 0x000fe200078e002b */
[----:B------:R-:W-:Y:S01]  /*39460*/  F2FP.SATFINITE.E4M3.F32.PACK_AB_MERGE_C R73, R37, R38, RZ ;  /* 0x000000262549723e */ /* 0x000fe200048070ff */
        /* <DEDUP_REMOVED lines=8> */
[----:B-1----:R-:W-:Y:S01]  /*394f0*/  IMAD.MOV.U32 R68, RZ, RZ, R30 ;  /* 0x000000ffff447224 */ /* 0x002fe200078e001e */
[----:B------:R-:W-:Y:S01]  /*39500*/  F2FP.SATFINITE.E4M3.F32.PACK_AB_MERGE_C R86, R19, R20, RZ ;  /* 0x000000141356723e */ /* 0x000fe200048070ff */
[----:B------:R-:W-:Y:S01]  /*39510*/  IMAD.MOV.U32 R69, RZ, RZ, R31 ;  /* 0x000000ffff457224 */ /* 0x000fe200078e001f */
[----:B------:R-:W-:-:S02]  /*39520*/  F2FP.SATFINITE.E4M3.F32.PACK_AB_MERGE_C R90, R17, R18, RZ ;  /* 0x00000012115a723e */ /* 0x000fc400048070ff */
[----:B------:R-:W-:Y:S02]  /*39530*/  F2FP.SATFINITE.E4M3.F32.PACK_AB_MERGE_C R87, R15, R16, RZ ;  /* 0x000000100f57723e */ /* 0x000fe400048070ff */
[----:B------:R-:W-:Y:S02]  /*39540*/  F2FP.SATFINITE.E4M3.F32.PACK_AB_MERGE_C R83, R9, R14, RZ ;  /* 0x0000000e0953723e */ /* 0x000fe400048070ff */
[----:B------:R-:W-:Y:S02]  /*39550*/  F2FP.SATFINITE.E4M3.F32.PACK_AB_MERGE_C R75, R7, R8, RZ ;  /* 0x00000008074b723e */ /* 0x000fe400048070ff */
[----:B------:R-:W1:Y:S01]  /*39560*/  LDTM.x64 R4, tmem[UR10+0xc0] ;  /* 0x0000c00a000479ee */ /* 0x000e620008340000 */
[----:B------:R3:W-:Y:S01]  /*39570*/  STL.64 [R1+0x1008], R72 ;  /* 0x0010084801007387 */ /* 0x0007e20000100a00 */
[C---:B------:R-:W-:Y:S01]  /*39580*/  ISETP.LT.AND P5, PT, R0.reuse, UR33, !P5 ;  /* 0x0000002100007c0c */ /* 0x040fe2000efa1270 */
[----:B------:R-:W-:Y:S01]  /*39590*/  NOP ;  /* 0x0000000000007918 */ /* 0x000fe20000000000 */
[----:B------:R-:W4:Y:S01]  /*395a0*/  LDCU.64 UR10, c[0x0][0x398] ;  /* 0x00007300ff0a77ac */ /* 0x000f220008000a00 */
[----:B---3--:R-:W3:Y:S04]  /*395b0*/  LDL.LU.64 R72, [R1+0x450] ;  /* 0x0004500001487983 */ /* 0x008ee80000300a00 */
[----:B------:R-:W5:Y:S04]  /*395c0*/  LDL.LU R79, [R1+0x46c] ;  /* 0x00046c00014f7983 */ /* 0x000f680000300800 */
[----:B-1----:R1:W-:Y:S04]  /*395d0*/  STL [R1+0xf60], R66 ;  /* 0x000f604201007387 */ /* 0x0023e80000100800 */
[----:B-1----:R-:W3:Y:S04]  /*395e0*/  LDL.LU R66, [R1+0x2d0] ;  /* 0x0002d00001427983 */ /* 0x002ee80000300800 */
[----:B------:R1:W-:Y:S04]  /*395f0*/  STL [R1+0xf5c], R67 ;  /* 0x000f5c4301007387 */ /* 0x0003e80000100800 */
[----:B-1----:R-:W0:Y:S04]  /*39600*/  LDL.LU R67, [R1+0x2d4] ;  /* 0x0002d40001437983 */ /* 0x002e280000300800 */
[----:B--2---:R1:W-:Y:S01]  /*39610*/  @P5 STG.E.U8 desc[UR20][R88.64], R92 ;  /* 0x0000005c58005986 */ /* 0x0043e2000c101114 */
[----:B------:R-:W-:Y:S01]  /*39620*/  ISETP.GE.AND P5, PT, R0, UR15, PT ;  /* 0x0000000f00007c0c */ /* 0x000fe2000bfa6270 */
[----:B------:R-:W2:Y:S02]  /*39630*/  LDCU.64 UR14, c[0x0][0x398] ;  /* 0x00007300ff0e77ac */ /* 0x000ea40008000a00 */
[----:B-1----:R-:W2:Y:S01]  /*39640*/  LDL.LU.64 R88, [R1+0x438] ;  /* 0x0004380001587983 */ /* 0x002ea20000300a00 */
[----:B0-----:R-:W-:Y:S01]  /*39650*/  ISETP.LT.AND P5, PT, R67, UR4, !P5 ;  /* 0x0000000443007c0c */ /* 0x001fe2000efa1270 */
[----:B------:R-:W0:-:S12]  /*39660*/  LDCU UR4, c[0x0][0x39c] ;  /* 0x00007380ff0477ac */ /* 0x000e180008000800 */
[----:B------:R1:W-:Y:S01]  /*39670*/  @P5 STG.E.U8 desc[UR20][R68.64], R84 ;  /* 0x0000005444005986 */ /* 0x0003e2000c101114 */
[----:B---3--:R-:W-:Y:S01]  /*39680*/  ISETP.LT.AND P5, PT, R66, UR6, !P0 ;  /* 0x0000000642007c0c */ /* 0x008fe2000c7a1270 */
[----:B------:R-:W3:Y:S01]  /*39690*/  LDCU UR6, c[0x0][0x398] ;  /* 0x00007300ff0677ac */ /* 0x000ee20008000800 */
[----:B-1----:R-:W-:Y:S02]  /*396a0*/  PRMT R68, R92, 0x9910, RZ ;  /* 0x000099105c447816 */ /* 0x002fe400000000ff */
[----:B------:R-:W3:Y:S02]  /*396b0*/  LDL.LU.64 R92, [R1+0x430] ;  /* 0x00043000015c7983 */ /* 0x000ee40000300a00 */
[----:B------:R-:W-:-:S07]  /*396c0*/  SHF.R.S32.HI R68, RZ, 0x8, R68 ;  /* 0x00000008ff447819 */ /* 0x000fce0000011444 */
[----:B------:R1:W-:Y:S04]  /*396d0*/  @P5 STG.E.U8 desc[UR20][R72.64], R68 ;  /* 0x0000004448005986 */ /* 0x0003e8000c101114 */
[----:B-1----:R-:W3:Y:S01]  /*396e0*/  LDL.LU.64 R72, [R1+0x428] ;  /* 0x0004280001487983 */ /* 0x002ee20000300a00 */
[----:B------:R-:W-:Y:S01]  /*396f0*/  VIADD R68, R0, 0x6 ;  /* 0x0000000600447836 */ /* 0x000fe20000000000 */
[----:B------:R-:W-:Y:S01]  /*39700*/  ISETP.LT.AND P0, PT, R67, UR12, !P0 ;  /* 0x0000000c43007c0c */ /* 0x000fe2000c701270 */
[----:B------:R-:W1:Y:S03]  /*39710*/  LDCU UR12, c[0x0][0x398] ;  /* 0x00007300ff0c77ac */ /* 0x000e660008000800 */
[----:B0-----:R-:W-:Y:S01]  /*39720*/  ISETP.GE.AND P5, PT, R68, UR4, PT ;  /* 0x0000000444007c0c */ /* 0x001fe2000bfa6270 */
[----:B------:R-:W0:Y:S01]  /*39730*/  LDCU UR4, c[0x0][0x39c] ;  /* 0x00007380ff0477ac */ /* 0x000e220008000800 */
[----:B------:R-:W-:-:S02]  /*39740*/  PRMT R68, R84, 0x9910, RZ ;  /* 0x0000991054447816 */ /* 0x000fc400000000ff */
[----:B-----5:R-:W-:Y:S01]  /*39750*/  PRMT R70, R79, 0x9910, RZ ;  /* 0x000099104f467816 */ /* 0x020fe200000000ff */
[----:B------:R-:W5:Y:S01]  /*39760*/  LDL.LU.64 R84, [R1+0x420] ;  /* 0x0004200001547983 */ /* 0x000f620000300a00 */
[----:B------:R-:W-:-:S05]  /*39770*/  SHF.R.S32.HI R68, RZ, 0x8, R68 ;  /* 0x00000008ff447819 */ /* 0x000fca0000011444 */
[----:B------:R0:W-:Y:S01]  /*39780*/  @P0 STG.E.U8 desc[UR20][R80.64], R68 ;  /* 0x0000004450000986 */ /* 0x0001e2000c101114 */
[----:B----4-:R-:W-:Y:S01]  /*39790*/  ISETP.LT.AND P0, PT, R66, UR10, !P3 ;  /* 0x0000000a42007c0c */ /* 0x010fe2000df01270 */
[----:B------:R-:W4:Y:S01]  /*397a0*/  LDCU UR10, c[0x0][0x398] ;  /* 0x00007300ff0a77ac */ /* 0x000f220008000800 */
[----:B------:R-:W-:Y:S02]  /*397b0*/  ISETP.LT.AND P3, PT, R67, UR16, !P3 ;  /* 0x0000001043007c0c */ /* 0x000fe4000df61270 */
[----:B------:R-:W-:Y:S01]  /*397c0*/  SHF.R.S32.HI R70, RZ, 0x8, R70 ;  /* 0x00000008ff467819 */ /* 0x000fe20000011446 */
[----:B------:R-:W1:Y:S01]  /*397d0*/  LDCU UR16, c[0x0][0x398] ;  /* 0x00007300ff1077ac */ /* 0x000e620008000800 */
[----:B0-----:R-:W-:Y:S01]  /*397e0*/  VIADD R68, R0, 0x7 ;  /* 0x0000000700447836 */ /* 0x001fe20000000000 */
[----:B------:R-:W5:Y:S06]  /*397f0*/  LDL.LU R80, [R1+0x470] ;  /* 0x0004700001507983 */ /* 0x000f6c0000300800 */
[----:B------:R0:W-:Y:S01]  /*39800*/  @P0 STG.E.U8 desc[UR20][R76.64], R79 ;  /* 0x0000004f4c000986 */ /* 0x0001e2000c101114 */
[----:B------:R-:W-:Y:S01]  /*39810*/  ISETP.GE.AND P0, PT, R68, UR4, PT ;  /* 0x0000000444007c0c */ /* 0x000fe2000bf06270 */
[----:B------:R-:W1:Y:S02]  /*39820*/  LDCU UR4, c[0x0][0x39c] ;  /* 0x00007380ff0477ac */ /* 0x000e640008000800 */
[----:B------:R-:W4:Y:S01]  /*39830*/  LDL.LU.64 R68, [R1+0x418] ;  /* 0x0004180001447983 */ /* 0x000f220000300a00 */
[----:B0-----:R-:W-:-:S04]  /*39840*/  PRMT R76, R71, 0x9910, RZ ;  /* 0x00009910474c7816 */ /* 0x001fc800000000ff */
[----:B------:R-:W-:Y:S01]  /*39850*/  SHF.R.S32.HI R76, RZ, 0x8, R76 ;  /* 0x00000008ff4c7819 */ /* 0x000fe2000001144c */
[----:B--2---:R0:W-:Y:S01]  /*39860*/  @P3 STG.E.U8 desc[UR20][R88.64], R71 ;  /* 0x0000004758003986 */ /* 0x0041e2000c101114 */
[----:B------:R-:W-:Y:S01]  /*39870*/  ISETP.LT.AND P3, PT, R66, UR14, !P4 ;  /* 0x0000000e42007c0c */ /* 0x000fe2000e761270 */
[C---:B------:R-:W-:Y:S01]  /*39880*/  VIADD R79, R0.reuse, 0x9 ;  /* 0x00000009004f7836 */ /* 0x040fe20000000000 */
[----:B------:R-:W-:Y:S01]  /*39890*/  ISETP.LT.AND P4, PT, R67, UR22, !P4 ;  /* 0x0000001643007c0c */ /* 0x000fe2000e781270 */
[----:B------:R-:W2:Y:S01]  /*398a0*/  LDCU UR14, c[0x0][0x398] ;  /* 0x00007300ff0e77ac */ /* 0x000ea20008000800 */
[----:B0-----:R-:W2:Y:S09]  /*398b0*/  LDL.LU.64 R88, [R1+0x410] ;  /* 0x0004100001587983 */ /* 0x001eb20000300a00 */
[----:B---3--:R0:W-:Y:S02]  /*398c0*/  @P3 STG.E.U8 desc[UR20][R92.64], R70 ;  /* 0x000000465c003986 */ /* 0x0081e4000c101114 */
[----:B0-----:R-:W-:-:S05]  /*398d0*/  VIADD R70, R0, 0x8 ;  /* 0x0000000800467836 */ /* 0x001fca0000000000 */
[----:B-1----:R-:W-:Y:S01]  /*398e0*/  ISETP.GE.AND P3, PT, R70, UR4, PT ;  /* 0x0000000446007c0c */ /* 0x002fe2000bf66270 */
[----:B------:R-:W0:Y:S01]  /*398f0*/  LDCU UR4, c[0x0][0x39c] ;  /* 0x00007380ff0477ac */ /* 0x000e220008000800 */
[----:B------:R-:W3:Y:S04]  /*39900*/  LDL.LU.64 R70, [R1+0x408] ;  /* 0x0004080001467983 */ /* 0x000ee80000300a00 */
[----:B------:R-:W2:Y:S04]  /*39910*/  LDL.LU R92, [R1+0x474] ;  /* 0x00047400015c7983 */ /* 0x000ea80000300800 */
[----:B------:R1:W-:Y:S04]  /*39920*/  @P4 STG.E.U8 desc[UR20][R72.64], R76 ;  /* 0x0000004c48004986 */ /* 0x0003e8000c101114 */
[----:B-1----:R-:W4:Y:S01]  /*39930*/  LDL.LU.64 R72, [R1+0x1008] ;  /* 0x0010080001487983 */ /* 0x002f220000300a00 */
[C---:B------:R-:W-:Y:S01]  /*39940*/  ISETP.LT.AND P4, PT, R66.reuse, UR18, !P6 ;  /* 0x0000001242007c0c */ /* 0x040fe2000f781270 */
[----:B------:R-:W1:Y:S01]  /*39950*/  LDCU UR18, c[0x0][0x398] ;  /* 0x00007300ff1277ac */ /* 0x000e620008000800 */
[----:B------:R-:W-:Y:S01]  /*39960*/  ISETP.LT.AND P6, PT, R67, UR26, !P6 ;  /* 0x0000001a43007c0c */ /* 0x000fe2000f7c1270 */
[----:B------:R-:W2:Y:S10]  /*39970*/  LDL.LU.64 R76, [R1+0x400] ;  /* 0x00040000014c7983 */ /* 0x000eb40000300a00 */
[----:B-----5:R5:W-:Y:S01]  /*39980*/  @P4 STG.E.U8 desc[UR20][R84.64], R80 ;  /* 0x0000005054004986 */ /* 0x020be2000c101114 */
[----:B0-----:R-:W-:Y:S01]  /*39990*/  ISETP.GE.AND P4, PT, R79, UR4, PT ;  /* 0x000000044f007c0c */ /* 0x001fe2000bf86270 */
[----:B------:R-:W0:Y:S02]  /*399a0*/  LDCU UR4, c[0x0][0x39c] ;  /* 0x00007380ff0477ac */ /* 0x000e240008000800 */
[----:B-----5:R-:W5:Y:S04]  /*399b0*/  LDL.LU.64 R84, [R1+0x3f8] ;  /* 0x0003f80001547983 */ /* 0x020f680000300a00 */
[----:B----4-:R4:W-:Y:S01]  /*399c0*/  @P6 STG.E.U8 desc[UR20][R68.64], R73 ;  /* 0x0000004944006986 */ /* 0x0109e2000c101114 */
[----:B------:R-:W-:-:S02]  /*399d0*/  ISETP.LT.AND P6, PT, R66, UR24, !P2 ;  /* 0x0000001842007c0c */ /* 0x000fc4000d7c1270 */
[----:B------:R-:W-:Y:S02]  /*399e0*/  ISETP.LT.AND P2, PT, R67, UR30, !P2 ;  /* 0x0000001e43007c0c */ /* 0x000fe4000d741270 */
[----:B----4-:R-:W-:Y:S02]  /*399f0*/  PRMT R68, R80, 0x9910, RZ ;  /* 0x0000991050447816 */ /* 0x010fe400000000ff */
[----:B------:R-:W4:Y:S02]  /*39a00*/  LDL.LU.64 R80, [R1+0x3f0] ;  /* 0x0003f00001507983 */ /* 0x000f240000300a00 */
[----:B------:R-:W-:Y:S01]  /*39a10*/  SHF.R.S32.HI R69, RZ, 0x8, R68 ;  /* 0x00000008ff457819 */ /* 0x000fe20000011444 */
[----:B------:R-:W-:-:S04]  /*39a20*/  VIADD R68, R0, 0xa ;  /* 0x0000000a00447836 */ /* 0x000fc80000000000 */
[----:B--2---:R2:W-:Y:S01]  /*39a30*/  @P6 STG.E.U8 desc[UR20][R88.64], R69 ;  /* 0x0000004558006986 */ /* 0x0045e2000c101114 */
[----:B0-----:R-:W-:Y:S01]  /*39a40*/  ISETP.GE.AND P6, PT, R68, UR4, PT ;  /* 0x0000000444007c0c */ /* 0x001fe2000bfc6270 */
[----:B------:R-:W0:Y:S01]  /*39a50*/  LDCU UR4, c[0x0][0x39c] ;  /* 0x00007380ff0477ac */ /* 0x000e220008000800 */
[----:B------:R-:W-:-:S04]  /*39a60*/  PRMT R68, R73, 0x9910, RZ ;  /* 0x0000991049447816 */ /* 0x000fc800000000ff */
[----:B------:R-:W-:Y:S01]  /*39a70*/  SHF.R.S32.HI R68, RZ, 0x8, R68 ;  /* 0x00000008ff447819 */ /* 0x000fe20000011444 */
[----:B--2---:R-:W2:Y:S04]  /*39a80*/  LDL.LU.64 R88, [R1+0x3e8] ;  /* 0x0003e80001587983 */ /* 0x004ea80000300a00 */
[----:B---3--:R3:W-:Y:S04]  /*39a90*/  @P2 STG.E.U8 desc[UR20][R70.64], R68 ;  /* 0x0000004446002986 */ /* 0x0087e8000c101114 */
[----:B---3--:R-:W5:Y:S04]  /*39aa0*/  LDL.LU R70, [R1+0x1000] ;  /* 0x0010000001467983 */ /* 0x008f680000300800 */
[----:B------:R-:W3:Y:S04]  /*39ab0*/  LDL.LU.64 R68, [R1+0x3e0] ;  /* 0x0003e00001447983 */ /* 0x000ee80000300a00 */
[----:B------:R-:W3:Y:S01]  /*39ac0*/  LDL.LU R79, [R1+0x478] ;  /* 0x00047800014f7983 */ /* 0x000ee20000300800 */
[----:B------:R-:W-:Y:S01]  /*39ad0*/  ISETP.LT.AND P2, PT, R66, UR32, !P5 ;  /* 0x0000002042007c0c */ /* 0x000fe2000ef41270 */
[----:B------:R-:W-:-:S12]  /*39ae0*/  VIADD R71, R0, 0xb ;  /* 0x0000000b00477836 */ /* 0x000fd80000000000 */
[----:B------:R1:W-:Y:S01]  /*39af0*/  @P2 STG.E.U8 desc[UR20][R76.64], R92 ;  /* 0x0000005c4c002986 */ /* 0x0003e2000c101114 */
[----:B0-----:R-:W-:Y:S01]  /*39b00*/  ISETP.GE.AND P2, PT, R71, UR4, PT ;  /* 0x0000000447007c0c */ /* 0x001fe2000bf46270 */
[----:B------:R-:W0:Y:S02]  /*39b10*/  LDCU UR4, c[0x0][0x398] ;  /* 0x00007300ff0477ac */ /* 0x000e240008000800 */
[----:B-1----:R-:W2:Y:S01]  /*39b20*/  LDL.LU.64 R76, [R1+0x3d8] ;  /* 0x0003d800014c7983 */ /* 0x002ea20000300a00 */
[----:B0-----:R-:W-:Y:S01]  /*39b30*/  ISETP.LT.AND P5, PT, R67, UR4, !P5 ;  /* 0x0000000443007c0c */ /* 0x001fe2000efa1270 */
[----:B------:R-:W0:Y:S01]  /*39b40*/  LDCU UR4, c[0x0][0x39c] ;  /* 0x00007380ff0477ac */ /* 0x000e220008000800 */
[----:B------:R-:W-:Y:S02]  /*39b50*/  PRMT R71, R92, 0x9910, RZ ;  /* 0x000099105c477816 */ /* 0x000fe400000000ff */
[----:B------:R-:W2:Y:S02]  /*39b60*/  LDL.LU.64 R92, [R1+0x3d0] ;  /* 0x0003d000015c7983 */ /* 0x000ea40000300a00 */
[----:B------:R-:W-:Y:S01]  /*39b70*/  SHF.R.S32.HI R73, RZ, 0x8, R71 ;  /* 0x00000008ff497819 */ /* 0x000fe20000011447 */
[----:B------:R-:W-:-:S06]  /*39b80*/  VIADD R71, R0, 0xc ;  /* 0x0000000c00477836 */ /* 0x000fcc0000000000 */
[----:B-----5:R1:W-:Y:S01]  /*39b90*/  @P5 STG.E.U8 desc[UR20][R84.64], R70 ;  /* 0x0000004654005986 */ /* 0x0203e2000c101114 */
[----:B------:R-:W-:Y:S01]  /*39ba0*/  ISETP.LT.AND P5, PT, R66, UR6, !P0 ;  /* 0x0000000642007c0c */ /* 0x000fe2000c7a1270 */
[----:B------:R-:W5:Y:S01]  /*39bb0*/  LDCU UR6, c[0x0][0x398] ;  /* 0x00007300ff0677ac */ /* 0x000f620008000800 */
[----:B-1----:R-:W-:Y:S01]  /*39bc0*/  PRMT R70, R70, 0x9910, RZ ;  /* 0x0000991046467816 */ /* 0x002fe200000000ff */
[----:B------:R-:W3:Y:S10]  /*39bd0*/  LDL.LU.64 R84, [R1+0x3c8] ;  /* 0x0003c80001547983 */ /* 0x000ef40000300a00 */
[----:B----4-:R1:W-:Y:S01]  /*39be0*/  @P5 STG.E.U8 desc[UR20][R80.64], R73 ;  /* 0x0000004950005986 */ /* 0x0103e2000c101114 */
[----:B0-----:R-:W-:Y:S01]  /*39bf0*/  ISETP.GE.AND P5, PT, R71, UR4, PT ;  /* 0x0000000447007c0c */ /* 0x001fe2000bfa6270 */
[----:B------:R-:W0:Y:S01]  /*39c00*/  LDCU UR4, c[0x0][0x398] ;  /* 0x00007300ff0477ac */ /* 0x000e220008000800 */
[----:B------:R-:W-:Y:S01]  /*39c10*/  SHF.R.S32.HI R70, RZ, 0x8, R70 ;  /* 0x00000008ff467819 */ /* 0x000fe20000011446 */
[----:B-1----:R-:W4:Y:S01]  /*39c20*/  LDL.LU R80, [R1+0x47c] ;  /* 0x00047c0001507983 */ /* 0x002f220000300800 */
[----:B0-----:R-:W-:Y:S01]  /*39c30*/  ISETP.LT.AND P0, PT, R67, UR4, !P0 ;  /* 0x0000000443007c0c */ /* 0x001fe2000c701270 */
[----:B------:R-:W0:-:S12]  /*39c40*/  LDCU UR4, c[0x0][0x39c] ;  /* 0x00007380ff0477ac */ /* 0x000e180008000800 */
[----:B--2---:R1:W-:Y:S01]  /*39c50*/  @P0 STG.E.U8 desc[UR20][R88.64], R70 ;  /* 0x0000004658000986 */ /* 0x0043e2000c101114 */
[----:B-----5:R-:W-:Y:S01]  /*39c60*/  ISETP.LT.AND P0, PT, R66, UR6, !P3 ;  /* 0x0000000642007c0c */ /* 0x020fe2000df01270 */
[----:B------:R-:W2:Y:S02]  /*39c70*/  LDCU UR6, c[0x0][0x398] ;  /* 0x00007300ff0677ac */ /* 0x000ea40008000800 */
[----:B-1----:R-:W4:Y:S10]  /*39c80*/  LDL.LU.64 R88, [R1+0x3c0] ;  /* 0x0003c00001587983 */ /* 0x002f340000300a00 */
[----:B---3--:R1:W-:Y:S04]  /*39c90*/  @P0 STG.E.U8 desc[UR20][R68.64], R79 ;  /* 0x0000004f44000986 */ /* 0x0083e8000c101114 */
[----:B-1----:R-:W3:Y:S01]  /*39ca0*/  LDL.LU.64 R68, [R1+0xff8] ;  /* 0x000ff80001447983 */ /* 0x002ee20000300a00 */
[----:B------:R-:W-:-:S05]  /*39cb0*/  VIADD R70, R0, 0xd ;  /* 0x0000000d00467836 */ /* 0x000fca0000000000 */
[----:B0-----:R-:W-:Y:S01]  /*39cc0*/  ISETP.GE.AND P0, PT, R70, UR4, PT ;  /* 0x0000000446007c0c */ /* 0x001fe2000bf06270 */
[----:B------:R-:W0:Y:S01]  /*39cd0*/  LDCU UR4, c[0x0][0x398] ;  /* 0x00007300ff0477ac */ /* 0x000e220008000800 */
[----:B------:R-:W5:Y:S01]  /*39ce0*/  LDL.LU.64 R70, [R1+0x3b8] ;  /* 0x0003b80001467983 */ /* 0x000f620000300a00 */
[----:B0-----:R-:W-:Y:S01]  /*39cf0*/  ISETP.LT.AND P3, PT, R67, UR4, !P3 ;  /* 0x0000000443007c0c */ /* 0x001fe2000df61270 */
[----:B------:R-:W0:Y:S01]  /*39d00*/  LDCU UR4, c[0x0][0x39c] ;  /* 0x00007380ff0477ac */ /* 0x000e220008000800 */
[----:B------:R-:W-:-:S04]  /*39d10*/  PRMT R73, R79, 0x9910, RZ ;  /* 0x000099104f497816 */ /* 0x000fc800000000ff */
[----:B------:R-:W-:Y:S01]  /*39d20*/  SHF.R.S32.HI R79, RZ, 0x8, R73 ;  /* 0x00000008ff4f7819 */ /* 0x000fe20000011449 */
[----:B------:R-:W-:-:S06]  /*39d30*/  VIADD R73, R0, 0xe ;  /* 0x0000000e00497836 */ /* 0x000fcc0000000000 */
[----:B---3--:R1:W-:Y:S04]  /*39d40*/  @P3 STG.E.U8 desc[UR20][R76.64], R69 ;  /* 0x000000454c003986 */ /* 0x0083e8000c101114 */
[----:B-1----:R-:W3:Y:S01]  /*39d50*/  LDL.LU.64 R76, [R1+0x3b0] ;  /* 0x0003b000014c7983 */ /* 0x002ee20000300a00 */
[----:B--2---:R-:W-:Y:S01]  /*39d60*/  ISETP.LT.AND P3, PT, R66, UR6, !P4 ;  /* 0x0000000642007c0c */ /* 0x004fe2000e761270 */
[----:B------:R-:W1:-:S12]  /*39d70*/  LDCU UR6, c[0x0][0x398] ;  /* 0x00007300ff0677ac */ /* 0x000e580008000800 */
[----:B------:R2:W-:Y:S04]  /*39d80*/  @P3 STG.E.U8 desc[UR20][R92.64], R79 ;  /* 0x0000004f5c003986 */ /* 0x0005e8000c101114 */
[----:B--2---:R-:W2:Y:S01]  /*39d90*/  LDL.LU.64 R92, [R1+0x3a8] ;  /* 0x0003a800015c7983 */ /* 0x004ea20000300a00 */
[----:B0-----:R-:W-:Y:S01]  /*39da0*/  ISETP.GE.AND P3, PT, R73, UR4, PT ;  /* 0x0000000449007c0c */ /* 0x001fe2000bf66270 */
[----:B------:R-:W0:Y:S01]  /*39db0*/  LDCU UR4, c[0x0][0x398] ;  /* 0x00007300ff0477ac */ /* 0x000e220008000800 */
[----:B------:R-:W-:-:S04]  /*39dc0*/  PRMT R69, R69, 0x9910, RZ ;  /* 0x0000991045457816 */ /* 0x000fc800000000ff */
[----:B------:R-:W-:Y:S02]  /*39dd0*/  SHF.R.S32.HI R69, RZ, 0x8, R69 ;  /* 0x00000008ff457819 */ /* 0x000fe40000011445 */
[----:B0-----:R-:W-:Y:S01]  /*39de0*/  ISETP.LT.AND P4, PT, R67, UR4, !P4 ;  /* 0x0000000443007c0c */ /* 0x001fe2000e781270 */
[----:B------:R-:W0:-:S12]  /*39df0*/  LDCU UR4, c[0x0][0x39c] ;  /* 0x00007380ff0477ac */ /* 0x000e180008000800 */
[----:B------:R0:W-:Y:S01]  /*39e00*/  @P4 STG.E.U8 desc[UR20][R84.64], R69 ;  /* 0x0000004554004986 */ /* 0x0001e2000c101114 */
[----:B-1----:R-:W-:Y:S01]  /*39e10*/  ISETP.LT.AND P4, PT, R66, UR6, !P6 ;  /* 0x0000000642007c0c */ /* 0x002fe2000f781270 */
[----:B------:R-:W1:Y:S01]  /*39e20*/  LDCU UR6, c[0x0][0x398] ;  /* 0x00007300ff0677ac */ /* 0x000e620008000800 */
[----:B0-----:R-:W-:Y:S01]  /*39e30*/  VIADD R69, R0, 0xf ;  /* 0x0000000f00457836 */ /* 0x001fe20000000000 */
[----:B------:R-:W2:Y:S10]  /*39e40*/  LDL.LU.64 R84, [R1+0x3a0] ;  /* 0x0003a00001547983 */ /* 0x000eb40000300a00 */
[----:B----4-:R0:W-:Y:S01]  /*39e50*/  @P4 STG.E.U8 desc[UR20][R88.64], R80 ;  /* 0x0000005058004986 */ /* 0x0101e2000c101114 */
[----:B------:R-:W-:Y:S01]  /*39e60*/  ISETP.GE.AND P4, PT, R69, UR4, PT ;  /* 0x0000000445007c0c */ /* 0x000fe2000bf86270 */
[----:B------:R-:W4:Y:S02]  /*39e70*/  LDCU UR4, c[0x0][0x398] ;  /* 0x00007300ff0477ac */ /* 0x000f240008000800 */
[----:B0-----:R-:W2:Y:S01]  /*39e80*/  LDL.LU.64 R88, [R1+0x398] ;  /* 0x0003980001587983 */ /* 0x001ea20000300a00 */
[----:B----4-:R-:W-:Y:S01]  /*39e90*/  ISETP.LT.AND P6, PT, R67, UR4, !P6 ;  /* 0x0000000443007c0c */ /* 0x010fe2000f7c1270 */
[----:B------:R-:W0:Y:S01]  /*39ea0*/  LDCU UR4, c[0x0][0x39c] ;  /* 0x00007380ff0477ac */ /* 0x000e220008000800 */
[----:B------:R-:W-:-:S11]  /*39eb0*/  PRMT R69, R80, 0x9910, RZ ;  /* 0x0000991050457816 */ /* 0x000fd600000000ff */
[----:B-----5:R4:W-:Y:S01]  /*39ec0*/  @P6 STG.E.U8 desc[UR20][R70.64], R68 ;  /* 0x0000004446006986 */ /* 0x0209e2000c101114 */
[----:B-1----:R-:W-:Y:S01]  /*39ed0*/  ISETP.LT.AND P6, PT, R66, UR6, !P2 ;  /* 0x0000000642007c0c */ /* 0x002fe2000d7c1270 */
[----:B------:R-:W1:Y:S01]  /*39ee0*/  LDCU UR6, c[0x0][0x398] ;  /* 0x00007300ff0677ac */ /* 0x000e620008000800 */
[----:B------:R-:W-:Y:S01]  /*39ef0*/  SHF.R.S32.HI R73, RZ, 0x8, R69 ;  /* 0x00000008ff497819 */ /* 0x000fe20000011445 */
[----:B------:R-:W-:Y:S01]  /*39f00*/  VIADD R69, R0, 0x10 ;  /* 0x0000001000457836 */ /* 0x000fe20000000000 */
[----:B----4-:R-:W-:Y:S01]  /*39f10*/  PRMT R68, R68, 0x9910, RZ ;  /* 0x0000991044447816 */ /* 0x010fe200000000ff */
[----:B------:R-:W4:Y:S03]  /*39f20*/  LDL.LU.64 R70, [R1+0xff0] ;  /* 0x000ff00001467983 */ /* 0x000f260000300a00 */
[----:B------:R-:W-:Y:S01]  /*39f30*/  SHF.R.S32.HI R68, RZ, 0x8, R68 ;  /* 0x00000008ff447819 */ /* 0x000fe20000011444 */
[----:B------:R-:W5:Y:S04]  /*39f40*/  LDL.LU.64 R80, [R1+0x390] ;  /* 0x0003900001507983 */ /* 0x000f680000300a00 */
[----:B---3--:R3:W-:Y:S01]  /*39f50*/  @P6 STG.E.U8 desc[UR20][R76.64], R73 ;  /* 0x000000494c006986 */ /* 0x0087e2000c101114 */
[----:B0-----:R-:W-:Y:S01]  /*39f60*/  ISETP.GE.AND P6, PT, R69, UR4, PT ;  /* 0x0000000445007c0c */ /* 0x001fe2000bfc6270 */
[----:B------:R-:W0:Y:S02]  /*39f70*/  LDCU UR4, c[0x0][0x398] ;  /* 0x00007300ff0477ac */ /* 0x000e240008000800 */
[----:B---3--:R-:W3:Y:S01]  /*39f80*/  LDL.LU.64 R76, [R1+0x388] ;  /* 0x00038800014c7983 */ /* 0x008ee20000300a00 */
[----:B0-----:R-:W-:Y:S01]  /*39f90*/  ISETP.LT.AND P2, PT, R67, UR4, !P2 ;  /* 0x0000000443007c0c */ /* 0x001fe2000d741270 */
[----:B------:R-:W0:-:S12]  /*39fa0*/  LDCU UR4, c[0x0][0x39c] ;  /* 0x00007380ff0477ac */ /* 0x000e180008000800 */
[----:B--2---:R2:W-:Y:S04]  /*39fb0*/  @P2 STG.E.U8 desc[UR20][R92.64], R68 ;  /* 0x000000445c002986 */ /* 0x0045e8000c101114 */
[----:B--2---:R-:W2:Y:S01]  /*39fc0*/  LDL.LU R93, [R1+0xfec] ;  /* 0x000fec00015d7983 */ /* 0x004ea20000300800 */
[----:B-1----:R-:W-:Y:S01]  /*39fd0*/  ISETP.LT.AND P2, PT, R66, UR6, !P5 ;  /* 0x0000000642007c0c */ /* 0x002fe2000ef41270 */
[----:B------:R-:W-:Y:S01]  /*39fe0*/  VIADD R73, R0, 0x11 ;  /* 0x0000001100497836 */ /* 0x000fe20000000000 */
[----:B------:R-:W1:Y:S01]  /*39ff0*/  LDCU UR6, c[0x0][0x398] ;  /* 0x00007300ff0677ac */ /* 0x000e620008000800 */
[----:B------:R-:W3:Y:S10]  /*3a000*/  LDL.LU.64 R68, [R1+0x380] ;  /* 0x0003800001447983 */ /* 0x000ef40000300a00 */
[----:B--2---:R2:W-:Y:S01]  /*3a010*/  @P2 STG.E.U8 desc[UR20][R84.64], R93 ;  /* 0x0000005d54002986 */ /* 0x0045e2000c101114 */
[----:B0-----:R-:W-:Y:S01]  /*3a020*/  ISETP.GE.AND P2, PT, R73, UR4, PT ;  /* 0x0000000449007c0c */ /* 0x001fe2000bf46270 */
[----:B------:R-:W0:Y:S02]  /*3a030*/  LDCU UR4, c[0x0][0x398] ;  /* 0x00007300ff0477ac */ /* 0x000e240008000800 */
[----:B--2---:R-:W2:Y:S01]  /*3a040*/  LDL.LU.64 R84, [R1+0x378] ;  /* 0x0003780001547983 */ /* 0x004ea20000300a00 */
[----:B0-----:R-:W-:Y:S01]  /*3a050*/  ISETP.LT.AND P5, PT, R67, UR4, !P5 ;  /* 0x0000000443007c0c */ /* 0x001fe2000efa1270 */
[----:B------:R-:W0:-:S12]  /*3a060*/  LDCU UR4, c[0x0][0x39c] ;  /* 0x00007380ff0477ac */ /* 0x000e180008000800 */
[----:B------:R0:W-:Y:S04]  /*3a070*/  @P5 STG.E.U8 desc[UR20][R88.64], R72 ;  /* 0x0000004858005986 */ /* 0x0001e8000c101114 */
[----:B0-----:R-:W2:Y:S01]  /*3a080*/  LDL.LU R89, [R1+0xfe8] ;  /* 0x000fe80001597983 */ /* 0x001ea20000300800 */
[----:B------:R-:W-:-:S03]  /*3a090*/  PRMT R73, R93, 0x9910, RZ ;  /* 0x000099105d497816 */ /* 0x000fc600000000ff */
[----:B------:R-:W4:Y:S01]  /*3a0a0*/  LDL.LU.64 R92, [R1+0x370] ;  /* 0x00037000015c7983 */ /* 0x000f220000300a00 */
[----:B-1----:R-:W-:Y:S01]  /*3a0b0*/  ISETP.LT.AND P5, PT, R66, UR6, !P0 ;  /* 0x0000000642007c0c */ /* 0x002fe2000c7a1270 */
[----:B------:R-:W0:Y:S01]  /*3a0c0*/  LDCU UR6, c[0x0][0x398] ;  /* 0x00007300ff0677ac */ /* 0x000e220008000800 */
[----:B------:R-:W-:Y:S01]  /*3a0d0*/  SHF.R.S32.HI R79, RZ, 0x8, R73 ;  /* 0x00000008ff4f7819 */ /* 0x000fe20000011449 */
[----:B------:R-:W-:-:S10]  /*3a0e0*/  VIADD R73, R0, 0x12 ;  /* 0x0000001200497836 */ /* 0x000fd40000000000 */
[----:B-----5:R1:W-:Y:S01]  /*3a0f0*/  @P5 STG.E.U8 desc[UR20][R80.64], R79 ;  /* 0x0000004f50005986 */ /* 0x0203e2000c101114 */
[----:B------:R-:W-:Y:S01]  /*3a100*/  ISETP.GE.AND P5, PT, R73, UR4, PT ;  /* 0x0000000449007c0c */ /* 0x000fe2000bfa6270 */
[----:B------:R-:W5:Y:S01]  /*3a110*/  LDCU UR4, c[0x0][0x398] ;  /* 0x00007300ff0477ac */ /* 0x000f620008000800 */
[----:B------:R-:W-:-:S04]  /*3a120*/  PRMT R72, R72, 0x9910, RZ ;  /* 0x0000991048487816 */ /* 0x000fc800000000ff */
[----:B------:R-:W-:Y:S01]  /*3a130*/  SHF.R.S32.HI R72, RZ, 0x8, R72 ;  /* 0x00000008ff487819 */ /* 0x000fe20000011448 */
[----:B-1----:R-:W4:Y:S01]  /*3a140*/  LDL.LU.64 R80, [R1+0x368] ;  /* 0x0003680001507983 */ /* 0x002f220000300a00 */
[----:B-----5:R-:W-:Y:S01]  /*3a150*/  ISETP.LT.AND P0, PT, R67, UR4, !P0 ;  /* 0x0000000443007c0c */ /* 0x020fe2000c701270 */
[----:B------:R-:W1:-:S12]  /*3a160*/  LDCU UR4, c[0x0][0x39c] ;  /* 0x00007380ff0477ac */ /* 0x000e580008000800 */
[----:B---3--:R3:W-:Y:S01]  /*3a170*/  @P0 STG.E.U8 desc[UR20][R76.64], R72 ;  /* 0x000000484c000986 */ /* 0x0087e2000c101114 */
[----:B0-----:R-:W-:Y:S01]  /*3a180*/  ISETP.LT.AND P0, PT, R66, UR6, !P3 ;  /* 0x0000000642007c0c */ /* 0x001fe2000df01270 */
[----:B------:R-:W0:Y:S01]  /*3a190*/  LDCU UR6, c[0x0][0x398] ;  /* 0x00007300ff0677ac */ /* 0x000e220008000800 */
[----:B---3--:R-:W-:Y:S01]  /*3a1a0*/  VIADD R72, R0, 0x13 ;  /* 0x0000001300487836 */ /* 0x008fe20000000000 */
[----:B------:R-:W3:Y:S10]  /*3a1b0*/  LDL.LU.64 R76, [R1+0x360] ;  /* 0x00036000014c7983 */ /* 0x000ef40000300a00 */
[----:B--2---:R2:W-:Y:S01]  /*3a1c0*/  @P0 STG.E.U8 desc[UR20][R68.64], R89 ;  /* 0x0000005944000986 */ /* 0x0045e2000c101114 */
[----:B-1----:R-:W-:Y:S01]  /*3a1d0*/  ISETP.GE.AND P0, PT, R72, UR4, PT ;  /* 0x0000000448007c0c */ /* 0x002fe2000bf06270 */
[----:B------:R-:W1:Y:S01]  /*3a1e0*/  LDCU UR4, c[0x0][0x398] ;  /* 0x00007300ff0477ac */ /* 0x000e620008000800 */
[----:B------:R-:W-:Y:S01]  /*3a1f0*/  PRMT R79, R89, 0x9910, RZ ;  /* 0x00009910594f7816 */ /* 0x000fe200000000ff */
[----:B--2---:R-:W2:Y:S04]  /*3a200*/  LDL.LU.64 R68, [R1+0xfe0] ;  /* 0x000fe00001447983 */ /* 0x004ea80000300a00 */
[----:B------:R-:W5:Y:S01]  /*3a210*/  LDL.LU.64 R72, [R1+0x358] ;  /* 0x0003580001487983 */ /* 0x000f620000300a00 */
[----:B-1----:R-:W-:-:S03]  /*3a220*/  ISETP.LT.AND P3, PT, R67, UR4, !P3 ;  /* 0x0000000443007c0c */ /* 0x002fc6000df61270 */
[----:B------:R-:W2:Y:S01]  /*3a230*/  LDL.LU.64 R88, [R1+0x350] ;  /* 0x0003500001587983 */ /* 0x000ea20000300a00 */
[----:B------:R-:W1:Y:S09]  /*3a240*/  LDCU UR4, c[0x0][0x39c] ;  /* 0x00007380ff0477ac */ /* 0x000e720008000800 */
[----:B------:R1:W-:Y:S01]  /*3a250*/  @P3 STG.E.U8 desc[UR20][R84.64], R78 ;  /* 0x0000004e54003986 */ /* 0x0003e2000c101114 */
[----:B0-----:R-:W-:Y:S01]  /*3a260*/  ISETP.LT.AND P3, PT, R66, UR6, !P4 ;  /* 0x0000000642007c0c */ /* 0x001fe2000e761270 */
[----:B------:R-:W0:Y:S01]  /*3a270*/  LDCU UR6, c[0x0][0x398] ;  /* 0x00007300ff0677ac */ /* 0x000e220008000800 */
[----:B-1----:R-:W-:-:S11]  /*3a280*/  SHF.R.S32.HI R84, RZ, 0x8, R79 ;  /* 0x00000008ff547819 */ /* 0x002fd6000001144f */
[----:B----4-:R1:W-:Y:S04]  /*3a290*/  @P3 STG.E.U8 desc[UR20][R92.64], R84 ;  /* 0x000000545c003986 */ /* 0x0103e8000c101114 */
[----:B-1----:R-:W3:Y:S01]  /*3a2a0*/  LDL.LU R92, [R1+0xfd8] ;  /* 0x000fd800015c7983 */ /* 0x002ee20000300800 */
[----:B------:R-:W-:Y:S01]  /*3a2b0*/  VIADD R79, R0, 0x14 ;  /* 0x00000014004f7836 */ /* 0x000fe20000000000 */
[----:B------:R-:W-:Y:S02]  /*3a2c0*/  PRMT R78, R78, 0x9910, RZ ;  /* 0x000099104e4e7816 */ /* 0x000fe400000000ff */
[----:B------:R-:W4:Y:S02]  /*3a2d0*/  LDL.LU.64 R84, [R1+0x348] ;  /* 0x0003480001547983 */ /* 0x000f240000300a00 */
[----:B------:R-:W-:Y:S01]  /*3a2e0*/  ISETP.GE.AND P3, PT, R79, UR4, PT ;  /* 0x000000044f007c0c */ /* 0x000fe2000bf66270 */
[----:B------:R-:W1:Y:S01]  /*3a2f0*/  LDCU UR4, c[0x0][0x398] ;  /* 0x00007300ff0477ac */ /* 0x000e620008000800 */
[----:B------:R-:W-:-:S02]  /*3a300*/  SHF.R.S32.HI R78, RZ, 0x8, R78 ;  /* 0x00000008ff4e7819 */ /* 0x000fc4000001144e */
[----:B-1----:R-:W-:Y:S01]  /*3a310*/  ISETP.LT.AND P4, PT, R67, UR4, !P4 ;  /* 0x0000000443007c0c */ /* 0x002fe2000e781270 */
[----:B------:R-:W1:-:S12]  /*3a320*/  LDCU UR4, c[0x0][0x39c] ;  /* 0x00007380ff0477ac */ /* 0x000e580008000800 */
[----:B------:R1:W-:Y:S01]  /*3a330*/  @P4 STG.E.U8 desc[UR20][R80.64], R78 ;  /* 0x0000004e50004986 */ /* 0x0003e2000c101114 */
[----:B0-----:R-:W-:Y:S01]  /*3a340*/  ISETP.LT.AND P4, PT, R66, UR6, !P6 ;  /* 0x0000000642007c0c */ /* 0x001fe2000f781270 */
[----:B------:R-:W0:Y:S01]  /*3a350*/  LDCU UR6, c[0x0][0x398] ;  /* 0x00007300ff0677ac */ /* 0x000e220008000800 */
[----:B-1----:R-:W-:Y:S01]  /*3a360*/  VIADD R80, R0, 0x15 ;  /* 0x0000001500507836 */ /* 0x002fe20000000000 */
[----:B------:R-:W2:Y:S10]  /*3a370*/  LDL.LU.64 R78, [R1+0x340] ;  /* 0x00034000014e7983 */ /* 0x000eb40000300a00 */
[----:B---3--:R1:W-:Y:S01]  /*3a380*/  @P4 STG.E.U8 desc[UR20][R76.64], R92 ;  /* 0x0000005c4c004986 */ /* 0x0083e2000c101114 */
[----:B------:R-:W-:Y:S01]  /*3a390*/  ISETP.GE.AND P4, PT, R80, UR4, PT ;  /* 0x0000000450007c0c */ /* 0x000fe2000bf86270 */
[----:B------:R-:W3:Y:S02]  /*3a3a0*/  LDCU UR4, c[0x0][0x398] ;  /* 0x00007300ff0477ac */ /* 0x000ee40008000800 */
[----:B-1----:R-:W4:Y:S04]  /*3a3b0*/  LDL.LU.64 R76, [R1+0xfd0] ;  /* 0x000fd000014c7983 */ /* 0x002f280000300a00 */
[----:B------:R-:W4:Y:S01]  /*3a3c0*/  LDL.LU.64 R80, [R1+0x338] ;  /* 0x0003380001507983 */ /* 0x000f220000300a00 */
[----:B---3--:R-:W-:Y:S01]  /*3a3d0*/  ISETP.LT.AND P6, PT, R67, UR4, !P6 ;  /* 0x0000000443007c0c */ /* 0x008fe2000f7c1270 */
[----:B------:R-:W1:-:S12]  /*3a3e0*/  LDCU UR4, c[0x0][0x39c] ;  /* 0x00007380ff0477ac */ /* 0x000e580008000800 */
[----:B-----5:R3:W-:Y:S01]  /*3a3f0*/  @P6 STG.E.U8 desc[UR20][R72.64], R3 ;  /* 0x0000000348006986 */ /* 0x0207e2000c101114 */
[----:B0-----:R-:W-:Y:S01]  /*3a400*/  ISETP.LT.AND P6, PT, R66, UR6, !P2 ;  /* 0x0000000642007c0c */ /* 0x001fe2000d7c1270 */
[----:B------:R-:W0:Y:S01]  /*3a410*/  LDCU UR6, c[0x0][0x398] ;  /* 0x00007300ff0677ac */ /* 0x000e220008000800 */
[----:B---3--:R-:W-:Y:S02]  /*3a420*/  PRMT R72, R92, 0x9910, RZ ;  /* 0x000099105c487816 */ /* 0x008fe400000000ff */
[----:B------:R-:W3:Y:S02]  /*3a430*/  LDL.LU.64 R92, [R1+0x330] ;  /* 0x00033000015c7983 */ /* 0x000ee40000300a00 */
[----:B------:R-:W-:-:S07]  /*3a440*/  SHF.R.S32.HI R73, RZ, 0x8, R72 ;  /* 0x00000008ff497819 */ /* 0x000fce0000011448 */
[----:B--2---:R2:W-:Y:S04]  /*3a450*/  @P6 STG.E.U8 desc[UR20][R88.64], R73 ;  /* 0x0000004958006986 */ /* 0x0045e8000c101114 */
[----:B--2---:R-:W2:Y:S01]  /*3a460*/  LDL.LU R88, [R1+0xfcc] ;  /* 0x000fcc0001587983 */ /* 0x004ea20000300800 */
[----:B------:R-:W-:-:S05]  /*3a470*/  VIADD R72, R0, 0x16 ;  /* 0x0000001600487836 */ /* 0x000fca0000000000 */
[----:B-1----:R-:W-:Y:S01]  /*3a480*/  ISETP.GE.AND P6, PT, R72, UR4, PT ;  /* 0x0000000448007c0c */ /* 0x002fe2000bfc6270 */
[----:B------:R-:W1:Y:S01]  /*3a490*/  LDCU UR4, c[0x0][0x398] ;  /* 0x00007300ff0477ac */ /* 0x000e620008000800 */
[----:B------:R-:W-:Y:S01]  /*3a4a0*/  PRMT R3, R3, 0x9910, RZ ;  /* 0x0000991003037816 */ /* 0x000fe200000000ff */
[----:B------:R-:W5:Y:S03]  /*3a4b0*/  LDL.LU.64 R72, [R1+0x328] ;  /* 0x0003280001487983 */ /* 0x000f660000300a00 */
[----:B------:R-:W-:Y:S02]  /*3a4c0*/  SHF.R.S32.HI R3, RZ, 0x8, R3 ;  /* 0x00000008ff037819 */ /* 0x000fe40000011403 */
[----:B-1----:R-:W-:Y:S01]  /*3a4d0*/  ISETP.LT.AND P2, PT, R67, UR4, !P2 ;  /* 0x0000000443007c0c */ /* 0x002fe2000d741270 */
[----:B------:R-:W1:-:S12]  /*3a4e0*/  LDCU UR4, c[0x0][0x39c] ;  /* 0x00007380ff0477ac */ /* 0x000e580008000800 */
[----:B----4-:R4:W-:Y:S01]  /*3a4f0*/  @P2 STG.E.U8 desc[UR20][R84.64], R3 ;  /* 0x0000000354002986 */ /* 0x0109e2000c101114 */
[----:B0-----:R-:W-:Y:S01]  /*3a500*/  ISETP.LT.AND P2, PT, R66, UR6, !P5 ;  /* 0x0000000642007c0c */ /* 0x001fe2000ef41270 */
[----:B------:R-:W0:Y:S01]  /*3a510*/  LDCU UR6, c[0x0][0x398] ;  /* 0x00007300ff0677ac */ /* 0x000e220008000800 */
[----:B----4-:R-:W-:Y:S01]  /*3a520*/  VIADD R3, R0, 0x17 ;  /* 0x0000001700037836 */ /* 0x010fe20000000000 */
[----:B------:R-:W4:Y:S10]  /*3a530*/  LDL.LU.64 R84, [R1+0x320] ;  /* 0x0003200001547983 */ /* 0x000f340000300a00 */
[----:B--2---:R2:W-:Y:S01]  /*3a540*/  @P2 STG.E.U8 desc[UR20][R78.64], R88 ;  /* 0x000000584e002986 */ /* 0x0045e2000c101114 */
[----:B-1----:R-:W-:Y:S01]  /*3a550*/  ISETP.GE.AND P2, PT, R3, UR4, PT ;  /* 0x0000000403007c0c */ /* 0x002fe2000bf46270 */
[----:B------:R-:W1:Y:S02]  /*3a560*/  LDCU UR4, c[0x0][0x398] ;  /* 0x00007300ff0477ac */ /* 0x000e640008000800 */
[----:B--2---:R-:W2:Y:S01]  /*3a570*/  LDL.LU.64 R78, [R1+0x318] ;  /* 0x00031800014e7983 */ /* 0x004ea20000300a00 */
[----:B-1----:R-:W-:Y:S01]  /*3a580*/  ISETP.LT.AND P5, PT, R67, UR4, !P5 ;  /* 0x0000000443007c0c */ /* 0x002fe2000efa1270 */
[----:B------:R-:W1:-:S12]  /*3a590*/  LDCU UR4, c[0x0][0x39c] ;  /* 0x00007380ff0477ac */ /* 0x000e580008000800 */
[----:B------:R0:W-:Y:S04]  /*3a5a0*/  @P5 STG.E.U8 desc[UR20][R80.64], R2 ;  /* 0x0000000250005986 */ /* 0x0001e8000c101114 */
[----:B0-----:R-:W4:Y:S01]  /*3a5b0*/  LDL.LU R81, [R1+0xfc8] ;  /* 0x000fc80001517983 */ /* 0x001f220000300800 */
[----:B------:R-:W-:-:S03]  /*3a5c0*/  PRMT R3, R88, 0x9910, RZ ;  /* 0x0000991058037816 */ /* 0x000fc600000000ff */
[----:B------:R-:W2:Y:S01]  /*3a5d0*/  LDL.LU.64 R88, [R1+0x310] ;  /* 0x0003100001587983 */ /* 0x000ea20000300a00 */
[----:B------:R-:W-:Y:S01]  /*3a5e0*/  ISETP.LT.AND P5, PT, R66, UR6, !P0 ;  /* 0x0000000642007c0c */ /* 0x000fe2000c7a1270 */
[----:B------:R-:W0:Y:S01]  /*3a5f0*/  LDCU UR6, c[0x0][0x398] ;  /* 0x00007300ff0677ac */ /* 0x000e220008000800 */
[----:B------:R-:W-:-:S11]  /*3a600*/  SHF.R.S32.HI R80, RZ, 0x8, R3 ;  /* 0x00000008ff507819 */ /* 0x000fd60000011403 */
[----:B---3--:R3:W-:Y:S04]  /*3a610*/  @P5 STG.E.U8 desc[UR20][R92.64], R80 ;  /* 0x000000505c005986 */ /* 0x0087e8000c101114 */
[----:B---3--:R-:W3:Y:S01]  /*3a620*/  LDL.LU.64 R92, [R1+0x308] ;  /* 0x00030800015c7983 */ /* 0x008ee20000300a00 */
[----:B------:R-:W-:-:S05]  /*3a630*/  VIADD R3, R0, 0x18 ;  /* 0x0000001800037836 */ /* 0x000fca0000000000 */
[----:B-1----:R-:W-:Y:S01]  /*3a640*/  ISETP.GE.AND P5, PT, R3, UR4, PT ;  /* 0x0000000403007c0c */ /* 0x002fe2000bfa6270 */
[----:B------:R-:W1:Y:S01]  /*3a650*/  LDCU UR4, c[0x0][0x398] ;  /* 0x00007300ff0477ac */ /* 0x000e620008000800 */
[----:B------:R-:W-:-:S04]  /*3a660*/  PRMT R2, R2, 0x9910, RZ ;  /* 0x0000991002027816 */ /* 0x000fc800000000ff */
[----:B------:R-:W-:Y:S02]  /*3a670*/  SHF.R.S32.HI R2, RZ, 0x8, R2 ;  /* 0x00000008ff027819 */ /* 0x000fe40000011402 */
[----:B-1----:R-:W-:Y:S01]  /*3a680*/  ISETP.LT.AND P0, PT, R67, UR4, !P0 ;  /* 0x0000000443007c0c */ /* 0x002fe2000c701270 */
[----:B------:R-:W1:-:S12]  /*3a690*/  LDCU UR4, c[0x0][0x39c] ;  /* 0x00007380ff0477ac */ /* 0x000e580008000800 */
[----:B-----5:R5:W-:Y:S01]  /*3a6a0*/  @P0 STG.E.U8 desc[UR20][R72.64], R2 ;  /* 0x0000000248000986 */ /* 0x020be2000c101114 */
[----:B0-----:R-:W-:Y:S01]  /*3a6b0*/  ISETP.LT.AND P0, PT, R66, UR6, !P3 ;  /* 0x0000000642007c0c */ /* 0x001fe2000df01270 */
[----:B------:R-:W0:Y:S02]  /*3a6c0*/  LDCU UR6, c[0x0][0x398] ;  /* 0x00007300ff0677ac */ /* 0x000e240008000800 */
[----:B-----5:R-:W5:Y:S01]  /*3a6d0*/  LDL.LU.64 R72, [R1+0x300] ;  /* 0x0003000001487983 */ /* 0x020f620000300a00 */
[----:B------:R-:W-:-:S09]  /*3a6e0*/  VIADD R2, R0, 0x19 ;  /* 0x0000001900027836 */ /* 0x000fd20000000000 */
[----:B----4-:R4:W-:Y:S04]  /*3a6f0*/  @P0 STG.E.U8 desc[UR20][R84.64], R81 ;  /* 0x0000005154000986 */ /* 0x0109e8000c101114 */
[----:B----4-:R-:W5:Y:S01]  /*3a700*/  LDL.LU.64 R84, [R1+0xfc0] ;  /* 0x000fc00001547983 */ /* 0x010f620000300a00 */
[----:B-1----:R-:W-:Y:S01]  /*3a710*/  ISETP.GE.AND P0, PT, R2, UR4, PT ;  /* 0x0000000402007c0c */ /* 0x002fe2000bf06270 */
[----:B------:R-:W1:Y:S02]  /*3a720*/  LDCU UR4, c[0x0][0x398] ;  /* 0x00007300ff0477ac */ /* 0x000e640008000800 */
[----:B------:R-:W4:Y:S01]  /*3a730*/  LDL.LU.64 R2, [R1+0x2f8] ;  /* 0x0002f80001027983 */ /* 0x000f220000300a00 */
[----:B-1----:R-:W-:Y:S01]  /*3a740*/  ISETP.LT.AND P3, PT, R67, UR4, !P3 ;  /* 0x0000000443007c0c */ /* 0x002fe2000df61270 */
[----:B------:R-:W1:-:S12]  /*3a750*/  LDCU UR4, c[0x0][0x39c] ;  /* 0x00007380ff0477ac */ /* 0x000e580008000800 */
[----:B--2---:R2:W-:Y:S04]  /*3a760*/  @P3 STG.E.U8 desc[UR20][R78.64], R86 ;  /* 0x000000564e003986 */ /* 0x0045e8000c101114 */
[----:B--2---:R-:W2:Y:S01]  /*3a770*/  LDL.LU.64 R78, [R1+0x2f0] ;  /* 0x0002f000014e7983 */ /* 0x004ea20000300a00 */
[----:B0-----:R-:W-:Y:S01]  /*3a780*/  ISETP.LT.AND P3, PT, R66, UR6, !P4 ;  /* 0x0000000642007c0c */ /* 0x001fe2000e761270 */
[----:B------:R-:W0:Y:S01]  /*3a790*/  LDCU UR6, c[0x0][0x398] ;  /* 0x00007300ff0677ac */ /* 0x000e220008000800 */
[----:B------:R-:W-:-:S04]  /*3a7a0*/  PRMT R80, R81, 0x9910, RZ ;  /* 0x0000991051507816 */ /* 0x000fc800000000ff */
[----:B------:R-:W-:Y:S01]  /*3a7b0*/  SHF.R.S32.HI R81, RZ, 0x8, R80 ;  /* 0x00000008ff517819 */ /* 0x000fe20000011450 */
[----:B------:R-:W-:-:S06]  /*3a7c0*/  VIADD R80, R0, 0x1a ;  /* 0x0000001a00507836 */ /* 0x000fcc0000000000 */
[----:B------:R0:W-:Y:S01]  /*3a7d0*/  @P3 STG.E.U8 desc[UR20][R88.64], R81 ;  /* 0x0000005158003986 */ /* 0x0001e2000c101114 */
[----:B-1----:R-:W-:Y:S01]  /*3a7e0*/  ISETP.GE.AND P3, PT, R80, UR4, PT ;  /* 0x0000000450007c0c */ /* 0x002fe2000bf66270 */
[----:B------:R-:W1:Y:S02]  /*3a7f0*/  LDCU UR4, c[0x0][0x398] ;  /* 0x00007300ff0477ac */ /* 0x000e640008000800 */
[----:B0-----:R-:W2:Y:S04]  /*3a800*/  LDL.LU.64 R80, [R1+0x2e8] ;  /* 0x0002e80001507983 */ /* 0x001ea80000300a00 */
[----:B------:R-:W2:Y:S01]  /*3a810*/  LDL.LU.64 R88, [R1+0x2e0] ;  /* 0x0002e00001587983 */ /* 0x000ea20000300a00 */
[----:B-1----:R-:W-:Y:S01]  /*3a820*/  ISETP.LT.AND P4, PT, R67, UR4, !P4 ;  /* 0x0000000443007c0c */ /* 0x002fe2000e781270 */
[----:B------:R-:W0:Y:S01]  /*3a830*/  LDCU UR4, c[0x0][0x39c] ;  /* 0x00007380ff0477ac */ /* 0x000e220008000800 */
[----:B------:R-:W-:-:S04]  /*3a840*/  PRMT R86, R86, 0x9910, RZ ;  /* 0x0000991056567816 */ /* 0x000fc800000000ff */
[----:B------:R-:W-:-:S07]  /*3a850*/  SHF.R.S32.HI R86, RZ, 0x8, R86 ;  /* 0x00000008ff567819 */ /* 0x000fce0000011456 */
[----:B---3--:R1:W-:Y:S04]  /*3a860*/  @P4 STG.E.U8 desc[UR20][R92.64], R86 ;  /* 0x000000565c004986 */ /* 0x0083e8000c101114 */
[----:B-1----:R-:W3:Y:S01]  /*3a870*/  LDL.LU.64 R92, [R1+0x2d8] ;  /* 0x0002d800015c7983 */ /* 0x002ee20000300a00 */
[----:B------:R-:W-:Y:S01]  /*3a880*/  ISETP.LT.AND P4, PT, R66, UR6, !P6 ;  /* 0x0000000642007c0c */ /* 0x000fe2000f781270 */
[----:B------:R-:W-:Y:S01]  /*3a890*/  VIADD R86, R0, 0x1b ;  /* 0x0000001b00567836 */ /* 0x000fe20000000000 */
[----:B------:R-:W1:Y:S11]  /*3a8a0*/  LDCU UR6, c[0x0][0x398] ;  /* 0x00007300ff0677ac */ /* 0x000e760008000800 */
[----:B-----5:R5:W-:Y:S01]  /*3a8b0*/  @P4 STG.E.U8 desc[UR20][R72.64], R84 ;  /* 0x0000005448004986 */ /* 0x020be2000c101114 */
[----:B0-----:R-:W-:Y:S01]  /*3a8c0*/  ISETP.GE.AND P4, PT, R86, UR4, PT ;  /* 0x0000000456007c0c */ /* 0x001fe2000bf86270 */
[----:B------:R-:W0:Y:S01]  /*3a8d0*/  LDCU UR4, c[0x0][0x398] ;  /* 0x00007300ff0477ac */ /* 0x000e220008000800 */
[----:B-----5:R-:W-:Y:S01]  /*3a8e0*/  PRMT R84, R84, 0x9910, RZ ;  /* 0x0000991054547816 */ /* 0x020fe200000000ff */
[----:B------:R-:W5:Y:S01]  /*3a8f0*/  LDL.LU.64 R72, [R1+0xfb8] ;  /* 0x000fb80001487983 */ /* 0x000f620000300a00 */
[----:B0-----:R-:W-:Y:S01]  /*3a900*/  ISETP.LT.AND P6, PT, R67, UR4, !P6 ;  /* 0x0000000443007c0c */ /* 0x001fe2000f7c1270 */
[----:B------:R-:W0:Y:S01]  /*3a910*/  LDCU UR4, c[0x0][0x39c] ;  /* 0x00007380ff0477ac */ /* 0x000e220008000800 */
[----:B------:R-:W-:Y:S01]  /*3a920*/  SHF.R.S32.HI R84, RZ, 0x8, R84 ;  /* 0x00000008ff547819 */ /* 0x000fe20000011454 */
[----:B------:R-:W-:-:S10]  /*3a930*/  VIADD R86, R0, 0x1c ;  /* 0x0000001c00567836 */ /* 0x000fd40000000000 */
[----:B----4-:R4:W-:Y:S01]  /*3a940*/  @P6 STG.E.U8 desc[UR20][R2.64], R90 ;  /* 0x0000005a02006986 */ /* 0x0109e2000c101114 */
[----:B-1----:R-:W-:Y:S01]  /*3a950*/  ISETP.LT.AND P6, PT, R66, UR6, !P2 ;  /* 0x0000000642007c0c */ /* 0x002fe2000d7c1270 */
[----:B------:R-:W1:Y:S01]  /*3a960*/  LDCU UR6, c[0x0][0x398] ;  /* 0x00007300ff0677ac */ /* 0x000e620008000800 */
[----:B----4-:R-:W-:Y:S01]  /*3a970*/  PRMT R90, R90, 0x9910, RZ ;  /* 0x000099105a5a7816 */ /* 0x010fe200000000ff */
[----:B------:R-:W4:Y:S10]  /*3a980*/  LDL.LU.64 R2, [R1+0xfb0] ;  /* 0x000fb00001027983 */ /* 0x000f340000300a00 */
[----:B--2---:R2:W-:Y:S01]  /*3a990*/  @P6 STG.E.U8 desc[UR20][R78.64], R84 ;  /* 0x000000544e006986 */ /* 0x0045e2000c101114 */
[----:B0-----:R-:W-:Y:S01]  /*3a9a0*/  ISETP.GE.AND P6, PT, R86, UR4, PT ;  /* 0x0000000456007c0c */ /* 0x001fe2000bfc6270 */
[----:B------:R-:W0:Y:S01]  /*3a9b0*/  LDCU UR4, c[0x0][0x398] ;  /* 0x00007300ff0477ac */ /* 0x000e220008000800 */
[----:B------:R-:W-:Y:S01]  /*3a9c0*/  SHF.R.S32.HI R90, RZ, 0x8, R90 ;  /* 0x00000008ff5a7819 */ /* 0x000fe2000001145a */
[----:B--2---:R-:W2:Y:S04]  /*3a9d0*/  LDL.LU.64 R78, [R1+0xfa8] ;  /* 0x000fa800014e7983 */ /* 0x004ea80000300a00 */
[----:B------:R-:W2:Y:S01]  /*3a9e0*/  LDL.LU R84, [R1+0xfa4] ;  /* 0x000fa40001547983 */ /* 0x000ea20000300800 */
[C---:B0-----:R-:W-:Y:S01]  /*3a9f0*/  ISETP.LT.AND P2, PT, R67.reuse, UR4, !P2 ;  /* 0x0000000443007c0c */ /* 0x041fe2000d741270 */
[----:B------:R-:W0:Y:S02]  /*3aa00*/  LDCU UR4, c[0x0][0x39c] ;  /* 0x00007380ff0477ac */ /* 0x000e240008000800 */
[----:B------:R-:W2:Y:S10]  /*3aa10*/  LDL.LU R86, [R1+0xfa0] ;  /* 0x000fa00001567983 */ /* 0x000eb40000300800 */
[----:B------:R0:W-:Y:S01]  /*3aa20*/  @P2 STG.E.U8 desc[UR20][R80.64], R90 ;  /* 0x0000005a50002986 */ /* 0x0001e2000c101114 */
[----:B-1----:R-:W-:Y:S01]  /*3aa30*/  ISETP.LT.AND P2, PT, R66, UR6, !P5 ;  /* 0x0000000642007c0c */ /* 0x002fe2000ef41270 */
[----:B------:R-:W1:Y:S01]  /*3aa40*/  LDCU UR6, c[0x0][0x398] ;  /* 0x00007300ff0677ac */ /* 0x000e620008000800 */
[----:B0-----:R-:W-:Y:S01]  /*3aa50*/  VIADD R90, R0, 0x1d ;  /* 0x0000001d005a7836 */ /* 0x001fe20000000000 */
[----:B------:R-:W2:Y:S10]  /*3aa60*/  LDL.LU.64 R80, [R1+0xf98] ;  /* 0x000f980001507983 */ /* 0x000eb40000300a00 */
[----:B------:R0:W-:Y:S01]  /*3aa70*/  @P2 STG.E.U8 desc[UR20][R88.64], R91 ;  /* 0x0000005b58002986 */ /* 0x0001e2000c101114 */
[----:B------:R-:W-:Y:S01]  /*3aa80*/  ISETP.GE.AND P2, PT, R90, UR4, PT ;  /* 0x000000045a007c0c */ /* 0x000fe2000bf46270 */
[----:B------:R-:W1:Y:S02]  /*3aa90*/  LDCU UR4, c[0x0][0x398] ;  /* 0x00007300ff0477ac */ /* 0x000e640008000800 */
[----:B0-----:R-:W2:Y:S04]  /*3aaa0*/  LDL.LU.64 R88, [R1+0xf90] ;  /* 0x000f900001587983 */ /* 0x001ea80000300a00 */
[----:B------:R-:W2:Y:S01]  /*3aab0*/  LDL.LU R90, [R1+0xf88] ;  /* 0x000f8800015a7983 */ /* 0x000ea20000300800 */
[----:B-1----:R-:W-:Y:S01]  /*3aac0*/  ISETP.LT.AND P5, PT, R67, UR4, !P5 ;  /* 0x0000000443007c0c */ /* 0x002fe2000efa1270 */
[----:B------:R-:W0:-:S12]  /*3aad0*/  LDCU UR4, c[0x0][0x39c] ;  /* 0x00007380ff0477ac */ /* 0x000e180008000800 */
[----:B---3--:R1:W-:Y:S04]  /*3aae0*/  @P5 STG.E.U8 desc[UR20][R92.64], R87 ;  /* 0x000000575c005986 */ /* 0x0083e8000c101114 */
[----:B-1----:R-:W3:Y:S01]  /*3aaf0*/  LDL.LU.64 R92, [R1+0xf80] ;  /* 0x000f8000015c7983 */ /* 0x002ee20000300a00 */
[----:B------:R-:W-:Y:S01]  /*3ab00*/  ISETP.LT.AND P5, PT, R66, UR6, !P0 ;  /* 0x0000000642007c0c */ /* 0x000fe2000c7a1270 */
[----:B------:R-:W1:Y:S01]  /*3ab10*/  LDCU UR6, c[0x0][0x398] ;  /* 0x00007300ff0677ac */ /* 0x000e620008000800 */
[----:B------:R-:W-:-:S04]  /*3ab20*/  PRMT R91, R91, 0x9910, RZ ;  /* 0x000099105b5b7816 */ /* 0x000fc800000000ff */
[----:B------:R-:W-:-:S07]  /*3ab30*/  SHF.R.S32.HI R91, RZ, 0x8, R91 ;  /* 0x00000008ff5b7819 */ /* 0x000fce000001145b */
[----:B---3--:R3:W-:Y:S04]  /*3ab40*/  @P5 STG.E.U8 desc[UR20][R92.64], R91 ;  /* 0x0000005b5c005986 */ /* 0x0087e8000c101114 */
[----:B---3--:R-:W2:Y:S01]  /*3ab50*/  LDL.LU R91, [R1+0xf78] ;  /* 0x000f7800015b7983 */ /* 0x008ea20000300800 */
[----:B------:R-:W-:-:S03]  /*3ab60*/  PRMT R92, R87, 0x9910, RZ ;  /* 0x00009910575c7816 */ /* 0x000fc600000000ff */
[----:B------:R-:W3:Y:S01]  /*3ab70*/  LDL.LU R87, [R1+0xf74] ;  /* 0x000f740001577983 */ /* 0x000ee20000300800 */
[----:B------:R-:W-:-:S05]  /*3ab80*/  VIADD R93, R0, 0x1e ;  /* 0x0000001e005d7836 */ /* 0x000fca0000000000 */
[----:B0-----:R-:W-:Y:S01]  /*3ab90*/  ISETP.GE.AND P5, PT, R93, UR4, PT ;  /* 0x000000045d007c0c */ /* 0x001fe2000bfa6270 */
[----:B------:R-:W0:Y:S01]  /*3aba0*/  LDCU UR4, c[0x0][0x398] ;  /* 0x00007300ff0477ac */ /* 0x000e220008000800 */
[----:B------:R-:W-:Y:S02]  /*3abb0*/  SHF.R.S32.HI R92, RZ, 0x8, R92 ;  /* 0x00000008ff5c7819 */ /* 0x000fe4000001145c */
[----:B0-----:R-:W-:Y:S01]  /*3abc0*/  ISETP.LT.AND P0, PT, R67, UR4, !P0 ;  /* 0x0000000443007c0c */ /* 0x001fe2000c701270 */
[----:B------:R-:W0:-:S12]  /*3abd0*/  LDCU UR4, c[0x0][0x39c] ;  /* 0x00007380ff0477ac */ /* 0x000e180008000800 */
[----:B--2---:R2:W-:Y:S01]  /*3abe0*/  @P0 STG.E.U8 desc[UR20][R90.64], R92 ;  /* 0x0000005c5a000986 */ /* 0x0045e2000c101114 */
[----:B-1----:R-:W-:Y:S01]  /*3abf0*/  ISETP.LT.AND P0, PT, R66, UR6, !P3 ;  /* 0x0000000642007c0c */ /* 0x002fe2000df01270 */
[----:B------:R-:W1:Y:S01]  /*3ac00*/  LDCU UR6, c[0x0][0x398] ;  /* 0x00007300ff0677ac */ /* 0x000e620008000800 */
[----:B--2---:R-:W-:-:S11]  /*3ac10*/  VIADD R90, R0, 0x1f ;  /* 0x0000001f005a7836 */ /* 0x004fd60000000000 */
[----:B------:R-:W-:Y:S01]  /*3ac20*/  @P0 STG.E.U8 desc[UR20][R88.64], R85 ;  /* 0x0000005558000986 */ /* 0x000fe2000c101114 */
[----:B0-----:R-:W-:Y:S01]  /*3ac30*/  ISETP.GE.AND P0, PT, R90, UR4, PT ;  /* 0x000000045a007c0c */ /* 0x001fe2000bf06270 */
[----:B------:R-:W0:Y:S02]  /*3ac40*/  LDCU UR4, c[0x0][0x398] ;  /* 0x00007300ff0477ac */ /* 0x000e240008000800 */
[----:B0-----:R-:W-:Y:S01]  /*3ac50*/  ISETP.LT.AND P3, PT, R67, UR4, !P3 ;  /* 0x0000000443007c0c */ /* 0x001fe2000df61270 */
[----:B------:R-:W0:-:S12]  /*3ac60*/  LDCU UR4, c[0x0][0x39c] ;  /* 0x00007380ff0477ac */ /* 0x000e180008000800 */
[----:B---3--:R2:W-:Y:S02]  /*3ac70*/  @P3 STG.E.U8 desc[UR20][R86.64], R83 ;  /* 0x0000005356003986 */ /* 0x0085e4000c101114 */
[----:B--2---:R-:W-:Y:S02]  /*3ac80*/  PRMT R86, R85, 0x9910, RZ ;  /* 0x0000991055567816 */ /* 0x004fe400000000ff */
[----:B------:R-:W2:Y:S01]  /*3ac90*/  LDL.LU R85, [R1+0xf70] ;  /* 0x000f700001557983 */ /* 0x000ea20000300800 */
[----:B------:R-:W-:-:S03]  /*3aca0*/  PRMT R87, R83, 0x9910, RZ ;  /* 0x0000991053577816 */ /* 0x000fc600000000ff */
[----:B------:R-:W3:Y:S01]  /*3acb0*/  LDL.LU R83, [R1+0xf6c] ;  /* 0x000f6c0001537983 */ /* 0x000ee20000300800 */
[C---:B-1----:R-:W-:Y:S01]  /*3acc0*/  ISETP.LT.AND P3, PT, R66.reuse, UR6, !P4 ;  /* 0x0000000642007c0c */ /* 0x042fe2000e761270 */
[----:B------:R-:W1:Y:S01]  /*3acd0*/  LDCU UR6, c[0x0][0x39c] ;  /* 0x00007380ff0677ac */ /* 0x000e620008000800 */
[----:B------:R-:W-:Y:S01]  /*3ace0*/  SHF.R.S32.HI R86, RZ, 0x8, R86 ;  /* 0x00000008ff567819 */ /* 0x000fe20000011456 */
[----:B------:R-:W3:Y:S01]  /*3acf0*/  LDL.LU R92, [R1+0x78] ;  /* 0x00007800015c7983 */ /* 0x000ee20000300800 */
[C---:B------:R-:W-:Y:S01]  /*3ad00*/  ISETP.LT.AND P4, PT, R67.reuse, UR9, !P4 ;  /* 0x0000000943007c0c */ /* 0x040fe2000e781270 */
[----:B------:R-:W0:Y:S02]  /*3ad10*/  LDCU UR9, c[0x0][0x398] ;  /* 0x00007300ff0977ac */ /* 0x000e240008000800 */
[----:B------:R-:W3:Y:S04]  /*3ad20*/  LDL.LU R91, [R1+0x7c] ;  /* 0x00007c00015b7983 */ /* 0x000ee80000300800 */
[----:B------:R-:W3:Y:S04]  /*3ad30*/  LDL.LU R93, [R1+0x200] ;  /* 0x00020000015d7983 */ /* 0x000ee80000300800 */
[----:B------:R-:W5:Y:S04]  /*3ad40*/  LDL.LU R88, [R1+0x228] ;  /* 0x0002280001587983 */ /* 0x000f680000300800 */
[----:B--2---:R2:W-:Y:S01]  /*3ad50*/  @P3 STG.E.U8 desc[UR20][R84.64], R86 ;  /* 0x0000005654003986 */ /* 0x0045e2000c101114 */
[----:B------:R-:W-:Y:S01]  /*3ad60*/  ISETP.LT.AND P3, PT, R66, UR10, !P6 ;  /* 0x0000000a42007c0c */ /* 0x000fe2000f761270 */
[----:B------:R-:W0:Y:S01]  /*3ad70*/  LDCU UR10, c[0x0][0x398] ;  /* 0x00007300ff0a77ac */ /* 0x000e220008000800 */
[----:B------:R-:W-:Y:S01]  /*3ad80*/  ISETP.LT.AND P6, PT, R67, UR12, !P6 ;  /* 0x0000000c43007c0c */ /* 0x000fe2000f7c1270 */
[----:B------:R-:W0:Y:S01]  /*3ad90*/  LDCU UR12, c[0x0][0x398] ;  /* 0x00007300ff0c77ac */ /* 0x000e220008000800 */
[----:B--2---:R-:W-:-:S05]  /*3ada0*/  IMAD.MOV.U32 R85, RZ, RZ, R87 ;  /* 0x000000ffff557224 */ /* 0x004fca00078e0057 */
[----:B------:R-:W-:-:S05]  /*3adb0*/  SHF.R.S32.HI R85, RZ, 0x8, R85 ;  /* 0x00000008ff557819 */ /* 0x000fca0000011455 */
[----:B---3--:R-:W-:Y:S04]  /*3adc0*/  @P4 STG.E.U8 desc[UR20][R82.64], R85 ;  /* 0x0000005552004986 */ /* 0x008fe8000c101114 */
[----:B------:R2:W-:Y:S04]  /*3add0*/  @P3 STG.E.U8 desc[UR20][R80.64], R77 ;  /* 0x0000004d50003986 */ /* 0x0005e8000c101114 */
[----:B------:R3:W-:Y:S01]  /*3ade0*/  @P6 STG.E.U8 desc[UR20][R78.64], R75 ;  /* 0x0000004b4e006986 */ /* 0x0007e2000c101114 */
[----:B--2---:R-:W-:-:S03]  /*3adf0*/  PRMT R80, R77, 0x9910, RZ ;  /* 0x000099104d507816 */ /* 0x004fc600000000ff */
[----:B------:R-:W2:Y:S02]  /*3ae00*/  LDL.LU R77, [R1+0xf68] ;  /* 0x000f6800014d7983 */ /* 0x000ea40000300800 */
[----:B---3--:R-:W-:Y:S01]  /*3ae10*/  IMAD.MOV.U32 R79, RZ, RZ, R80 ;  /* 0x000000ffff4f7224 */ /* 0x008fe200078e0050 */
[----:B------:R-:W-:Y:S02]  /*3ae20*/  PRMT R80, R75, 0x9910, RZ ;  /* 0x000099104b507816 */ /* 0x000fe400000000ff */
[----:B------:R-:W3:Y:S01]  /*3ae30*/  LDL.LU R75, [R1+0xf64] ;  /* 0x000f6400014b7983 */ /* 0x000ee20000300800 */
[----:B------:R-:W-:Y:S01]  /*3ae40*/  ISETP.LT.AND P3, PT, R66, UR14, !P2 ;  /* 0x0000000e42007c0c */ /* 0x000fe2000d761270 */
[C---:B------:R-:W-:Y:S01]  /*3ae50*/  VIADD R84, R0.reuse, 0x20 ;  /* 0x0000002000547836 */ /* 0x040fe20000000000 */
[C---:B------:R-:W-:Y:S01]  /*3ae60*/  ISETP.LT.AND P2, PT, R67.reuse, UR16, !P2 ;  /* 0x0000001043007c0c */ /* 0x040fe2000d741270 */
[----:B------:R-:W3:Y:S01]  /*3ae70*/  LDL.LU R89, [R1+0x250] ;  /* 0x0002500001597983 */ /* 0x000ee20000300800 */
[----:B------:R-:W-:Y:S01]  /*3ae80*/  SHF.R.S32.HI R79, RZ, 0x8, R79 ;  /* 0x00000008ff4f7819 */ /* 0x000fe2000001144f */
[----:B------:R-:W-:Y:S01]  /*3ae90*/  VIADD R78, R0, 0x21 ;  /* 0x00000021004e7836 */ /* 0x000fe20000000000 */
[----:B0-----:R-:W-:Y:S01]  /*3aea0*/  ISETP.LT.AND P6, PT, R66, UR9, !P5 ;  /* 0x0000000942007c0c */ /* 0x001fe2000efc1270 */
[----:B------:R-:W0:Y:S01]  /*3aeb0*/  LDCU UR14, c[0x0][0x398] ;  /* 0x00007300ff0e77ac */ /* 0x000e220008000800 */
[----:B------:R-:W-:-:S02]  /*3aec0*/  ISETP.LT.AND P5, PT, R67, UR10, !P5 ;  /* 0x0000000a43007c0c */ /* 0x000fc4000efa1270 */
[----:B------:R-:W-:Y:S01]  /*3aed0*/  ISETP.GE.AND P4, PT, R84, UR4, PT ;  /* 0x0000000454007c0c */ /* 0x000fe2000bf86270 */
[----:B------:R-:W0:Y:S01]  /*3aee0*/  LDCU UR4, c[0x0][0x39c] ;  /* 0x00007380ff0477ac */ /* 0x000e220008000800 */
[----:B------:R-:W0:Y:S01]  /*3aef0*/  LDCU UR9, c[0x0][0x398] ;  /* 0x00007300ff0977ac */ /* 0x000e220008000800 */
[----:B------:R-:W0:Y:S01]  /*3af00*/  LDCU UR10, c[0x0][0x398] ;  /* 0x00007300ff0a77ac */ /* 0x000e220008000800 */
[----:B--2---:R2:W-:Y:S02]  /*3af10*/  @P3 STG.E.U8 desc[UR20][R76.64], R79 ;  /* 0x0000004f4c003986 */ /* 0x0045e4000c101114 */
[----:B--2---:R-:W-:Y:S02]  /*3af20*/  SHF.R.S32.HI R76, RZ, 0x8, R80 ;  /* 0x00000008ff4c7819 */ /* 0x004fe40000011450 */
[----:B------:R-:W-:Y:S02]  /*3af30*/  F2FP.SATFINITE.E4M3.F32.PACK_AB_MERGE_C R77, R91, R92, RZ ;  /* 0x0000005c5b4d723e */ /* 0x000fe400048070ff */
[----:B------:R-:W2:Y:S04]  /*3af40*/  LDL.LU R92, [R1+0x254] ;  /* 0x00025400015c7983 */ /* 0x000ea80000300800 */
[----:B---3--:R3:W-:Y:S04]  /*3af50*/  @P2 STG.E.U8 desc[UR20][R74.64], R76 ;  /* 0x0000004c4a002986 */ /* 0x0087e8000c101114 */
[----:B------:R-:W2:Y:S01]  /*3af60*/  LDL.LU R91, [R1+0x80] ;  /* 0x00008000015b7983 */ /* 0x000ea20000300800 */
[----:B---3--:R-:W-:-:S03]  /*3af70*/  VIADD R74, R93, UR28 ;  /* 0x0000001c5d4a7c36 */ /* 0x008fc60008000000 */
[----:B------:R-:W3:Y:S04]  /*3af80*/  LDL.LU R93, [R1+0x84] ;  /* 0x00008400015d7983 */ /* 0x000ee80000300800 */
[----:B-----5:R4:W-:Y:S04]  /*3af90*/  @P6 STG.E.U8 desc[UR20][R72.64], R88 ;  /* 0x0000005848006986 */ /* 0x0209e8000c101114 */
[----:B------:R5:W-:Y:S01]  /*3afa0*/  @P5 STG.E.U8 desc[UR20][R70.64], R77 ;  /* 0x0000004d46005986 */ /* 0x000be2000c101114 */
[----:B------:R-:W-:Y:S02]  /*3afb0*/  ISETP.LT.AND P5, PT, R66, UR12, !P0 ;  /* 0x0000000c42007c0c */ /* 0x000fe4000c7a1270 */
[----:B------:R-:W-:Y:S01]  /*3afc0*/  PRMT R76, R88, 0x9910, RZ ;  /* 0x00009910584c7816 */ /* 0x000fe200000000ff */
[----:B------:R-:W-:Y:S01]  /*3afd0*/  VIADD R75, R0, 0x22 ;  /* 0x00000022004b7836 */ /* 0x000fe20000000000 */
[----:B-1----:R-:W-:Y:S01]  /*3afe0*/  ISETP.GE.AND P3, PT, R78, UR6, PT ;  /* 0x000000064e007c0c */ /* 0x002fe2000bf66270 */
[----:B------:R-:W1:Y:S01]  /*3aff0*/  LDCU UR6, c[0x0][0x39c] ;  /* 0x00007380ff0677ac */ /* 0x000e620008000800 */
[----:B----4-:R-:W-:-:S02]  /*3b000*/  IADD3 R72, P2, PT, R74, R3, RZ ;  /* 0x000000034a487210 */ /* 0x010fc40007f5e0ff */
[----:B-----5:R-:W-:Y:S01]  /*3b010*/  SHF.R.S32.HI R71, RZ, 0x1f, R74 ;  /* 0x0000001fff477819 */ /* 0x020fe2000001144a */
[----:B------:R-:W4:Y:S01]  /*3b020*/  LDCU UR12, c[0x0][0x398] ;  /* 0x00007300ff0c77ac */ /* 0x000f220008000800 */
[----:B------:R-:W-:-:S03]  /*3b030*/  SHF.R.S32.HI R76, RZ, 0x8, R76 ;  /* 0x00000008ff4c7819 */ /* 0x000fc6000001144c */
[----:B------:R-:W-:Y:S01]  /*3b040*/  IMAD.X R73, R71, 0x1, R2, P2 ;  /* 0x0000000147497824 */ /* 0x000fe200010e0602 */
[----:B------:R-:W-:Y:S02]  /*3b050*/  PRMT R77, R77, 0x9910, RZ ;  /* 0x000099104d4d7816 */ /* 0x000fe400000000ff */
[----:B0-----:R-:W-:Y:S01]  /*3b060*/  ISETP.GE.AND P2, PT, R75, UR4, PT ;  /* 0x000000044b007c0c */ /* 0x001fe2000bf46270 */
[----:B------:R-:W0:Y:S01]  /*3b070*/  LDCU UR4, c[0x0][0x39c] ;  /* 0x00007380ff0477ac */ /* 0x000e220008000800 */
[----:B------:R2:W-:Y:S01]  /*3b080*/  @P5 STG.E.U8 desc[UR20][R72.64], R76 ;  /* 0x0000004c48005986 */ /* 0x0005e2000c101114 */
[----:B------:R-:W-:Y:S02]  /*3b090*/  SHF.R.S32.HI R75, RZ, 0x8, R77 ;  /* 0x00000008ff4b7819 */ /* 0x000fe4000001144d */
[----:B--2---:R-:W-:Y:S02]  /*3b0a0*/  F2FP.SATFINITE.E4M3.F32.PACK_AB_MERGE_C R76, R92, R89, RZ ;  /* 0x000000595c4c723e */ /* 0x004fe400048070ff */
[----:B------:R-:W2:Y:S04]  /*3b0b0*/  LDL.LU R89, [R1+0x258] ;  /* 0x0002580001597983 */ /* 0x000ea80000300800 */
[----:B------:R-:W2:Y:S01]  /*3b0c0*/  LDL.LU R92, [R1+0x25c] ;  /* 0x00025c00015c7983 */ /* 0x000ea20000300800 */
[----:B---3--:R-:W-:-:S03]  /*3b0d0*/  F2FP.SATFINITE.E4M3.F32.PACK_AB_MERGE_C R77, R93, R91, RZ ;  /* 0x0000005b5d4d723e */ /* 0x008fc600048070ff */
[----:B------:R-:W3:Y:S04]  /*3b0e0*/  LDL.LU R91, [R1+0x88] ;  /* 0x00008800015b7983 */ /* 0x000ee80000300800 */
[----:B------:R-:W3:Y:S01]  /*3b0f0*/  LDL.LU R93, [R1+0x8c] ;  /* 0x00008c00015d7983 */ /* 0x000ee20000300800 */
[----:B------:R-:W-:Y:S02]  /*3b100*/  ISETP.LT.AND P0, PT, R67, UR18, !P0 ;  /* 0x0000001243007c0c */ /* 0x000fe4000c701270 */
[C---:B------:R-:W-:Y:S01]  /*3b110*/  IADD3 R70, P6, PT, R74.reuse, R68, RZ ;  /* 0x000000444a467210 */ /* 0x040fe20007fde0ff */
[----:B------:R-:W-:-:S04]  /*3b120*/  VIADD R74, R74, UR28 ;  /* 0x0000001c4a4a7c36 */ /* 0x000fc80008000000 */
[----:B------:R-:W-:Y:S01]  /*3b130*/  IMAD.X R71, R71, 0x1, R69, P6 ;  /* 0x0000000147477824 */ /* 0x000fe200030e0645 */
[----:B------:R-:W-:Y:S02]  /*3b140*/  IADD3 R72, P6, PT, R74, R3, RZ ;  /* 0x000000034a487210 */ /* 0x000fe40007fde0ff */
[----:B------:R-:W-:Y:S01]  /*3b150*/  ISETP.LT.AND P5, PT, R66, UR14, !P4 ;  /* 0x0000000e42007c0c */ /* 0x000fe2000e7a1270 */
[----:B------:R-:W5:Y:S02]  /*3b160*/  LDCU UR14, c[0x0][0x398] ;  /* 0x00007300ff0e77ac */ /* 0x000f640008000800 */
[----:B------:R0:W-:Y:S01]  /*3b170*/  @P0 STG.E.U8 desc[UR20][R70.64], R75 ;  /* 0x0000004b46000986 */ /* 0x0001e2000c101114 */
[----:B------:R-:W-:Y:S01]  /*3b180*/  ISETP.LT.AND P4, PT, R67, UR9, !P4 ;  /* 0x0000000943007c0c */ /* 0x000fe2000e781270 */
[----:B------:R-:W2:Y:S01]  /*3b190*/  LDCU UR9, c[0x0][0x398] ;  /* 0x00007300ff0977ac */ /* 0x000ea20008000800 */
[----:B0-----:R-:W-:Y:S01]  /*3b1a0*/  VIADD R70, R0, 0x23 ;  /* 0x0000002300467836 */ /* 0x001fe20000000000 */
[----:B------:R-:W-:-:S04]  /*3b1b0*/  SHF.R.S32.HI R71, RZ, 0x1f, R74 ;  /* 0x0000001fff477819 */ /* 0x000fc8000001144a */
[----:B-1----:R-:W-:Y:S01]  /*3b1c0*/  ISETP.GE.AND P0, PT, R70, UR6, PT ;  /* 0x0000000646007c0c */ /* 0x002fe2000bf06270 */
[C---:B------:R-:W-:Y:S01]  /*3b1d0*/  IMAD.X R73, R71.reuse, 0x1, R2, P6 ;  /* 0x0000000147497824 */ /* 0x040fe200030e0602 */
[C---:B------:R-:W-:Y:S01]  /*3b1e0*/  IADD3 R70, P6, PT, R74.reuse, R68, RZ ;  /* 0x000000444a467210 */ /* 0x040fe20007fde0ff */
[----:B------:R-:W-:Y:S01]  /*3b1f0*/  VIADD R74, R74, UR28 ;  /* 0x0000001c4a4a7c36 */ /* 0x000fe20008000000 */
[----:B------:R-:W0:Y:S03]  /*3b200*/  LDCU UR6, c[0x0][0x398] ;  /* 0x00007300ff0677ac */ /* 0x000e260008000800 */
[----:B------:R-:W-:Y:S01]  /*3b210*/  IMAD.X R71, R71, 0x1, R69, P6 ;  /* 0x0000000147477824 */ /* 0x000fe200030e0645 */
[----:B------:R1:W-:Y:S04]  /*3b220*/  @P5 STG.E.U8 desc[UR20][R72.64], R76 ;  /* 0x0000004c48005986 */ /* 0x0003e8000c101114 */
[----:B------:R0:W-:Y:S01]  /*3b230*/  @P4 STG.E.U8 desc[UR20][R70.64], R77 ;  /* 0x0000004d46004986 */ /* 0x0001e2000c101114 */
[----:B------:R-:W-:Y:S01]  /*3b240*/  ISETP.LT.AND P4, PT, R66, UR10, !P3 ;  /* 0x0000000a42007c0c */ /* 0x000fe2000df81270 */
[----:B------:R-:W-:Y:S01]  /*3b250*/  VIADD R75, R0, 0x24 ;  /* 0x00000024004b7836 */ /* 0x000fe20000000000 */
[----:B------:R-:W2:Y:S01]  /*3b260*/  LDCU UR10, c[0x0][0x398] ;  /* 0x00007300ff0a77ac */ /* 0x000ea20008000800 */
[----:B-1----:R-:W-:-:S02]  /*3b270*/  IADD3 R72, P6, PT, R74, R3, RZ ;  /* 0x000000034a487210 */ /* 0x002fc40007fde0ff */
[----:B------:R-:W-:Y:S02]  /*3b280*/  PRMT R76, R76, 0x9910, RZ ;  /* 0x000099104c4c7816 */ /* 0x000fe400000000ff */
[----:B0-----:R-:W-:Y:S02]  /*3b290*/  SHF.R.S32.HI R71, RZ, 0x1f, R74 ;  /* 0x0000001fff477819 */ /* 0x001fe4000001144a */
[----:B------:R-:W-:-:S03]  /*3b2a0*/  SHF.R.S32.HI R76, RZ, 0x8, R76 ;  /* 0x00000008ff4c7819 */ /* 0x000fc6000001144c */
[----:B------:R-:W-:Y:S01]  /*3b2b0*/  IMAD.X R73, R71, 0x1, R2, P6 ;  /* 0x0000000147497824 */ /* 0x000fe200030e0602 */
[----:B------:R-:W-:Y:S01]  /*3b2c0*/  ISETP.GE.AND P5, PT, R75, UR4, PT ;  /* 0x000000044b007c0c */ /* 0x000fe2000bfa6270 */
[----:B------:R-:W0:Y:S01]  /*3b2d0*/  LDCU UR4, c[0x0][0x39c] ;  /* 0x00007380ff0477ac */ /* 0x000e220008000800 */
[----:B------:R-:W-:Y:S02]  /*3b2e0*/  PRMT R75, R77, 0x9910, RZ ;  /* 0x000099104d4b7816 */ /* 0x000fe400000000ff */
[----:B------:R3:W-:Y:S01]  /*3b2f0*/  @P4 STG.E.U8 desc[UR20][R72.64], R76 ;  /* 0x0000004c48004986 */ /* 0x0007e2000c101114 */
[----:B--2---:R-:W-:-:S03]  /*3b300*/  F2FP.SATFINITE.E4M3.F32.PACK_AB_MERGE_C R77, R92, R89, RZ ;  /* 0x000000595c4d723e */ /* 0x004fc600048070ff */
[----:B------:R-:W2:Y:S04]  /*3b310*/  LDL.LU R89, [R1+0x260] ;  /* 0x0002600001597983 */ /* 0x000ea80000300800 */
[----:B------:R-:W2:Y:S01]  /*3b320*/  LDL.LU R92, [R1+0x264] ;  /* 0x00026400015c7983 */ /* 0x000ea20000300800 */
[----:B---3--:R-:W-:-:S03]  /*3b330*/  F2FP.SATFINITE.E4M3.F32.PACK_AB_MERGE_C R76, R93, R91, RZ ;  /* 0x0000005b5d4c723e */ /* 0x008fc600048070ff */
[----:B------:R-:W3:Y:S04]  /*3b340*/  LDL.LU R91, [R1+0x90] ;  /* 0x00009000015b7983 */ /* 0x000ee80000300800 */
[----:B------:R-:W3:Y:S01]  /*3b350*/  LDL.LU R93, [R1+0x94] ;  /* 0x00009400015d7983 */ /* 0x000ee20000300800 */
[----:B------:R-:W-:Y:S01]  /*3b360*/  ISETP.LT.AND P3, PT, R67, UR6, !P3 ;  /* 0x0000000643007c0c */ /* 0x000fe2000df61270 */
[----:B------:R-:W1:Y:S01]  /*3b370*/  LDCU UR6, c[0x0][0x39c] ;  /* 0x00007380ff0677ac */ /* 0x000e620008000800 */
[C---:B------:R-:W-:Y:S01]  /*3b380*/  IADD3 R70, P6, PT, R74.reuse, R68, RZ ;  /* 0x000000444a467210 */ /* 0x040fe20007fde0ff */
[----:B------:R-:W-:Y:S01]  /*3b390*/  VIADD R74, R74, UR28 ;  /* 0x0000001c4a4a7c36 */ /* 0x000fe20008000000 */
[----:B------:R-:W-:-:S03]  /*3b3a0*/  SHF.R.S32.HI R75, RZ, 0x8, R75 ;  /* 0x00000008ff4b7819 */ /* 0x000fc6000001144b */
[----:B------:R-:W-:Y:S01]  /*3b3b0*/  IMAD.X R71, R71, 0x1, R69, P6 ;  /* 0x0000000147477824 */ /* 0x000fe200030e0645 */
[----:B------:R-:W-:Y:S01]  /*3b3c0*/  ISETP.LT.AND P4, PT, R66, UR9, !P2 ;  /* 0x0000000942007c0c */ /* 0x000fe2000d781270 */
[----:B------:R-:W0:Y:S01]  /*3b3d0*/  LDCU UR9, c[0x0][0x398] ;  /* 0x00007300ff0977ac */ /* 0x000e220008000800 */
[----:B----4-:R-:W-:-:S03]  /*3b3e0*/  ISETP.LT.AND P2, PT, R67, UR12, !P2 ;  /* 0x0000000c43007c0c */ /* 0x010fc6000d741270 */
[----:B------:R4:W-:Y:S01]  /*3b3f0*/  @P3 STG.E.U8 desc[UR20][R70.64], R75 ;  /* 0x0000004b46003986 */ /* 0x0009e2000c101114 */
[C---:B------:R-:W-:Y:S01]  /*3b400*/  IADD3 R72, P3, PT, R74.reuse, R3, RZ ;  /* 0x000000034a487210 */ /* 0x040fe20007f7e0ff */
[----:B------:R-:W0:Y:S01]  /*3b410*/  LDCU UR12, c[0x0][0x398] ;  /* 0x00007300ff0c77ac */ /* 0x000e220008000800 */
[----:B----4-:R-:W-:Y:S02]  /*3b420*/  SHF.R.S32.HI R71, RZ, 0x1f, R74 ;  /* 0x0000001fff477819 */ /* 0x010fe4000001144a */
[----:B------:R-:W-:Y:S01]  /*3b430*/  IADD3 R70, P6, PT, R74, R68, RZ ;  /* 0x000000444a467210 */ /* 0x000fe20007fde0ff */
[----:B------:R-:W-:Y:S02]  /*3b440*/  VIADD R75, R0, 0x25 ;  /* 0x00000025004b7836 */ /* 0x000fe40000000000 */
[C---:B------:R-:W-:Y:S02]  /*3b450*/  IMAD.X R73, R71.reuse, 0x1, R2, P3 ;  /* 0x0000000147497824 */ /* 0x040fe400018e0602 */
[----:B------:R-:W-:Y:S01]  /*3b460*/  IMAD.X R71, R71, 0x1, R69, P6 ;  /* 0x0000000147477824 */ /* 0x000fe200030e0645 */
[----:B0-----:R-:W-:Y:S01]  /*3b470*/  ISETP.GE.AND P3, PT, R75, UR4, PT ;  /* 0x000000044b007c0c */ /* 0x001fe2000bf66270 */
[----:B------:R-:W0:Y:S01]  /*3b480*/  LDCU UR4, c[0x0][0x39c] ;  /* 0x00007380ff0477ac */ /* 0x000e220008000800 */
[----:B------:R-:W-:Y:S01]  /*3b490*/  @P4 STG.E.U8 desc[UR20][R72.64], R77 ;  /* 0x0000004d48004986 */ /* 0x000fe2000c101114 */
[----:B------:R-:W-:-:S03]  /*3b4a0*/  VIADD R74, R74, UR28 ;  /* 0x0000001c4a4a7c36 */ /* 0x000fc60008000000 */
[----:B------:R4:W-:Y:S01]  /*3b4b0*/  @P2 STG.E.U8 desc[UR20][R70.64], R76 ;  /* 0x0000004c46002986 */ /* 0x0009e2000c101114 */
[----:B------:R-:W-:Y:S01]  /*3b4c0*/  ISETP.LT.AND P4, PT, R66, UR10, !P0 ;  /* 0x0000000a42007c0c */ /* 0x000fe2000c781270 */
[----:B------:R-:W-:Y:S01]  /*3b4d0*/  VIADD R75, R0, 0x26 ;  /* 0x00000026004b7836 */ /* 0x000fe20000000000 */
[----:B----4-:R-:W-:Y:S01]  /*3b4e0*/  PRMT R70, R77, 0x9910, RZ ;  /* 0x000099104d467816 */ /* 0x010fe200000000ff */
[----:B------:R-:W4:Y:S01]  /*3b4f0*/  LDCU UR10, c[0x0][0x398] ;  /* 0x00007300ff0a77ac */ /* 0x000f220008000800 */
[----:B------:R-:W-:Y:S02]  /*3b500*/  PRMT R77, R76, 0x9910, RZ ;  /* 0x000099104c4d7816 */ /* 0x000fe400000000ff */
[----:B------:R-:W-:Y:S01]  /*3b510*/  SHF.R.S32.HI R71, RZ, 0x1f, R74 ;  /* 0x0000001fff477819 */ /* 0x000fe2000001144a */
[----:B------:R-:W-:Y:S01]  /*3b520*/  IMAD.MOV.U32 R76, RZ, RZ, R70 ;  /* 0x000000ffff4c7224 */ /* 0x000fe200078e0046 */
[----:B------:R-:W-:-:S04]  /*3b530*/  IADD3 R72, P2, PT, R74, R3, RZ ;  /* 0x000000034a487210 */ /* 0x000fc80007f5e0ff */
[----:B------:R-:W-:Y:S01]  /*3b540*/  SHF.R.S32.HI R76, RZ, 0x8, R76 ;  /* 0x00000008ff4c7819 */ /* 0x000fe2000001144c */
[----:B------:R-:W-:Y:S01]  /*3b550*/  IMAD.X R73, R71, 0x1, R2, P2 ;  /* 0x0000000147497824 */ /* 0x000fe200010e0602 */
[----:B0-----:R-:W-:Y:S01]  /*3b560*/  ISETP.GE.AND P2, PT, R75, UR4, PT ;  /* 0x000000044b007c0c */ /* 0x001fe2000bf46270 */
[----:B------:R-:W0:Y:S01]  /*3b570*/  LDCU UR4, c[0x0][0x39c] ;  /* 0x00007380ff0477ac */ /* 0x000e220008000800 */
[----:B------:R-:W-:Y:S02]  /*3b580*/  SHF.R.S32.HI R75, RZ, 0x8, R77 ;  /* 0x00000008ff4b7819 */ /* 0x000fe4000001144d */
[----:B------:R2:W-:Y:S02]  /*3b590*/  @P4 STG.E.U8 desc[UR20][R72.64], R76 ;  /* 0x0000004c48004986 */ /* 0x0005e4000c101114 */
[----:B--2---:R-:W-:Y:S02]  /*3b5a0*/  F2FP.SATFINITE.E4M3.F32.PACK_AB_MERGE_C R76, R92, R89, RZ ;  /* 0x000000595c4c723e */ /* 0x004fe400048070ff */
[----:B------:R-:W2:Y:S04]  /*3b5b0*/  LDL.LU R89, [R1+0x268] ;  /* 0x0002680001597983 */ /* 0x000ea80000300800 */
[----:B------:R-:W2:Y:S01]  /*3b5c0*/  LDL.LU R92, [R1+0x26c] ;  /* 0x00026c00015c7983 */ /* 0x000ea20000300800 */
[----:B---3--:R-:W-:-:S03]  /*3b5d0*/  F2FP.SATFINITE.E4M3.F32.PACK_AB_MERGE_C R77, R93, R91, RZ ;  /* 0x0000005b5d4d723e */ /* 0x008fc600048070ff */
[----:B------:R-:W3:Y:S04]  /*3b5e0*/  LDL.LU R91, [R1+0x98] ;  /* 0x00009800015b7983 */ /* 0x000ee80000300800 */
[----:B------:R-:W3:Y:S01]  /*3b5f0*/  LDL.LU R93, [R1+0x9c] ;  /* 0x00009c00015d7983 */ /* 0x000ee20000300800 */
[----:B-----5:R-:W-:Y:S01]  /*3b600*/  ISETP.LT.AND P0, PT, R67, UR14, !P0 ;  /* 0x0000000e43007c0c */ /* 0x020fe2000c701270 */
[----:B------:R-:W5:Y:S01]  /*3b610*/  LDCU UR14, c[0x0][0x398] ;  /* 0x00007300ff0e77ac */ /* 0x000f620008000800 */
[C---:B------:R-:W-:Y:S01]  /*3b620*/  IADD3 R70, P6, PT, R74.reuse, R68, RZ ;  /* 0x000000444a467210 */ /* 0x040fe20007fde0ff */
[----:B------:R-:W-:-:S04]  /*3b630*/  VIADD R74, R74, UR28 ;  /* 0x0000001c4a4a7c36 */ /* 0x000fc80008000000 */
[----:B------:R-:W-:Y:S01]  /*3b640*/  IMAD.X R71, R71, 0x1, R69, P6 ;  /* 0x0000000147477824 */ /* 0x000fe200030e0645 */
[----:B------:R-:W-:Y:S02]  /*3b650*/  IADD3 R72, P6, PT, R74, R3, RZ ;  /* 0x000000034a487210 */ /* 0x000fe40007fde0ff */
[----:B------:R-:W-:Y:S01]  /*3b660*/  ISETP.LT.AND P4, PT, R66, UR9, !P5 ;  /* 0x0000000942007c0c */ /* 0x000fe2000ef81270 */
[----:B------:R-:W0:Y:S02]  /*3b670*/  LDCU UR9, c[0x0][0x398] ;  /* 0x00007300ff0977ac */ /* 0x000e240008000800 */
[----:B------:R1:W-:Y:S01]  /*3b680*/  @P0 STG.E.U8 desc[UR20][R70.64], R75 ;  /* 0x0000004b46000986 */ /* 0x0003e2000c101114 */
[----:B------:R-:W-:Y:S01]  /*3b690*/  ISETP.LT.AND P5, PT, R67, UR12, !P5 ;  /* 0x0000000c43007c0c */ /* 0x000fe2000efa1270 */
[----:B------:R-:W0:Y:S01]  /*3b6a0*/  LDCU UR12, c[0x0][0x398] ;  /* 0x00007300ff0c77ac */ /* 0x000e220008000800 */
[----:B-1----:R-:W-:Y:S01]  /*3b6b0*/  VIADD R70, R0, 0x27 ;  /* 0x0000002700467836 */ /* 0x002fe20000000000 */
[----:B------:R-:W-:-:S04]  /*3b6c0*/  SHF.R.S32.HI R71, RZ, 0x1f, R74 ;  /* 0x0000001fff477819 */ /* 0x000fc8000001144a */
[----:B------:R-:W-:Y:S01]  /*3b6d0*/  ISETP.GE.AND P0, PT, R70, UR6, PT ;  /* 0x0000000646007c0c */ /* 0x000fe2000bf06270 */
[C---:B------:R-:W-:Y:S01]  /*3b6e0*/  IMAD.X R73, R71.reuse, 0x1, R2, P6 ;  /* 0x0000000147497824 */ /* 0x040fe200030e0602 */
[C---:B------:R-:W-:Y:S01]  /*3b6f0*/  IADD3 R70, P6, PT, R74.reuse, R68, RZ ;  /* 0x000000444a467210 */ /* 0x040fe20007fde0ff */
[----:B------:R-:W-:Y:S01]  /*3b700*/  VIADD R74, R74, UR28 ;  /* 0x0000001c4a4a7c36 */ /* 0x000fe20008000000 */
[----:B------:R-:W1:Y:S03]  /*3b710*/  LDCU UR6, c[0x0][0x398] ;  /* 0x00007300ff0677ac */ /* 0x000e660008000800 */
[----:B------:R-:W-:Y:S01]  /*3b720*/  IMAD.X R71, R71, 0x1, R69, P6 ;  /* 0x0000000147477824 */ /* 0x000fe200030e0645 */
[----:B------:R0:W-:Y:S04]  /*3b730*/  @P4 STG.E.U8 desc[UR20][R72.64], R76 ;  /* 0x0000004c48004986 */ /* 0x0001e8000c101114 */
[----:B------:R1:W-:Y:S01]  /*3b740*/  @P5 STG.E.U8 desc[UR20][R70.64], R77 ;  /* 0x0000004d46005986 */ /* 0x0003e2000c101114 */
[----:B----4-:R-:W-:Y:S01]  /*3b750*/  ISETP.LT.AND P5, PT, R66, UR10, !P3 ;  /* 0x0000000a42007c0c */ /* 0x010fe2000dfa1270 */
[----:B------:R-:W-:Y:S01]  /*3b760*/  VIADD R75, R0, 0x28 ;  /* 0x00000028004b7836 */ /* 0x000fe20000000000 */
[----:B------:R-:W4:Y:S01]  /*3b770*/  LDCU UR10, c[0x0][0x398] ;  /* 0x00007300ff0a77ac */ /* 0x000f220008000800 */
[----:B0-----:R-:W-:-:S02]  /*3b780*/  IADD3 R72, P6, PT, R74, R3, RZ ;  /* 0x000000034a487210 */ /* 0x001fc40007fde0ff */
[----:B------:R-:W-:Y:S02]  /*3b790*/  PRMT R76, R76, 0x9910, RZ ;  /* 0x000099104c4c7816 */ /* 0x000fe400000000ff */
[----:B-1----:R-:W-:Y:S02]  /*3b7a0*/  SHF.R.S32.HI R71, RZ, 0x1f, R74 ;  /* 0x0000001fff477819 */ /* 0x002fe4000001144a */
        /* <DEDUP_REMOVED lines=20> */
[----:B------:R-:W-:-:S03]  /*3b8f0*/  ISETP.LT.AND P2, PT, R67, UR12, !P2 ;  /* 0x0000000c43007c0c */ /* 0x000fc6000d741270 */
[----:B------:R1:W-:Y:S01]  /*3b900*/  @P3 STG.E.U8 desc[UR20][R70.64], R75 ;  /* 0x0000004b46003986 */ /* 0x0003e2000c101114 */
[C---:B------:R-:W-:Y:S01]  /*3b910*/  IADD3 R72, P3, PT, R74.reuse, R3, RZ ;  /* 0x000000034a487210 */ /* 0x040fe20007f7e0ff */
[----:B------:R-:W0:Y:S01]  /*3b920*/  LDCU UR12, c[0x0][0x398] ;  /* 0x00007300ff0c77ac */ /* 0x000e220008000800 */
[----:B-1----:R-:W-:Y:S02]  /*3b930*/  SHF.R.S32.HI R71, RZ, 0x1f, R74 ;  /* 0x0000001fff477819 */ /* 0x002fe4000001144a */
        /* <DEDUP_REMOVED lines=9> */
[----:B----4-:R-:W-:Y:S01]  /*3b9d0*/  ISETP.LT.AND P5, PT, R66, UR10, !P0 ;  /* 0x0000000a42007c0c */ /* 0x010fe2000c7a1270 */
[----:B------:R-:W-:Y:S01]  /*3b9e0*/  VIADD R75, R0, 0x2a ;  /* 0x0000002a004b7836 */ /* 0x000fe20000000000 */
[----:B-1----:R-:W-:Y:S01]  /*3b9f0*/  PRMT R70, R77, 0x9910, RZ ;  /* 0x000099104d467816 */ /* 0x002fe200000000ff */
[----:B------:R-:W1:Y:S01]  /*3ba00*/  LDCU UR10, c[0x0][0x398] ;  /* 0x00007300ff0a77ac */ /* 0x000e620008000800 */
        /* <DEDUP_REMOVED lines=17> */
[----:B------:R-:W4:Y:S01]  /*3bb20*/  LDCU UR14, c[0x0][0x398] ;  /* 0x00007300ff0e77ac */ /* 0x000f220008000800 */
        /* <DEDUP_REMOVED lines=8> */
[----:B------:R-:W1:Y:S01]  /*3bbb0*/  LDCU UR12, c[0x0][0x398] ;  /* 0x00007300ff0c77ac */ /* 0x000e620008000800 */
[----:B0-----:R-:W-:Y:S01]  /*3bbc0*/  VIADD R70, R0, 0x2b ;  /* 0x0000002b00467836 */ /* 0x001fe20000000000 */
[----:B------:R-:W-:-:S04]  /*3bbd0*/  SHF.R.S32.HI R71, RZ, 0x1f, R74 ;  /* 0x0000001fff477819 */ /* 0x000fc8000001144a */
[----:B------:R-:W-:Y:S01]  /*3bbe0*/  ISETP.GE.AND P0, PT, R70, UR6, PT ;  /* 0x0000000646007c0c */ /* 0x000fe2000bf06270 */
[C---:B------:R-:W-:Y:S01]  /*3bbf0*/  IMAD.X R73, R71.reuse, 0x1, R2, P6 ;  /* 0x0000000147497824 */ /* 0x040fe200030e0602 */
[C---:B------:R-:W-:Y:S01]  /*3bc00*/  IADD3 R70, P6, PT, R74.reuse, R68, RZ ;  /* 0x000000444a467210 */ /* 0x040fe20007fde0ff */
[----:B------:R-:W-:Y:S01]  /*3bc10*/  VIADD R74, R74, UR28 ;  /* 0x0000001c4a4a7c36 */ /* 0x000fe20008000000 */
[----:B------:R-:W0:Y:S03]  /*3bc20*/  LDCU UR6, c[0x0][0x398] ;  /* 0x00007300ff0677ac */ /* 0x000e260008000800 */
[----:B------:R-:W-:Y:S01]  /*3bc30*/  IMAD.X R71, R71, 0x1, R69, P6 ;  /* 0x0000000147477824 */ /* 0x000fe200030e0645 */
[----:B------:R4:W-:Y:S04]  /*3bc40*/  @P5 STG.E.U8 desc[UR20][R72.64], R76 ;  /* 0x0000004c48005986 */ /* 0x0009e8000c101114 */
[----:B------:R0:W-:Y:S01]  /*3bc50*/  @P4 STG.E.U8 desc[UR20][R70.64], R77 ;  /* 0x0000004d46004986 */ /* 0x0001e2000c101114 */
[----:B-1----:R-:W-:Y:S01]  /*3bc60*/  ISETP.LT.AND P4, PT, R66, UR10, !P3 ;  /* 0x0000000a42007c0c */ /* 0x002fe2000df81270 */
[----:B------:R-:W-:Y:S01]  /*3bc70*/  VIADD R75, R0, 0x2c ;  /* 0x0000002c004b7836 */ /* 0x000fe20000000000 */
[----:B------:R-:W1:Y:S01]  /*3bc80*/  LDCU UR10, c[0x0][0x398] ;  /* 0x00007300ff0a77ac */ /* 0x000e620008000800 */
[----:B----4-:R-:W-:-:S02]  /*3bc90*/  IADD3 R72, P6, PT, R74, R3, RZ ;  /* 0x000000034a487210 */ /* 0x010fc40007fde0ff */
        /* <DEDUP_REMOVED lines=15> */
[----:B------:R-:W4:Y:S01]  /*3bd90*/  LDCU UR6, c[0x0][0x39c] ;  /* 0x00007380ff0677ac */ /* 0x000f220008000800 */
[----:B------:R-:W-:Y:S02]  /*3bda0*/  IADD3 R70, P6, PT, R74, R68, RZ ;  /* 0x000000444a467210 */ /* 0x000fe40007fde0ff */
[----:B------:R-:W-:-:S03]  /*3bdb0*/  SHF.R.S32.HI R75, RZ, 0x8, R75 ;  /* 0x00000008ff4b7819 */ /* 0x000fc6000001144b */
[----:B------:R-:W-:Y:S02]  /*3bdc0*/  IMAD.X R71, R71, 0x1, R69, P6 ;  /* 0x0000000147477824 */ /* 0x000fe400030e0645 */
[----:B------:R-:W-:-:S04]  /*3bdd0*/  VIADD R74, R74, UR28 ;  /* 0x0000001c4a4a7c36 */ /* 0x000fc80008000000 */
[----:B------:R0:W-:Y:S01]  /*3bde0*/  @P3 STG.E.U8 desc[UR20][R70.64], R75 ;  /* 0x0000004b46003986 */ /* 0x0001e2000c101114 */
[----:B-----5:R-:W-:Y:S01]  /*3bdf0*/  ISETP.LT.AND P3, PT, R66, UR9, !P2 ;  /* 0x0000000942007c0c */ /* 0x020fe2000d761270 */
[----:B------:R-:W5:Y:S01]  /*3be00*/  LDCU UR9, c[0x0][0x398] ;  /* 0x00007300ff0977ac */ /* 0x000f620008000800 */
[----:B------:R-:W-:Y:S02]  /*3be10*/  ISETP.LT.AND P2, PT, R67, UR12, !P2 ;  /* 0x0000000c43007c0c */ /* 0x000fe4000d741270 */
[C---:B------:R-:W-:Y:S01]  /*3be20*/  IADD3 R72, P4, PT, R74.reuse, R3, RZ ;  /* 0x000000034a487210 */ /* 0x040fe20007f9e0ff */
[----:B------:R-:W1:Y:S01]  /*3be30*/  LDCU UR12, c[0x0][0x398] ;  /* 0x00007300ff0c77ac */ /* 0x000e620008000800 */
[----:B0-----:R-:W-:Y:S02]  /*3be40*/  SHF.R.S32.HI R71, RZ, 0x1f, R74 ;  /* 0x0000001fff477819 */ /* 0x001fe4000001144a */
[----:B------:R-:W-:Y:S01]  /*3be50*/  IADD3 R70, P6, PT, R74, R68, RZ ;  /* 0x000000444a467210 */ /* 0x000fe20007fde0ff */
[----:B------:R-:W-:-:S02]  /*3be60*/  VIADD R75, R0, 0x2d ;  /* 0x0000002d004b7836 */ /* 0x000fc40000000000 */
[C---:B------:R-:W-:Y:S02]  /*3be70*/  IMAD.X R73, R71.reuse, 0x1, R2, P4 ;  /* 0x0000000147497824 */ /* 0x040fe400020e0602 */
[----:B------:R-:W-:Y:S01]  /*3be80*/  IMAD.X R71, R71, 0x1, R69, P6 ;  /* 0x0000000147477824 */ /* 0x000fe200030e0645 */
[----:B------:R-:W-:Y:S01]  /*3be90*/  ISETP.GE.AND P4, PT, R75, UR4, PT ;  /* 0x000000044b007c0c */ /* 0x000fe2000bf86270 */
[----:B------:R-:W0:Y:S01]  /*3bea0*/  LDCU UR4, c[0x0][0x39c] ;  /* 0x00007380ff0477ac */ /* 0x000e220008000800 */
[----:B------:R-:W-:Y:S01]  /*3beb0*/  @P3 STG.E.U8 desc[UR20][R72.64], R77 ;  /* 0x0000004d48003986 */ /* 0x000fe2000c101114 */
[----:B------:R-:W-:-:S03]  /*3bec0*/  VIADD R74, R74, UR28 ;  /* 0x0000001c4a4a7c36 */ /* 0x000fc60008000000 */
[----:B------:R4:W-:Y:S01]  /*3bed0*/  @P2 STG.E.U8 desc[UR20][R70.64], R76 ;  /* 0x0000004c46002986 */ /* 0x0009e2000c101114 */
[----:B-1----:R-:W-:Y:S01]  /*3bee0*/  ISETP.LT.AND P3, PT, R66, UR10, !P0 ;  /* 0x0000000a42007c0c */ /* 0x002fe2000c761270 */
[----:B------:R-:W-:Y:S01]  /*3bef0*/  VIADD R75, R0, 0x2e ;  /* 0x0000002e004b7836 */ /* 0x000fe20000000000 */
[----:B----4-:R-:W-:Y:S01]  /*3bf00*/  PRMT R70, R77, 0x9910, RZ ;  /* 0x000099104d467816 */ /* 0x010fe200000000ff */
        /* <DEDUP_REMOVED lines=17> */
[----:B------:R-:W-:Y:S01]  /*3c020*/  ISETP.LT.AND P0, PT, R67, UR14, !P0 ;  /* 0x0000000e43007c0c */ /* 0x000fe2000c701270 */
[----:B------:R-:W4:Y:S01]  /*3c030*/  LDCU UR14, c[0x0][0x398] ;  /* 0x00007300ff0e77ac */ /* 0x000f220008000800 */
[C---:B------:R-:W-:Y:S01]  /*3c040*/  IADD3 R70, P6, PT, R74.reuse, R68, RZ ;  /* 0x000000444a467210 */ /* 0x040fe20007fde0ff */
[----:B------:R-:W-:-:S04]  /*3c050*/  VIADD R74, R74, UR28 ;  /* 0x0000001c4a4a7c36 */ /* 0x000fc80008000000 */
[----:B------:R-:W-:Y:S01]  /*3c060*/  IMAD.X R71, R71, 0x1, R69, P6 ;  /* 0x0000000147477824 */ /* 0x000fe200030e0645 */
[----:B------:R-:W-:Y:S02]  /*3c070*/  IADD3 R72, P6, PT, R74, R3, RZ ;  /* 0x000000034a487210 */ /* 0x000fe40007fde0ff */
[----:B-----5:R-:W-:Y:S01]  /*3c080*/  ISETP.LT.AND P3, PT, R66, UR9, !P5 ;  /* 0x0000000942007c0c */ /* 0x020fe2000ef61270 */
        /* <DEDUP_REMOVED lines=37> */
[----:B------:R-:W-:Y:S01]  /*3c2e0*/  VIADD R74, R74, UR28 ;  /* 0x0000001c4a4a7c36 */ /* 0x000fe20008000000 */
[----:B-----5:R-:W-:Y:S01]  /*3c2f0*/  ISETP.LT.AND P5, PT, R66, UR9, !P2 ;  /* 0x0000000942007c0c */ /* 0x020fe2000d7a1270 */
[----:B------:R-:W5:Y:S02]  /*3c300*/  LDCU UR9, c[0x0][0x398] ;  /* 0x00007300ff0977ac */ /* 0x000f640008000800 */
[----:B------:R0:W-:Y:S01]  /*3c310*/  @P4 STG.E.U8 desc[UR20][R70.64], R75 ;  /* 0x0000004b46004986 */ /* 0x0001e2000c101114 */
[----:B------:R-:W-:Y:S01]  /*3c320*/  ISETP.LT.AND P4, PT, R67, UR12, !P2 ;  /* 0x0000000c43007c0c */ /* 0x000fe2000d781270 */
[----:B------:R-:W1:Y:S01]  /*3c330*/  LDCU UR12, c[0x0][0x398] ;  /* 0x00007300ff0c77ac */ /* 0x000e620008000800 */
[----:B------:R-:W-:Y:S02]  /*3c340*/  IADD3 R72, P2, PT, R74, R3, RZ ;  /* 0x000000034a487210 */ /* 0x000fe40007f5e0ff */
[----:B0-----:R-:W-:-:S02]  /*3c350*/  SHF.R.S32.HI R71, RZ, 0x1f, R74 ;  /* 0x0000001fff477819 */ /* 0x001fc4000001144a */
[----:B------:R-:W-:Y:S01]  /*3c360*/  IADD3 R70, P6, PT, R74, R68, RZ ;  /* 0x000000444a467210 */ /* 0x000fe20007fde0ff */
[----:B------:R-:W-:Y:S02]  /*3c370*/  VIADD R75, R0, 0x31 ;  /* 0x00000031004b7836 */ /* 0x000fe40000000000 */
        /* <DEDUP_REMOVED lines=9> */
[----:B------:R-:W-:Y:S01]  /*3c410*/  ISETP.LT.AND P4, PT, R67, UR14, !P0 ;  /* 0x0000000e43007c0c */ /* 0x000fe2000c781270 */
[----:B------:R-:W1:Y:S01]  /*3c420*/  LDCU UR10, c[0x0][0x398] ;  /* 0x00007300ff0a77ac */ /* 0x000e620008000800 */
        /* <DEDUP_REMOVED lines=18> */
[C---:B------:R-:W-:Y:S01]  /*3c550*/  IADD3 R70, P6, PT, R74.reuse, R68, RZ ;  /* 0x000000444a467210 */ /* 0x040fe20007fde0ff */
[----:B------:R-:W-:-:S04]  /*3c560*/  VIADD R74, R74, UR28 ;  /* 0x0000001c4a4a7c36 */ /* 0x000fc80008000000 */
[----:B------:R-:W-:Y:S01]  /*3c570*/  IMAD.X R71, R71, 0x1, R69, P6 ;  /* 0x0000000147477824 */ /* 0x000fe200030e0645 */
[----:B------:R-:W-:-:S04]  /*3c580*/  IADD3 R72, P6, PT, R74, R3, RZ ;  /* 0x000000034a487210 */ /* 0x000fc80007fde0ff */
[----:B------:R0:W-:Y:S01]  /*3c590*/  @P4 STG.E.U8 desc[UR20][R70.64], R75 ;  /* 0x0000004b46004986 */ /* 0x0001e2000c101114 */
[----:B-----5:R-:W-:Y:S01]  /*3c5a0*/  ISETP.LT.AND P5, PT, R66, UR9, !P3 ;  /* 0x0000000942007c0c */ /* 0x020fe2000dfa1270 */
[----:B------:R-:W5:Y:S01]  /*3c5b0*/  LDCU UR9, c[0x0][0x398] ;  /* 0x00007300ff0977ac */ /* 0x000f620008000800 */
        /* <DEDUP_REMOVED lines=77> */
[----:B-----5:R-:W-:Y:S01]  /*3ca90*/  ISETP.LT.AND P6, PT, R66, UR9, !P5 ;  /* 0x0000000942007c0c */ /* 0x020fe2000efc1270 */
[----:B------:R-:W5:Y:S04]  /*3caa0*/  LDCU UR9, c[0x0][0x398] ;  /* 0x00007300ff0977ac */ /* 0x000f680008000800 */
[----:B------:R0:W-:Y:S01]  /*3cab0*/  @P4 STG.E.U8 desc[UR20][R70.64], R75 ;  /* 0x0000004b46004986 */ /* 0x0001e2000c101114 */
[----:B------:R-:W-:Y:S02]  /*3cac0*/  IADD3 R72, P4, PT, R74, R3, RZ ;  /* 0x000000034a487210 */ /* 0x000fe40007f9e0ff */
        /* <DEDUP_REMOVED lines=33> */
[----:B------:R-:W-:Y:S01]  /*3cce0*/  VIADD R74, R74, UR28 ;  /* 0x0000001c4a4a7c36 */ /* 0x000fe20008000000 */
[----:B------:R-:W-:-:S03]  /*3ccf0*/  SHF.R.S32.HI R75, RZ, 0x8, R75 ;  /* 0x00000008ff4b7819 */ /* 0x000fc6000001144b */
[----:B------:R-:W-:Y:S01]  /*3cd00*/  IMAD.X R71, R71, 0x1, R69, P6 ;  /* 0x0000000147477824 */ /* 0x000fe200030e0645 */
[----:B-----5:R-:W-:Y:S01]  /*3cd10*/  ISETP.LT.AND P5, PT, R66, UR9, !P2 ;  /* 0x0000000942007c0c */ /* 0x020fe2000d7a1270 */
[----:B------:R-:W5:Y:S01]  /*3cd20*/  LDCU UR9, c[0x0][0x398] ;  /* 0x00007300ff0977ac */ /* 0x000f620008000800 */
[----:B------:R-:W-:-:S03]  /*3cd30*/  ISETP.LT.AND P2, PT, R67, UR12, !P2 ;  /* 0x0000000c43007c0c */ /* 0x000fc6000d741270 */
[----:B------:R0:W-:Y:S01]  /*3cd40*/  @P0 STG.E.U8 desc[UR20][R70.64], R75 ;  /* 0x0000004b46000986 */ /* 0x0001e2000c101114 */
[C---:B------:R-:W-:Y:S01]  /*3cd50*/  IADD3 R72, P0, PT, R74.reuse, R3, RZ ;  /* 0x000000034a487210 */ /* 0x040fe20007f1e0ff */
[----:B------:R-:W1:Y:S01]  /*3cd60*/  LDCU UR12, c[0x0][0x398] ;  /* 0x00007300ff0c77ac */ /* 0x000e620008000800 */
[----:B0-----:R-:W-:Y:S02]  /*3cd70*/  SHF.R.S32.HI R71, RZ, 0x1f, R74 ;  /* 0x0000001fff477819 */ /* 0x001fe4000001144a */
        /* <DEDUP_REMOVED lines=109> */
[----:B------:R-:W3:Y:S04]  /*3d450*/  LDL.LU R93, [R1+0xfc] ;  /* 0x0000fc00015d7983 */ /* 0x000ee80000300800 */
[----:B------:R-:W4:Y:S04]  /*3d460*/  LDL.LU R90, [R1+0x100] ;  /* 0x00010000015a7983 */ /* 0x000f280000300800 */
[----:B------:R-:W4:Y:S01]  /*3d470*/  LDL.LU R88, [R1+0x104] ;  /* 0x0001040001587983 */ /* 0x000f220000300800 */
[----:B------:R-:W-:Y:S01]  /*3d480*/  ISETP.LT.AND P3, PT, R67, UR14, !P3 ;  /* 0x0000000e43007c0c */ /* 0x000fe2000df61270 */
[----:B------:R-:W0:Y:S01]  /*3d490*/  LDCU UR14, c[0x0][0x398] ;  /* 0x00007300ff0e77ac */ /* 0x000e220008000800 */
[----:B------:R-:W-:-:S05]  /*3d4a0*/  IADD3 R70, P6, PT, R74, R68, RZ ;  /* 0x000000444a467210 */ /* 0x000fca0007fde0ff */
[----:B------:R-:W-:Y:S02]  /*3d4b0*/  IMAD.X R71, R71, 0x1, R69, P6 ;  /* 0x0000000147477824 */ /* 0x000fe400030e0645 */
[----:B------:R-:W-:-:S04]  /*3d4c0*/  VIADD R74, R74, UR28 ;  /* 0x0000001c4a4a7c36 */ /* 0x000fc80008000000 */
[----:B------:R0:W-:Y:S01]  /*3d4d0*/  @P3 STG.E.U8 desc[UR20][R70.64], R75 ;  /* 0x0000004b46003986 */ /* 0x0001e2000c101114 */
[----:B------:R-:W-:Y:S02]  /*3d4e0*/  IADD3 R72, P4, PT, R74, R3, RZ ;  /* 0x000000034a487210 */ /* 0x000fe40007f9e0ff */
[----:B-----5:R-:W-:Y:S01]  /*3d4f0*/  ISETP.LT.AND P6, PT, R66, UR9, !P5 ;  /* 0x0000000942007c0c */ /* 0x020fe2000efc1270 */
[----:B------:R-:W5:Y:S01]  /*3d500*/  LDCU UR9, c[0x0][0x398] ;  /* 0x00007300ff0977ac */ /* 0x000f620008000800 */
[----:B------:R-:W-:Y:S01]  /*3d510*/  ISETP.LT.AND P5, PT, R67, UR12, !P5 ;  /* 0x0000000c43007c0c */ /* 0x000fe2000efa1270 */
[----:B------:R-:W1:Y:S01]  /*3d520*/  LDCU UR12, c[0x0][0x398] ;  /* 0x00007300ff0c77ac */ /* 0x000e620008000800 */
[----:B0-----:R-:W-:Y:S01]  /*3d530*/  VIADD R70, R0, 0x3f ;  /* 0x0000003f00467836 */ /* 0x001fe20000000000 */
[----:B------:R-:W-:-:S04]  /*3d540*/  SHF.R.S32.HI R71, RZ, 0x1f, R74 ;  /* 0x0000001fff477819 */ /* 0x000fc8000001144a */
[----:B------:R-:W-:Y:S01]  /*3d550*/  ISETP.GE.AND P3, PT, R70, UR6, PT ;  /* 0x0000000646007c0c */ /* 0x000fe2000bf66270 */
[----:B------:R-:W0:Y:S01]  /*3d560*/  LDCU UR6, c[0x0][0x398] ;  /* 0x00007300ff0677ac */ /* 0x000e220008000800 */
[----:B------:R-:W-:Y:S01]  /*3d570*/  IMAD.X R73, R71, 0x1, R2, P4 ;  /* 0x0000000147497824 */ /* 0x000fe200020e0602 */
[C---:B------:R-:W-:Y:S01]  /*3d580*/  IADD3 R70, P4, PT, R74.reuse, R68, RZ ;  /* 0x000000444a467210 */ /* 0x040fe20007f9e0ff */
[----:B------:R-:W-:-:S04]  /*3d590*/  VIADD R74, R74, UR28 ;  /* 0x0000001c4a4a7c36 */ /* 0x000fc80008000000 */
[----:B------:R-:W-:Y:S01]  /*3d5a0*/  IMAD.X R71, R71, 0x1, R69, P4 ;  /* 0x0000000147477824 */ /* 0x000fe200020e0645 */
[----:B------:R0:W-:Y:S01]  /*3d5b0*/  @P6 STG.E.U8 desc[UR20][R72.64], R76 ;  /* 0x0000004c48006986 */ /* 0x0001e2000c101114 */
[----:B------:R-:W-:-:S03]  /*3d5c0*/  VIADD R75, R0, 0x40 ;  /* 0x00000040004b7836 */ /* 0x000fc60000000000 */
[----:B------:R5:W-:Y:S01]  /*3d5d0*/  @P5 STG.E.U8 desc[UR20][R70.64], R77 ;  /* 0x0000004d46005986 */ /* 0x000be2000c101114 */
[----:B-1----:R-:W-:Y:S01]  /*3d5e0*/  ISETP.LT.AND P5, PT, R66, UR10, !P0 ;  /* 0x0000000a42007c0c */ /* 0x002fe2000c7a1270 */
[----:B------:R-:W1:Y:S01]  /*3d5f0*/  LDCU UR10, c[0x0][0x398] ;  /* 0x00007300ff0a77ac */ /* 0x000e620008000800 */
[----:B------:R-:W-:Y:S02]  /*3d600*/  ISETP.GE.AND P4, PT, R75, UR4, PT ;  /* 0x000000044b007c0c */ /* 0x000fe4000bf86270 */
[----:B0-----:R-:W-:Y:S01]  /*3d610*/  IADD3 R72, P6, PT, R74, R3, RZ ;  /* 0x000000034a487210 */ /* 0x001fe20007fde0ff */
[----:B------:R-:W0:Y:S01]  /*3d620*/  LDCU UR4, c[0x0][0x39c] ;  /* 0x00007380ff0477ac */ /* 0x000e220008000800 */
[----:B-----5:R-:W-:Y:S02]  /*3d630*/  SHF.R.S32.HI R71, RZ, 0x1f, R74 ;  /* 0x0000001fff477819 */ /* 0x020fe4000001144a */
[----:B------:R-:W-:Y:S01]  /*3d640*/  ISETP.LT.AND P0, PT, R67, UR6, !P0 ;  /* 0x0000000643007c0c */ /* 0x000fe2000c701270 */
[----:B------:R-:W5:Y:S01]  /*3d650*/  LDCU UR6, c[0x0][0x39c] ;  /* 0x00007380ff0677ac */ /* 0x000f620008000800 */
[----:B------:R-:W-:Y:S01]  /*3d660*/  PRMT R76, R76, 0x9910, RZ ;  /* 0x000099104c4c7816 */ /* 0x000fe200000000ff */
[----:B------:R-:W-:Y:S01]  /*3d670*/  IMAD.X R73, R71, 0x1, R2, P6 ;  /* 0x0000000147497824 */ /* 0x000fe200030e0602 */
[----:B------:R-:W-:-:S02]  /*3d680*/  IADD3 R70, P6, PT, R74, R68, RZ ;  /* 0x000000444a467210 */ /* 0x000fc40007fde0ff */
[----:B------:R-:W-:Y:S02]  /*3d690*/  PRMT R75, R77, 0x9910, RZ ;  /* 0x000099104d4b7816 */ /* 0x000fe400000000ff */
[----:B------:R-:W-:Y:S01]  /*3d6a0*/  SHF.R.S32.HI R76, RZ, 0x8, R76 ;  /* 0x00000008ff4c7819 */ /* 0x000fe2000001144c */
[----:B------:R-:W-:Y:S01]  /*3d6b0*/  IMAD.X R71, R71, 0x1, R69, P6 ;  /* 0x0000000147477824 */ /* 0x000fe200030e0645 */
[----:B------:R-:W-:Y:S01]  /*3d6c0*/  SHF.R.S32.HI R75, RZ, 0x8, R75 ;  /* 0x00000008ff4b7819 */ /* 0x000fe2000001144b */
[----:B------:R-:W-:Y:S02]  /*3d6d0*/  VIADD R74, R74, UR28 ;  /* 0x0000001c4a4a7c36 */ /* 0x000fe40008000000 */
[----:B------:R0:W-:Y:S01]  /*3d6e0*/  @P5 STG.E.U8 desc[UR20][R72.64], R76 ;  /* 0x0000004c48005986 */ /* 0x0001e2000c101114 */
[----:B------:R-:W-:Y:S01]  /*3d6f0*/  ISETP.LT.AND P5, PT, R66, UR9, !P2 ;  /* 0x0000000942007c0c */ /* 0x000fe2000d7a1270 */
[----:B------:R-:W1:Y:S02]  /*3d700*/  LDCU UR9, c[0x0][0x398] ;  /* 0x00007300ff0977ac */ /* 0x000e640008000800 */
[----:B------:R5:W-:Y:S01]  /*3d710*/  @P0 STG.E.U8 desc[UR20][R70.64], R75 ;  /* 0x0000004b46000986 */ /* 0x000be2000c101114 */
[----:B------:R-:W-:Y:S01]  /*3d720*/  ISETP.LT.AND P2, PT, R67, UR12, !P2 ;  /* 0x0000000c43007c0c */ /* 0x000fe2000d741270 */
[----:B------:R-:W1:Y:S01]  /*3d730*/  LDCU UR12, c[0x0][0x398] ;  /* 0x00007300ff0c77ac */ /* 0x000e620008000800 */
[----:B0-----:R-:W-:-:S02]  /*3d740*/  IADD3 R72, P0, PT, R74, R3, RZ ;  /* 0x000000034a487210 */ /* 0x001fc40007f1e0ff */
[----:B-----5:R-:W-:Y:S01]  /*3d750*/  SHF.R.S32.HI R71, RZ, 0x1f, R74 ;  /* 0x0000001fff477819 */ /* 0x020fe2000001144a */
[----:B------:R-:W-:Y:S01]  /*3d760*/  VIADD R75, R0, 0x41 ;  /* 0x00000041004b7836 */ /* 0x000fe20000000000 */
[----:B------:R-:W-:-:S03]  /*3d770*/  IADD3 R70, P6, PT, R74, R68, RZ ;  /* 0x000000444a467210 */ /* 0x000fc60007fde0ff */
[----:B------:R-:W-:Y:S01]  /*3d780*/  IMAD.X R73, R71, 0x1, R2, P0 ;  /* 0x0000000147497824 */ /* 0x000fe200000e0602 */
[----:B------:R-:W-:Y:S01]  /*3d790*/  ISETP.GE.AND P0, PT, R75, UR4, PT ;  /* 0x000000044b007c0c */ /* 0x000fe2000bf06270 */
[----:B------:R-:W0:Y:S01]  /*3d7a0*/  LDCU UR4, c[0x0][0x39c] ;  /* 0x00007380ff0477ac */ /* 0x000e220008000800 */
[----:B------:R-:W-:Y:S02]  /*3d7b0*/  IMAD.X R71, R71, 0x1, R69, P6 ;  /* 0x0000000147477824 */ /* 0x000fe400030e0645 */
[----:B------:R-:W-:Y:S02]  /*3d7c0*/  VIADD R74, R74, UR28 ;  /* 0x0000001c4a4a7c36 */ /* 0x000fe40008000000 */
[----:B------:R-:W-:Y:S01]  /*3d7d0*/  VIADD R75, R0, 0x42 ;  /* 0x00000042004b7836 */ /* 0x000fe20000000000 */
[----:B--2---:R-:W-:Y:S02]  /*3d7e0*/  F2FP.SATFINITE.E4M3.F32.PACK_AB_MERGE_C R77, R92, R89, RZ ;  /* 0x000000595c4d723e */ /* 0x004fe400048070ff */
[----:B------:R-:W2:Y:S04]  /*3d7f0*/  LDL.LU R89, [R1+0x1b0] ;  /* 0x0001b00001597983 */ /* 0x000ea80000300800 */
[----:B------:R5:W-:Y:S01]  /*3d800*/  @P5 STG.E.U8 desc[UR20][R72.64], R77 ;  /* 0x0000004d48005986 */ /* 0x000be2000c101114 */
[----:B-1----:R-:W-:Y:S01]  /*3d810*/  ISETP.LT.AND P5, PT, R66, UR10, !P3 ;  /* 0x0000000a42007c0c */ /* 0x002fe2000dfa1270 */
[----:B------:R-:W1:Y:S01]  /*3d820*/  LDCU UR10, c[0x0][0x398] ;  /* 0x00007300ff0a77ac */ /* 0x000e620008000800 */
[----:B------:R-:W-:Y:S01]  /*3d830*/  ISETP.LT.AND P3, PT, R67, UR14, !P3 ;  /* 0x0000000e43007c0c */ /* 0x000fe2000df61270 */
[----:B------:R-:W2:Y:S01]  /*3d840*/  LDL.LU R92, [R1+0x1b4] ;  /* 0x0001b400015c7983 */ /* 0x000ea20000300800 */
[----:B------:R-:W0:Y:S01]  /*3d850*/  LDCU UR14, c[0x0][0x398] ;  /* 0x00007300ff0e77ac */ /* 0x000e220008000800 */
[----:B---3--:R-:W-:-:S02]  /*3d860*/  F2FP.SATFINITE.E4M3.F32.PACK_AB_MERGE_C R76, R93, R91, RZ ;  /* 0x0000005b5d4c723e */ /* 0x008fc400048070ff */
[----:B------:R-:W3:Y:S04]  /*3d870*/  LDL.LU R91, [R1+0x1f0] ;  /* 0x0001f000015b7983 */ /* 0x000ee80000300800 */
[----:B------:R0:W-:Y:S01]  /*3d880*/  @P2 STG.E.U8 desc[UR20][R70.64], R76 ;  /* 0x0000004c46002986 */ /* 0x0001e2000c101114 */
[----:B-----5:R-:W-:-:S03]  /*3d890*/  IADD3 R72, P2, PT, R74, R3, RZ ;  /* 0x000000034a487210 */ /* 0x020fc60007f5e0ff */
[----:B------:R-:W3:Y:S01]  /*3d8a0*/  LDL.LU R93, [R1+0x1f4] ;  /* 0x0001f400015d7983 */ /* 0x000ee20000300800 */
[----:B0-----:R-:W-:Y:S02]  /*3d8b0*/  PRMT R70, R77, 0x9910, RZ ;  /* 0x000099104d467816 */ /* 0x001fe400000000ff */
[----:B------:R-:W-:Y:S02]  /*3d8c0*/  PRMT R77, R76, 0x9910, RZ ;  /* 0x000099104c4d7816 */ /* 0x000fe400000000ff */
[----:B------:R-:W-:Y:S01]  /*3d8d0*/  SHF.R.S32.HI R71, RZ, 0x1f, R74 ;  /* 0x0000001fff477819 */ /* 0x000fe2000001144a */
[----:B------:R-:W-:Y:S01]  /*3d8e0*/  IMAD.MOV.U32 R76, RZ, RZ, R70 ;  /* 0x000000ffff4c7224 */ /* 0x000fe200078e0046 */
[----:B------:R-:W-:-:S03]  /*3d8f0*/  IADD3 R70, P6, PT, R74, R68, RZ ;  /* 0x000000444a467210 */ /* 0x000fc60007fde0ff */
[C---:B------:R-:W-:Y:S01]  /*3d900*/  IMAD.X R73, R71.reuse, 0x1, R2, P2 ;  /* 0x0000000147497824 */ /* 0x040fe200010e0602 */
[----:B------:R-:W-:Y:S01]  /*3d910*/  SHF.R.S32.HI R76, RZ, 0x8, R76 ;  /* 0x00000008ff4c7819 */ /* 0x000fe2000001144c */
[----:B------:R-:W-:Y:S01]  /*3d920*/  IMAD.X R71, R71, 0x1, R69, P6 ;  /* 0x0000000147477824 */ /* 0x000fe200030e0645 */
[----:B------:R-:W-:Y:S01]  /*3d930*/  ISETP.GE.AND P2, PT, R75, UR4, PT ;  /* 0x000000044b007c0c */ /* 0x000fe2000bf46270 */
[----:B------:R-:W-:Y:S01]  /*3d940*/  VIADD R74, R74, UR28 ;  /* 0x0000001c4a4a7c36 */ /* 0x000fe20008000000 */
[----:B------:R-:W-:Y:S01]  /*3d950*/  SHF.R.S32.HI R75, RZ, 0x8, R77 ;  /* 0x00000008ff4b7819 */ /* 0x000fe2000001144d */
[----:B------:R-:W-:Y:S01]  /*3d960*/  @P5 STG.E.U8 desc[UR20][R72.64], R76 ;  /* 0x0000004c48005986 */ /* 0x000fe2000c101114 */
[----:B------:R-:W-:Y:S01]  /*3d970*/  ISETP.LT.AND P6, PT, R66, UR9, !P4 ;  /* 0x0000000942007c0c */ /* 0x000fe2000e7c1270 */
[----:B------:R-:W0:Y:S02]  /*3d980*/  LDCU UR4, c[0x0][0x39c] ;  /* 0x00007380ff0477ac */ /* 0x000e240008000800 */
[----:B------:R4:W-:Y:S01]  /*3d990*/  @P3 STG.E.U8 desc[UR20][R70.64], R75 ;  /* 0x0000004b46003986 */ /* 0x0009e2000c101114 */
[----:B------:R-:W5:Y:S01]  /*3d9a0*/  LDCU UR9, c[0x0][0x398] ;  /* 0x00007300ff0977ac */ /* 0x000f620008000800 */
[----:B----4-:R-:W-:-:S02]  /*3d9b0*/  F2FP.SATFINITE.E4M3.F32.PACK_AB_MERGE_C R75, R88, R90, RZ ;  /* 0x0000005a584b723e */ /* 0x010fc400048070ff */
[----:B------:R-:W4:Y:S04]  /*3d9c0*/  LDL.LU R90, [R1+0x108] ;  /* 0x00010800015a7983 */ /* 0x000f280000300800 */
[----:B------:R-:W4:Y:S01]  /*3d9d0*/  LDL.LU R88, [R1+0x10c] ;  /* 0x00010c0001587983 */ /* 0x000f220000300800 */
[----:B------:R-:W-:Y:S01]  /*3d9e0*/  VIADD R70, R0, 0x43 ;  /* 0x0000004300467836 */ /* 0x000fe20000000000 */
[----:B------:R-:W-:Y:S02]  /*3d9f0*/  SHF.R.S32.HI R71, RZ, 0x1f, R74 ;  /* 0x0000001fff477819 */ /* 0x000fe4000001144a */
[----:B------:R-:W-:Y:S02]  /*3da00*/  IADD3 R72, P5, PT, R74, R3, RZ ;  /* 0x000000034a487210 */ /* 0x000fe40007fbe0ff */
[----:B------:R-:W-:Y:S01]  /*3da10*/  ISETP.GE.AND P3, PT, R70, UR6, PT ;  /* 0x0000000646007c0c */ /* 0x000fe2000bf66270 */
[----:B------:R-:W0:Y:S01]  /*3da20*/  LDCU UR6, c[0x0][0x398] ;  /* 0x00007300ff0677ac */ /* 0x000e220008000800 */
[----:B------:R-:W-:Y:S01]  /*3da30*/  ISETP.LT.AND P4, PT, R67, UR12, !P4 ;  /* 0x0000000c43007c0c */ /* 0x000fe2000e781270 */
[----:B------:R-:W-:Y:S01]  /*3da40*/  IMAD.X R73, R71, 0x1, R2, P5 ;  /* 0x0000000147497824 */ /* 0x000fe200028e0602 */
[----:B------:R-:W-:Y:S01]  /*3da50*/  IADD3 R70, P5, PT, R74, R68, RZ ;  /* 0x000000444a467210 */ /* 0x000fe20007fbe0ff */
[----:B------:R-:W0:Y:S01]  /*3da60*/  LDCU UR12, c[0x0][0x398] ;  /* 0x00007300ff0c77ac */ /* 0x000e220008000800 */
[----:B------:R-:W-:-:S02]  /*3da70*/  F2FP.SATFINITE.E4M3.F32.PACK_AB_MERGE_C R76, R5, R4, RZ ;  /* 0x00000004054c723e */ /* 0x000fc400048070ff */
[----:B------:R1:W-:Y:S01]  /*3da80*/  @P6 STG.E.U8 desc[UR20][R72.64], R75 ;  /* 0x0000004b48006986 */ /* 0x0003e2000c101114 */
[----:B------:R-:W-:Y:S02]  /*3da90*/  IMAD.X R71, R71, 0x1, R69, P5 ;  /* 0x0000000147477824 */ /* 0x000fe400028e0645 */
[----:B------:R-:W-:-:S04]  /*3daa0*/  VIADD R4, R0, 0x44 ;  /* 0x0000004400047836 */ /* 0x000fc80000000000 */
[----:B------:R0:W-:Y:S01]  /*3dab0*/  @P4 STG.E.U8 desc[UR20][R70.64], R76 ;  /* 0x0000004c46004986 */ /* 0x0001e2000c101114 */
[----:B-1----:R-:W-:Y:S01]  /*3dac0*/  VIADD R72, R74, UR28 ;  /* 0x0000001c4a487c36 */ /* 0x002fe20008000000 */
[----:B------:R-:W-:Y:S01]  /*3dad0*/  ISETP.LT.AND P4, PT, R66, UR10, !P0 ;  /* 0x0000000a42007c0c */ /* 0x000fe2000c781270 */
[----:B------:R-:W1:Y:S03]  /*3dae0*/  LDCU UR10, c[0x0][0x398] ;  /* 0x00007300ff0a77ac */ /* 0x000e660008000800 */
[----:B------:R-:W-:Y:S02]  /*3daf0*/  SHF.R.S32.HI R5, RZ, 0x1f, R72 ;  /* 0x0000001fff057819 */ /* 0x000fe40000011448 */
[----:B0-----:R-:W-:Y:S02]  /*3db00*/  IADD3 R70, P6, PT, R72, R3, RZ ;  /* 0x0000000348467210 */ /* 0x001fe40007fde0ff */
[----:B------:R-:W-:Y:S01]  /*3db10*/  ISETP.LT.AND P0, PT, R67, UR6, !P0 ;  /* 0x0000000643007c0c */ /* 0x000fe2000c701270 */
[----:B------:R-:W0:Y:S01]  /*3db20*/  LDCU UR6, c[0x0][0x39c] ;  /* 0x00007380ff0677ac */ /* 0x000e220008000800 */
[----:B------:R-:W-:Y:S01]  /*3db30*/  ISETP.GE.AND P5, PT, R4, UR4, PT ;  /* 0x0000000404007c0c */ /* 0x000fe2000bfa6270 */
[----:B------:R-:W-:Y:S01]  /*3db40*/  IMAD.X R71, R5, 0x1, R2, P6 ;  /* 0x0000000105477824 */ /* 0x000fe200030e0602 */
[----:B------:R-:W-:Y:S01]  /*3db50*/  PRMT R74, R75, 0x9910, RZ ;  /* 0x000099104b4a7816 */ /* 0x000fe200000000ff */
[----:B------:R-:W0:Y:S01]  /*3db60*/  LDCU UR4, c[0x0][0x39c] ;  /* 0x00007380ff0477ac */ /* 0x000e220008000800 */
[----:B------:R-:W-:-:S02]  /*3db70*/  IADD3 R4, P6, PT, R72, R68, RZ ;  /* 0x0000004448047210 */ /* 0x000fc40007fde0ff */
[----:B------:R-:W-:Y:S02]  /*3db80*/  PRMT R73, R76, 0x9910, RZ ;  /* 0x000099104c497816 */ /* 0x000fe400000000ff */
[----:B------:R-:W-:Y:S01]  /*3db90*/  SHF.R.S32.HI R74, RZ, 0x8, R74 ;  /* 0x00000008ff4a7819 */ /* 0x000fe2000001144a */
[----:B------:R-:W-:Y:S01]  /*3dba0*/  IMAD.X R5, R5, 0x1, R69, P6 ;  /* 0x0000000105057824 */ /* 0x000fe200030e0645 */
[----:B------:R-:W-:Y:S01]  /*3dbb0*/  SHF.R.S32.HI R73, RZ, 0x8, R73 ;  /* 0x00000008ff497819 */ /* 0x000fe20000011449 */
[----:B------:R-:W-:Y:S02]  /*3dbc0*/  VIADD R72, R72, UR28 ;  /* 0x0000001c48487c36 */ /* 0x000fe40008000000 */
[----:B------:R0:W-:Y:S04]  /*3dbd0*/  @P4 STG.E.U8 desc[UR20][R70.64], R74 ;  /* 0x0000004a46004986 */ /* 0x0001e8000c101114 */
[----:B------:R1:W-:Y:S01]  /*3dbe0*/  @P0 STG.E.U8 desc[UR20][R4.64], R73 ;  /* 0x0000004904000986 */ /* 0x0003e2000c101114 */
[----:B0-----:R-:W-:-:S02]  /*3dbf0*/  IADD3 R70, P0, PT, R72, R3, RZ ;  /* 0x0000000348467210 */ /* 0x001fc40007f1e0ff */
[----:B-1----:R-:W-:Y:S01]  /*3dc00*/  SHF.R.S32.HI R5, RZ, 0x1f, R72 ;  /* 0x0000001fff057819 */ /* 0x002fe20000011448 */
[----:B------:R-:W-:-:S04]  /*3dc10*/  VIADD R73, R0, 0x45 ;  /* 0x0000004500497836 */ /* 0x000fc80000000000 */
[----:B------:R-:W-:Y:S01]  /*3dc20*/  IMAD.X R71, R5, 0x1, R2, P0 ;  /* 0x0000000105477824 */ /* 0x000fe200000e0602 */
[----:B------:R-:W-:Y:S01]  /*3dc30*/  ISETP.GE.AND P0, PT, R73, UR4, PT ;  /* 0x0000000449007c0c */ /* 0x000fe2000bf06270 */
[----:B------:R-:W0:Y:S01]  /*3dc40*/  LDCU UR4, c[0x0][0x39c] ;  /* 0x00007380ff0477ac */ /* 0x000e220008000800 */
[----:B----4-:R-:W-:Y:S02]  /*3dc50*/  F2FP.SATFINITE.E4M3.F32.PACK_AB_MERGE_C R73, R88, R90, RZ ;  /* 0x0000005a5849723e */ /* 0x010fe400048070ff */
[----:B------:R-:W4:Y:S04]  /*3dc60*/  LDL.LU R90, [R1+0x110] ;  /* 0x00011000015a7983 */ /* 0x000f280000300800 */
[----:B------:R-:W4:Y:S01]  /*3dc70*/  LDL.LU R88, [R1+0x114] ;  /* 0x0001140001587983 */ /* 0x000f220000300800 */
[----:B-----5:R-:W-:Y:S01]  /*3dc80*/  ISETP.LT.AND P4, PT, R66, UR9, !P2 ;  /* 0x0000000942007c0c */ /* 0x020fe2000d781270 */
[----:B------:R-:W1:Y:S01]  /*3dc90*/  LDCU UR9, c[0x0][0x398] ;  /* 0x00007300ff0977ac */ /* 0x000e620008000800 */
[----:B------:R-:W-:-:S02]  /*3dca0*/  ISETP.LT.AND P2, PT, R67, UR12, !P2 ;  /* 0x0000000c43007c0c */ /* 0x000fc4000d741270 */
[----:B------:R-:W-:Y:S01]  /*3dcb0*/  IADD3 R4, P6, PT, R72, R68, RZ ;  /* 0x0000004448047210 */ /* 0x000fe20007fde0ff */
[----:B------:R-:W5:Y:S01]  /*3dcc0*/  LDCU UR12, c[0x0][0x398] ;  /* 0x00007300ff0c77ac */ /* 0x000f620008000800 */
[----:B------:R-:W-:-:S03]  /*3dcd0*/  F2FP.SATFINITE.E4M3.F32.PACK_AB_MERGE_C R6, R7, R6, RZ ;  /* 0x000000060706723e */ /* 0x000fc600048070ff */
[----:B------:R-:W-:-:S04]  /*3dce0*/  IMAD.X R5, R5, 0x1, R69, P6 ;  /* 0x0000000105057824 */ /* 0x000fc800030e0645 */
[----:B------:R0:W-:Y:S01]  /*3dcf0*/  @P4 STG.E.U8 desc[UR20][R70.64], R73 ;  /* 0x0000004946004986 */ /* 0x0001e2000c101114 */
[----:B------:R-:W-:Y:S01]  /*3dd00*/  ISETP.LT.AND P4, PT, R66, UR10, !P3 ;  /* 0x0000000a42007c0c */ /* 0x000fe2000df81270 */
[----:B------:R-:W1:Y:S01]  /*3dd10*/  LDCU UR10, c[0x0][0x398] ;  /* 0x00007300ff0a77ac */ /* 0x000e620008000800 */
[----:B------:R-:W-:Y:S01]  /*3dd20*/  ISETP.LT.AND P3, PT, R67, UR14, !P3 ;  /* 0x0000000e43007c0c */ /* 0x000fe2000df61270 */
[----:B------:R2:W-:Y:S01]  /*3dd30*/  @P2 STG.E.U8 desc[UR20][R4.64], R6 ;  /* 0x0000000604002986 */ /* 0x0005e2000c101114 */
[----:B------:R-:W-:Y:S01]  /*3dd40*/  F2FP.SATFINITE.E4M3.F32.PACK_AB_MERGE_C R9, R9, R8, RZ ;  /* 0x000000080909723e */ /* 0x000fe200048070ff */
[----:B0-----:R-:W-:Y:S01]  /*3dd50*/  VIADD R70, R72, UR28 ;  /* 0x0000001c48467c36 */ /* 0x001fe20008000000 */
[----:B------:R-:W-:Y:S01]  /*3dd60*/  PRMT R72, R73, 0x9910, RZ ;  /* 0x0000991049487816 */ /* 0x000fe200000000ff */
[----:B------:R-:W-:Y:S01]  /*3dd70*/  VIADD R71, R0, 0x46 ;  /* 0x0000004600477836 */ /* 0x000fe20000000000 */
[----:B------:R-:W-:Y:S01]  /*3dd80*/  PRMT R73, R6, 0x9910, RZ ;  /* 0x0000991006497816 */ /* 0x000fe200000000ff */
[----:B------:R-:W0:Y:S01]  /*3dd90*/  LDCU UR14, c[0x0][0x398] ;  /* 0x00007300ff0e77ac */ /* 0x000e220008000800 */
[----:B--2---:R-:W-:-:S02]  /*3dda0*/  SHF.R.S32.HI R5, RZ, 0x1f, R70 ;  /* 0x0000001fff057819 */ /* 0x004fc40000011446 */
[C---:B------:R-:W-:Y:S02]  /*3ddb0*/  IADD3 R6, P2, PT, R70.reuse, R3, RZ ;  /* 0x0000000346067210 */ /* 0x040fe40007f5e0ff */
[C---:B------:R-:W-:Y:S02]  /*3ddc0*/  IADD3 R4, P6, PT, R70.reuse, R68, RZ ;  /* 0x0000004446047210 */ /* 0x040fe40007fde0ff */
[----:B------:R-:W-:Y:S01]  /*3ddd0*/  SHF.R.S32.HI R72, RZ, 0x8, R72 ;  /* 0x00000008ff487819 */ /* 0x000fe20000011448 */
[----:B------:R-:W-:Y:S01]  /*3dde0*/  IMAD.X R7, R5, 0x1, R2, P2 ;  /* 0x0000000105077824 */ /* 0x000fe200010e0602 */
[----:B------:R-:W-:Y:S01]  /*3ddf0*/  ISETP.GE.AND P2, PT, R71, UR4, PT ;  /* 0x0000000447007c0c */ /* 0x000fe2000bf46270 */
[----:B------:R-:W-:Y:S01]  /*3de00*/  IMAD.X R5, R5, 0x1, R69, P6 ;  /* 0x0000000105057824 */ /* 0x000fe200030e0645 */
[----:B------:R-:W-:Y:S01]  /*3de10*/  SHF.R.S32.HI R71, RZ, 0x8, R73 ;  /* 0x00000008ff477819 */ /* 0x000fe20000011449 */
[----:B------:R-:W-:Y:S01]  /*3de20*/  VIADD R70, R70, UR28 ;  /* 0x0000001c46467c36 */ /* 0x000fe20008000000 */
[----:B------:R-:W-:Y:S01]  /*3de30*/  @P4 STG.E.U8 desc[UR20][R6.64], R72 ;  /* 0x0000004806004986 */ /* 0x000fe2000c101114 */
[----:B------:R-:W2:Y:S03]  /*3de40*/  LDCU UR4, c[0x0][0x39c] ;  /* 0x00007380ff0477ac */ /* 0x000ea60008000800 */
[----:B------:R4:W-:Y:S02]  /*3de50*/  @P3 STG.E.U8 desc[UR20][R4.64], R71 ;  /* 0x0000004704003986 */ /* 0x0009e4000c101114 */
[----:B----4-:R-:W-:-:S02]  /*3de60*/  F2FP.SATFINITE.E4M3.F32.PACK_AB_MERGE_C R71, R88, R90, RZ ;  /* 0x0000005a5847723e */ /* 0x010fc400048070ff */
[----:B------:R-:W4:Y:S04]  /*3de70*/  LDL.LU R90, [R1+0x118] ;  /* 0x00011800015a7983 */ /* 0x000f280000300800 */
[----:B------:R-:W4:Y:S01]  /*3de80*/  LDL.LU R88, [R1+0x11c] ;  /* 0x00011c0001587983 */ /* 0x000f220000300800 */
[----:B------:R-:W-:Y:S01]  /*3de90*/  VIADD R4, R0, 0x47 ;  /* 0x0000004700047836 */ /* 0x000fe20000000000 */
[----:B------:R-:W-:Y:S02]  /*3dea0*/  SHF.R.S32.HI R5, RZ, 0x1f, R70 ;  /* 0x0000001fff057819 */ /* 0x000fe40000011446 */
[----:B------:R-:W-:Y:S02]  /*3deb0*/  IADD3 R6, P4, PT, R70, R3, RZ ;  /* 0x0000000346067210 */ /* 0x000fe40007f9e0ff */
[----:B-1----:R-:W-:Y:S01]  /*3dec0*/  ISETP.LT.AND P6, PT, R66, UR9, !P5 ;  /* 0x0000000942007c0c */ /* 0x002fe2000efc1270 */
[----:B------:R-:W-:Y:S01]  /*3ded0*/  VIADD R8, R0, 0x48 ;  /* 0x0000004800087836 */ /* 0x000fe20000000000 */
[----:B-----5:R-:W-:Y:S01]  /*3dee0*/  ISETP.LT.AND P5, PT, R67, UR12, !P5 ;  /* 0x0000000c43007c0c */ /* 0x020fe2000efa1270 */
[C---:B------:R-:W-:Y:S01]  /*3def0*/  IMAD.X R7, R5.reuse, 0x1, R2, P4 ;  /* 0x0000000105077824 */ /* 0x040fe200020e0602 */
[----:B------:R-:W-:Y:S01]  /*3df00*/  ISETP.GE.AND P3, PT, R4, UR6, PT ;  /* 0x0000000604007c0c */ /* 0x000fe2000bf66270 */
[----:B------:R-:W1:Y:S01]  /*3df10*/  LDCU UR6, c[0x0][0x398] ;  /* 0x00007300ff0677ac */ /* 0x000e620008000800 */
[----:B------:R-:W-:Y:S01]  /*3df20*/  IADD3 R4, P4, PT, R70, R68, RZ ;  /* 0x0000004446047210 */ /* 0x000fe20007f9e0ff */
[----:B------:R-:W5:Y:S04]  /*3df30*/  LDCU UR9, c[0x0][0x398] ;  /* 0x00007300ff0977ac */ /* 0x000f680008000800 */
[----:B------:R-:W-:Y:S01]  /*3df40*/  IMAD.X R5, R5, 0x1, R69, P4 ;  /* 0x0000000105057824 */ /* 0x000fe200020e0645 */
[----:B--2---:R-:W-:Y:S01]  /*3df50*/  ISETP.GE.AND P4, PT, R8, UR4, PT ;  /* 0x0000000408007c0c */ /* 0x004fe2000bf86270 */
[----:B------:R2:W-:Y:S01]  /*3df60*/  @P6 STG.E.U8 desc[UR20][R6.64], R71 ;  /* 0x0000004706006986 */ /* 0x0005e2000c101114 */
[----:B------:R-:W-:Y:S01]  /*3df70*/  VIADD R8, R70, UR28 ;  /* 0x0000001c46087c36 */ /* 0x000fe20008000000 */
[----:B------:R-:W0:Y:S02]  /*3df80*/  LDCU UR12, c[0x0][0x398] ;  /* 0x00007300ff0c77ac */ /* 0x000e240008000800 */
[----:B------:R1:W-:Y:S01]  /*3df90*/  @P5 STG.E.U8 desc[UR20][R4.64], R9 ;  /* 0x0000000904005986 */ /* 0x0003e2000c101114 */
[----:B------:R-:W-:Y:S01]  /*3dfa0*/  ISETP.LT.AND P5, PT, R66, UR10, !P0 ;  /* 0x0000000a42007c0c */ /* 0x000fe2000c7a1270 */
[----:B------:R-:W0:Y:S01]  /*3dfb0*/  LDCU UR10, c[0x0][0x398] ;  /* 0x00007300ff0a77ac */ /* 0x000e220008000800 */
[----:B------:R-:W-:-:S02]  /*3dfc0*/  PRMT R70, R71, 0x9910, RZ ;  /* 0x0000991047467816 */ /* 0x000fc400000000ff */
[----:B------:R-:W-:Y:S01]  /*3dfd0*/  F2FP.SATFINITE.E4M3.F32.PACK_AB_MERGE_C R10, R11, R10, RZ ;  /* 0x0000000a0b0a723e */ /* 0x000fe200048070ff */
[----:B------:R-:W0:Y:S01]  /*3dfe0*/  LDCU UR4, c[0x0][0x39c] ;  /* 0x00007380ff0477ac */ /* 0x000e220008000800 */
[----:B--2---:R-:W-:Y:S02]  /*3dff0*/  IADD3 R6, P6, PT, R8, R3, RZ ;  /* 0x0000000308067210 */ /* 0x004fe40007fde0ff */
[----:B-1----:R-:W-:Y:S02]  /*3e000*/  SHF.R.S32.HI R5, RZ, 0x1f, R8 ;  /* 0x0000001fff057819 */ /* 0x002fe40000011408 */
[----:B------:R-:W-:-:S03]  /*3e010*/  SHF.R.S32.HI R70, RZ, 0x8, R70 ;  /* 0x00000008ff467819 */ /* 0x000fc60000011446 */
[----:B------:R-:W-:-:S05]  /*3e020*/  IMAD.X R7, R5, 0x1, R2, P6 ;  /* 0x0000000105077824 */ /* 0x000fca00030e0602 */
[----:B------:R4:W-:Y:S02]  /*3e030*/  @P5 STG.E.U8 desc[UR20][R6.64], R70 ;  /* 0x0000004606005986 */ /* 0x0009e4000c101114 */
[----:B----4-:R-:W-:Y:S02]  /*3e040*/  F2FP.SATFINITE.E4M3.F32.PACK_AB_MERGE_C R70, R88, R90, RZ ;  /* 0x0000005a5846723e */ /* 0x010fe400048070ff */
[----:B------:R-:W2:Y:S04]  /*3e050*/  LDL.LU R90, [R1+0x120] ;  /* 0x00012000015a7983 */ /* 0x000ea80000300800 */
[----:B------:R-:W2:Y:S01]  /*3e060*/  LDL.LU R88, [R1+0x124] ;  /* 0x0001240001587983 */ /* 0x000ea20000300800 */
[----:B------:R-:W-:Y:S01]  /*3e070*/  ISETP.LT.AND P0, PT, R67, UR6, !P0 ;  /* 0x0000000643007c0c */ /* 0x000fe2000c701270 */
[----:B------:R-:W1:Y:S01]  /*3e080*/  LDCU UR6, c[0x0][0x39c] ;  /* 0x00007380ff0677ac */ /* 0x000e620008000800 */
[----:B------:R-:W-:-:S02]  /*3e090*/  IADD3 R4, P6, PT, R8, R68, RZ ;  /* 0x0000004408047210 */ /* 0x000fc40007fde0ff */
[----:B------:R-:W-:Y:S01]  /*3e0a0*/  PRMT R9, R9, 0x9910, RZ ;  /* 0x0000991009097816 */ /* 0x000fe200000000ff */
[----:B------:R-:W-:Y:S02]  /*3e0b0*/  VIADD R8, R8, UR28 ;  /* 0x0000001c08087c36 */ /* 0x000fe40008000000 */
[----:B------:R-:W-:Y:S01]  /*3e0c0*/  IMAD.X R5, R5, 0x1, R69, P6 ;  /* 0x0000000105057824 */ /* 0x000fe200030e0645 */
[----:B------:R-:W-:Y:S02]  /*3e0d0*/  SHF.R.S32.HI R9, RZ, 0x8, R9 ;  /* 0x00000008ff097819 */ /* 0x000fe40000011409 */
[----:B-----5:R-:W-:Y:S01]  /*3e0e0*/  ISETP.LT.AND P5, PT, R66, UR9, !P2 ;  /* 0x0000000942007c0c */ /* 0x020fe2000d7a1270 */
[----:B------:R-:W4:Y:S02]  /*3e0f0*/  LDCU UR9, c[0x0][0x398] ;  /* 0x00007300ff0977ac */ /* 0x000f240008000800 */
[----:B------:R5:W-:Y:S01]  /*3e100*/  @P0 STG.E.U8 desc[UR20][R4.64], R9 ;  /* 0x0000000904000986 */ /* 0x000be2000c101114 */
[----:B------:R-:W-:-:S02]  /*3e110*/  IADD3 R6, P0, PT, R8, R3, RZ ;  /* 0x0000000308067210 */ /* 0x000fc40007f1e0ff */
[----:B0-----:R-:W-:Y:S01]  /*3e120*/  ISETP.LT.AND P2, PT, R67, UR12, !P2 ;  /* 0x0000000c43007c0c */ /* 0x001fe2000d741270 */
[----:B------:R-:W0:Y:S01]  /*3e130*/  LDCU UR12, c[0x0][0x398] ;  /* 0x00007300ff0c77ac */ /* 0x000e220008000800 */
[----:B-----5:R-:W-:Y:S02]  /*3e140*/  SHF.R.S32.HI R5, RZ, 0x1f, R8 ;  /* 0x0000001fff057819 */ /* 0x020fe40000011408 */
[----:B------:R-:W-:-:S03]  /*3e150*/  IADD3 R4, P6, PT, R8, R68, RZ ;  /* 0x0000004408047210 */ /* 0x000fc60007fde0ff */
[C---:B------:R-:W-:Y:S02]  /*3e160*/  IMAD.X R7, R5.reuse, 0x1, R2, P0 ;  /* 0x0000000105077824 */ /* 0x040fe400000e0602 */
[----:B------:R-:W-:Y:S02]  /*3e170*/  IMAD.X R5, R5, 0x1, R69, P6 ;  /* 0x0000000105057824 */ /* 0x000fe400030e0645 */
[----:B------:R-:W-:Y:S01]  /*3e180*/  VIADD R8, R8, UR28 ;  /* 0x0000001c08087c36 */ /* 0x000fe20008000000 */
[----:B------:R5:W-:Y:S01]  /*3e190*/  @P5 STG.E.U8 desc[UR20][R6.64], R70 ;  /* 0x0000004606005986 */ /* 0x000be2000c101114 */
[----:B------:R-:W-:Y:S02]  /*3e1a0*/  ISETP.LT.AND P5, PT, R66, UR10, !P3 ;  /* 0x0000000a42007c0c */ /* 0x000fe4000dfa1270 */
[----:B------:R-:W-:Y:S01]  /*3e1b0*/  PRMT R11, R10, 0x9910, RZ ;  /* 0x000099100a0b7816 */ /* 0x000fe200000000ff */
[----:B------:R0:W-:Y:S01]  /*3e1c0*/  @P2 STG.E.U8 desc[UR20][R4.64], R10 ;  /* 0x0000000a04002986 */ /* 0x0001e2000c101114 */
[----:B------:R-:W-:Y:S01]  /*3e1d0*/  VIADD R9, R0, 0x49 ;  /* 0x0000004900097836 */ /* 0x000fe20000000000 */
[----:B------:R-:W1:Y:S01]  /*3e1e0*/  LDCU UR10, c[0x0][0x398] ;  /* 0x00007300ff0a77ac */ /* 0x000e620008000800 */
[----:B-----5:R-:W-:-:S02]  /*3e1f0*/  PRMT R70, R70, 0x9910, RZ ;  /* 0x0000991046467816 */ /* 0x020fc400000000ff */
[----:B------:R-:W-:Y:S02]  /*3e200*/  IADD3 R6, P2, PT, R8, R3, RZ ;  /* 0x0000000308067210 */ /* 0x000fe40007f5e0ff */
[----:B0-----:R-:W-:Y:S01]  /*3e210*/  SHF.R.S32.HI R5, RZ, 0x1f, R8 ;  /* 0x0000001fff057819 */ /* 0x001fe20000011408 */
[----:B------:R-:W-:-:S04]  /*3e220*/  IMAD.MOV.U32 R10, RZ, RZ, R70 ;  /* 0x000000ffff0a7224 */ /* 0x000fc800078e0046 */
[----:B------:R-:W-:Y:S01]  /*3e230*/  IMAD.X R7, R5, 0x1, R2, P2 ;  /* 0x0000000105077824 */ /* 0x000fe200010e0602 */
[----:B------:R-:W-:-:S05]  /*3e240*/  SHF.R.S32.HI R10, RZ, 0x8, R10 ;  /* 0x00000008ff0a7819 */ /* 0x000fca000001140a */
[----:B------:R2:W-:Y:S02]  /*3e250*/  @P5 STG.E.U8 desc[UR20][R6.64], R10 ;  /* 0x0000000a06005986 */ /* 0x0005e4000c101114 */
[----:B--2---:R-:W-:Y:S02]  /*3e260*/  F2FP.SATFINITE.E4M3.F32.PACK_AB_MERGE_C R10, R88, R90, RZ ;  /* 0x0000005a580a723e */ /* 0x004fe400048070ff */
[----:B------:R-:W2:Y:S04]  /*3e270*/  LDL.LU R90, [R1+0x128] ;  /* 0x00012800015a7983 */ /* 0x000ea80000300800 */
[----:B------:R-:W2:Y:S01]  /*3e280*/  LDL.LU R88, [R1+0x12c] ;  /* 0x00012c0001587983 */ /* 0x000ea20000300800 */
[----:B------:R-:W-:Y:S01]  /*3e290*/  ISETP.GE.AND P0, PT, R9, UR4, PT ;  /* 0x0000000409007c0c */ /* 0x000fe2000bf06270 */
[----:B------:R-:W0:Y:S01]  /*3e2a0*/  LDCU UR4, c[0x0][0x39c] ;  /* 0x00007380ff0477ac */ /* 0x000e220008000800 */
[----:B------:R-:W-:Y:S01]  /*3e2b0*/  ISETP.LT.AND P3, PT, R67, UR14, !P3 ;  /* 0x0000000e43007c0c */ /* 0x000fe2000df61270 */
[----:B------:R-:W-:Y:S01]  /*3e2c0*/  VIADD R9, R0, 0x4a ;  /* 0x0000004a00097836 */ /* 0x000fe20000000000 */
[C---:B------:R-:W-:Y:S01]  /*3e2d0*/  IADD3 R4, P6, PT, R8.reuse, R68, RZ ;  /* 0x0000004408047210 */ /* 0x040fe20007fde0ff */
[----:B------:R-:W-:Y:S01]  /*3e2e0*/  VIADD R8, R8, UR28 ;  /* 0x0000001c08087c36 */ /* 0x000fe20008000000 */
[----:B------:R-:W-:Y:S01]  /*3e2f0*/  F2FP.SATFINITE.E4M3.F32.PACK_AB_MERGE_C R12, R13, R12, RZ ;  /* 0x0000000c0d0c723e */ /* 0x000fe200048070ff */
[----:B------:R-:W5:Y:S02]  /*3e300*/  LDCU UR14, c[0x0][0x398] ;  /* 0x00007300ff0e77ac */ /* 0x000f640008000800 */
[----:B------:R-:W-:Y:S01]  /*3e310*/  IMAD.X R5, R5, 0x1, R69, P6 ;  /* 0x0000000105057824 */ /* 0x000fe200030e0645 */
[----:B------:R-:W-:-:S02]  /*3e320*/  IADD3 R6, P5, PT, R8, R3, RZ ;  /* 0x0000000308067210 */ /* 0x000fc40007fbe0ff */
[----:B0-----:R-:W-:Y:S01]  /*3e330*/  ISETP.GE.AND P2, PT, R9, UR4, PT ;  /* 0x0000000409007c0c */ /* 0x001fe2000bf46270 */
[----:B------:R-:W0:Y:S01]  /*3e340*/  LDCU UR4, c[0x0][0x39c] ;  /* 0x00007380ff0477ac */ /* 0x000e220008000800 */
[----:B------:R-:W-:Y:S02]  /*3e350*/  SHF.R.S32.HI R9, RZ, 0x8, R11 ;  /* 0x00000008ff097819 */ /* 0x000fe4000001140b */
[----:B----4-:R-:W-:Y:S01]  /*3e360*/  ISETP.LT.AND P6, PT, R66, UR9, !P4 ;  /* 0x0000000942007c0c */ /* 0x010fe2000e7c1270 */
[----:B------:R-:W4:Y:S02]  /*3e370*/  LDCU UR9, c[0x0][0x398] ;  /* 0x00007300ff0977ac */ /* 0x000f240008000800 */
        /* <DEDUP_REMOVED lines=20> */
[----:B------:R-:W-:-:S05]  /*3e4c0*/  IMAD.X R7, R5, 0x1, R2, P6 ;  /* 0x0000000105077824 */ /* 0x000fca00030e0602 */
[----:B------:R2:W-:Y:S02]  /*3e4d0*/  @P4 STG.E.U8 desc[UR20][R6.64], R10 ;  /* 0x0000000a06004986 */ /* 0x0005e4000c101114 */
[----:B--2---:R-:W-:Y:S02]  /*3e4e0*/  F2FP.SATFINITE.E4M3.F32.PACK_AB_MERGE_C R10, R88, R90, RZ ;  /* 0x0000005a580a723e */ /* 0x004fe400048070ff */
[----:B------:R-:W2:Y:S04]  /*3e4f0*/  LDL.LU R90, [R1+0x130] ;  /* 0x00013000015a7983 */ /* 0x000ea80000300800 */
[----:B------:R-:W2:Y:S01]  /*3e500*/  LDL.LU R88, [R1+0x134] ;  /* 0x0001340001587983 */ /* 0x000ea20000300800 */
[----:B------:R-:W-:Y:S01]  /*3e510*/  ISETP.LT.AND P0, PT, R67, UR6, !P0 ;  /* 0x0000000643007c0c */ /* 0x000fe2000c701270 */
[----:B------:R-:W0:Y:S01]  /*3e520*/  LDCU UR6, c[0x0][0x39c] ;  /* 0x00007380ff0677ac */ /* 0x000e220008000800 */
[----:B------:R-:W-:-:S02]  /*3e530*/  ISETP.GE.AND P5, PT, R9, UR4, PT ;  /* 0x0000000409007c0c */ /* 0x000fc4000bfa6270 */
[----:B------:R-:W-:Y:S02]  /*3e540*/  IADD3 R4, P6, PT, R8, R68, RZ ;  /* 0x0000004408047210 */ /* 0x000fe40007fde0ff */
[----:B------:R-:W-:Y:S01]  /*3e550*/  PRMT R9, R12, 0x9910, RZ ;  /* 0x000099100c097816 */ /* 0x000fe200000000ff */
[----:B------:R-:W-:Y:S01]  /*3e560*/  VIADD R8, R8, UR28 ;  /* 0x0000001c08087c36 */ /* 0x000fe20008000000 */
[----:B----4-:R-:W-:Y:S01]  /*3e570*/  ISETP.LT.AND P4, PT, R66, UR9, !P2 ;  /* 0x0000000942007c0c */ /* 0x010fe2000d781270 */
[----:B------:R-:W-:Y:S01]  /*3e580*/  IMAD.X R5, R5, 0x1, R69, P6 ;  /* 0x0000000105057824 */ /* 0x000fe200030e0645 */
[----:B------:R-:W-:Y:S01]  /*3e590*/  SHF.R.S32.HI R9, RZ, 0x8, R9 ;  /* 0x00000008ff097819 */ /* 0x000fe20000011409 */
[----:B------:R-:W1:Y:S01]  /*3e5a0*/  LDCU UR4, c[0x0][0x39c] ;  /* 0x00007380ff0477ac */ /* 0x000e620008000800 */
[----:B------:R-:W-:-:S03]  /*3e5b0*/  ISETP.LT.AND P2, PT, R67, UR12, !P2 ;  /* 0x0000000c43007c0c */ /* 0x000fc6000d741270 */
[----:B------:R4:W-:Y:S01]  /*3e5c0*/  @P0 STG.E.U8 desc[UR20][R4.64], R9 ;  /* 0x0000000904000986 */ /* 0x0009e2000c101114 */
[C---:B------:R-:W-:Y:S01]  /*3e5d0*/  IADD3 R6, P0, PT, R8.reuse, R3, RZ ;  /* 0x0000000308067210 */ /* 0x040fe20007f1e0ff */
[----:B------:R-:W0:Y:S01]  /*3e5e0*/  LDCU UR9, c[0x0][0x398] ;  /* 0x00007300ff0977ac */ /* 0x000e220008000800 */
[----:B------:R-:W-:Y:S01]  /*3e5f0*/  F2FP.SATFINITE.E4M3.F32.PACK_AB_MERGE_C R14, R15, R14, RZ ;  /* 0x0000000e0f0e723e */ /* 0x000fe200048070ff */
[----:B------:R-:W0:Y:S01]  /*3e600*/  LDCU UR12, c[0x0][0x398] ;  /* 0x00007300ff0c77ac */ /* 0x000e220008000800 */
[----:B----4-:R-:W-:Y:S02]  /*3e610*/  SHF.R.S32.HI R5, RZ, 0x1f, R8 ;  /* 0x0000001fff057819 */ /* 0x010fe40000011408 */
[----:B------:R-:W-:-:S03]  /*3e620*/  IADD3 R4, P6, PT, R8, R68, RZ ;  /* 0x0000004408047210 */ /* 0x000fc60007fde0ff */
[C---:B------:R-:W-:Y:S02]  /*3e630*/  IMAD.X R7, R5.reuse, 0x1, R2, P0 ;  /* 0x0000000105077824 */ /* 0x040fe400000e0602 */
[----:B------:R-:W-:Y:S02]  /*3e640*/  IMAD.X R5, R5, 0x1, R69, P6 ;  /* 0x0000000105057824 */ /* 0x000fe400030e0645 */
[----:B------:R-:W-:Y:S01]  /*3e650*/  VIADD R8, R8, UR28 ;  /* 0x0000001c08087c36 */ /* 0x000fe20008000000 */
[----:B------:R4:W-:Y:S01]  /*3e660*/  @P4 STG.E.U8 desc[UR20][R6.64], R10 ;  /* 0x0000000a06004986 */ /* 0x0009e2000c101114 */
[----:B------:R-:W-:Y:S01]  /*3e670*/  ISETP.LT.AND P4, PT, R66, UR10, !P3 ;  /* 0x0000000a42007c0c */ /* 0x000fe2000df81270 */
[----:B------:R-:W-:Y:S01]  /*3e680*/  VIADD R9, R0, 0x4d ;  /* 0x0000004d00097836 */ /* 0x000fe20000000000 */
[----:B------:R-:W-:Y:S01]  /*3e690*/  PRMT R11, R14, 0x9910, RZ ;  /* 0x000099100e0b7816 */ /* 0x000fe200000000ff */
[----:B------:R0:W-:Y:S01]  /*3e6a0*/  @P2 STG.E.U8 desc[UR20][R4.64], R14 ;  /* 0x0000000e04002986 */ /* 0x0001e2000c101114 */
[----:B------:R-:W1:Y:S01]  /*3e6b0*/  LDCU UR10, c[0x0][0x398] ;  /* 0x00007300ff0a77ac */ /* 0x000e620008000800 */
[----:B----4-:R-:W-:-:S02]  /*3e6c0*/  IADD3 R6, P2, PT, R8, R3, RZ ;  /* 0x0000000308067210 */ /* 0x010fc40007f5e0ff */
        /* <DEDUP_REMOVED lines=8> */
[----:B-1----:R-:W-:Y:S01]  /*3e750*/  ISETP.GE.AND P0, PT, R9, UR4, PT ;  /* 0x0000000409007c0c */ /* 0x002fe2000bf06270 */
[----:B------:R-:W0:Y:S01]  /*3e760*/  LDCU UR4, c[0x0][0x39c] ;  /* 0x00007380ff0477ac */ /* 0x000e220008000800 */
[----:B-----5:R-:W-:Y:S01]  /*3e770*/  ISETP.LT.AND P3, PT, R67, UR14, !P3 ;  /* 0x0000000e43007c0c */ /* 0x020fe2000df61270 */
[----:B------:R-:W-:Y:S01]  /*3e780*/  VIADD R9, R0, 0x4e ;  /* 0x0000004e00097836 */ /* 0x000fe20000000000 */
[C---:B------:R-:W-:Y:S01]  /*3e790*/  IADD3 R4, P6, PT, R8.reuse, R68, RZ ;  /* 0x0000004408047210 */ /* 0x040fe20007fde0ff */
[----:B------:R-:W-:Y:S01]  /*3e7a0*/  VIADD R8, R8, UR28 ;  /* 0x0000001c08087c36 */ /* 0x000fe20008000000 */
[----:B------:R-:W-:Y:S01]  /*3e7b0*/  F2FP.SATFINITE.E4M3.F32.PACK_AB_MERGE_C R16, R17, R16, RZ ;  /* 0x000000101110723e */ /* 0x000fe200048070ff */
[----:B------:R-:W1:Y:S02]  /*3e7c0*/  LDCU UR14, c[0x0][0x398] ;  /* 0x00007300ff0e77ac */ /* 0x000e640008000800 */
[----:B------:R-:W-:Y:S01]  /*3e7d0*/  IMAD.X R5, R5, 0x1, R69, P6 ;  /* 0x0000000105057824 */ /* 0x000fe200030e0645 */
[----:B------:R-:W-:-:S02]  /*3e7e0*/  IADD3 R6, P4, PT, R8, R3, RZ ;  /* 0x0000000308067210 */ /* 0x000fc40007f9e0ff */
[----:B0-----:R-:W-:Y:S01]  /*3e7f0*/  ISETP.GE.AND P2, PT, R9, UR4, PT ;  /* 0x0000000409007c0c */ /* 0x001fe2000bf46270 */
[----:B------:R-:W0:Y:S01]  /*3e800*/  LDCU UR4, c[0x0][0x39c] ;  /* 0x00007380ff0477ac */ /* 0x000e220008000800 */
[----:B------:R-:W-:Y:S02]  /*3e810*/  SHF.R.S32.HI R9, RZ, 0x8, R11 ;  /* 0x00000008ff097819 */ /* 0x000fe4000001140b */
[----:B------:R-:W-:Y:S01]  /*3e820*/  ISETP.LT.AND P6, PT, R66, UR9, !P5 ;  /* 0x0000000942007c0c */ /* 0x000fe2000efc1270 */
[----:B------:R-:W4:Y:S02]  /*3e830*/  LDCU UR9, c[0x0][0x398] ;  /* 0x00007300ff0977ac */ /* 0x000f240008000800 */
[----:B------:R5:W-:Y:S01]  /*3e840*/  @P3 STG.E.U8 desc[UR20][R4.64], R9 ;  /* 0x0000000904003986 */ /* 0x000be2000c101114 */
[----:B------:R-:W-:Y:S01]  /*3e850*/  ISETP.LT.AND P5, PT, R67, UR12, !P5 ;  /* 0x0000000c43007c0c */ /* 0x000fe2000efa1270 */
[----:B------:R-:W0:Y:S01]  /*3e860*/  LDCU UR12, c[0x0][0x398] ;  /* 0x00007300ff0c77ac */ /* 0x000e220008000800 */
[----:B-----5:R-:W-:Y:S01]  /*3e870*/  VIADD R4, R0, 0x4f ;  /* 0x0000004f00047836 */ /* 0x020fe20000000000 */
[----:B------:R-:W-:-:S04]  /*3e880*/  SHF.R.S32.HI R5, RZ, 0x1f, R8 ;  /* 0x0000001fff057819 */ /* 0x000fc80000011408 */
[----:B------:R-:W-:Y:S01]  /*3e890*/  ISETP.GE.AND P3, PT, R4, UR6, PT ;  /* 0x0000000604007c0c */ /* 0x000fe2000bf66270 */
[C---:B------:R-:W-:Y:S01]  /*3e8a0*/  IMAD.X R7, R5.reuse, 0x1, R2, P4 ;  /* 0x0000000105077824 */ /* 0x040fe200020e0602 */
[C---:B------:R-:W-:Y:S01]  /*3e8b0*/  IADD3 R4, P4, PT, R8.reuse, R68, RZ ;  /* 0x0000004408047210 */ /* 0x040fe20007f9e0ff */
[----:B------:R-:W-:Y:S01]  /*3e8c0*/  VIADD R8, R8, UR28 ;  /* 0x0000001c08087c36 */ /* 0x000fe20008000000 */
[----:B------:R-:W5:Y:S03]  /*3e8d0*/  LDCU UR6, c[0x0][0x398] ;  /* 0x00007300ff0677ac */ /* 0x000f660008000800 */
[----:B------:R-:W-:Y:S01]  /*3e8e0*/  IMAD.X R5, R5, 0x1, R69, P4 ;  /* 0x0000000105057824 */ /* 0x000fe200020e0645 */
[----:B------:R0:W-:Y:S04]  /*3e8f0*/  @P6 STG.E.U8 desc[UR20][R6.64], R10 ;  /* 0x0000000a06006986 */ /* 0x0001e8000c101114 */
[----:B------:R1:W-:Y:S01]  /*3e900*/  @P5 STG.E.U8 desc[UR20][R4.64], R16 ;  /* 0x0000001004005986 */ /* 0x0003e2000c101114 */
[----:B------:R-:W-:Y:S01]  /*3e910*/  ISETP.LT.AND P5, PT, R66, UR10, !P0 ;  /* 0x0000000a42007c0c */ /* 0x000fe2000c7a1270 */
[----:B------:R-:W-:Y:S01]  /*3e920*/  VIADD R9, R0, 0x50 ;  /* 0x0000005000097836 */ /* 0x000fe20000000000 */
[----:B------:R-:W2:Y:S01]  /*3e930*/  LDCU UR10, c[0x0][0x398] ;  /* 0x00007300ff0a77ac */ /* 0x000ea20008000800 */
[----:B0-----:R-:W-:-:S02]  /*3e940*/  IADD3 R6, P6, PT, R8, R3, RZ ;  /* 0x0000000308067210 */ /* 0x001fc40007fde0ff */
[----:B------:R-:W-:Y:S02]  /*3e950*/  PRMT R10, R10, 0x9910, RZ ;  /* 0x000099100a0a7816 */ /* 0x000fe400000000ff */
[----:B-1----:R-:W-:Y:S02]  /*3e960*/  SHF.R.S32.HI R5, RZ, 0x1f, R8 ;  /* 0x0000001fff057819 */ /* 0x002fe40000011408 */
[----:B------:R-:W-:-:S03]  /*3e970*/  SHF.R.S32.HI R10, RZ, 0x8, R10 ;  /* 0x00000008ff0a7819 */ /* 0x000fc6000001140a */
[----:B------:R-:W-:-:S05]  /*3e980*/  IMAD.X R7, R5, 0x1, R2, P6 ;  /* 0x0000000105077824 */ /* 0x000fca00030e0602 */
[----:B------:R2:W-:Y:S02]  /*3e990*/  @P5 STG.E.U8 desc[UR20][R6.64], R10 ;  /* 0x0000000a06005986 */ /* 0x0005e4000c101114 */
[----:B--2---:R-:W-:Y:S02]  /*3e9a0*/  F2FP.SATFINITE.E4M3.F32.PACK_AB_MERGE_C R10, R88, R90, RZ ;  /* 0x0000005a580a723e */ /* 0x004fe400048070ff */
[----:B------:R-:W2:Y:S04]  /*3e9b0*/  LDL.LU R90, [R1+0x140] ;  /* 0x00014000015a7983 */ /* 0x000ea80000300800 */
[----:B------:R-:W2:Y:S01]  /*3e9c0*/  LDL.LU R88, [R1+0x144] ;  /* 0x0001440001587983 */ /* 0x000ea20000300800 */
[----:B-----5:R-:W-:Y:S01]  /*3e9d0*/  ISETP.LT.AND P0, PT, R67, UR6, !P0 ;  /* 0x0000000643007c0c */ /* 0x020fe2000c701270 */
        /* <DEDUP_REMOVED lines=12> */
[----:B------:R-:W5:Y:S01]  /*3eaa0*/  LDCU UR9, c[0x0][0x398] ;  /* 0x00007300ff0977ac */ /* 0x000f620008000800 */
        /* <DEDUP_REMOVED lines=24> */
[----:B------:R-:W-:Y:S01]  /*3ec30*/  ISETP.LT.AND P3, PT, R67, UR14, !P3 ;  /* 0x0000000e43007c0c */ /* 0x000fe2000df61270 */
        /* <DEDUP_REMOVED lines=10> */
[----:B-----5:R-:W-:Y:S01]  /*3ece0*/  ISETP.LT.AND P6, PT, R66, UR9, !P4 ;  /* 0x0000000942007c0c */ /* 0x020fe2000e7c1270 */
        /* <DEDUP_REMOVED lines=105> */
[----:B------:R-:W-:Y:S01]  /*3f380*/  IADD3 R4, P6, PT, R8, R68, RZ ;  /* 0x0000004408047210 */ /* 0x000fe20007fde0ff */
[----:B------:R-:W1:Y:S01]  /*3f390*/  LDCU UR4, c[0x0][0x39c] ;  /* 0x00007380ff0477ac */ /* 0x000e620008000800 */
[----:B------:R-:W-:Y:S01]  /*3f3a0*/  PRMT R9, R24, 0x9910, RZ ;  /* 0x0000991018097816 */ /* 0x000fe200000000ff */
[----:B------:R-:W-:Y:S02]  /*3f3b0*/  VIADD R8, R8, UR28 ;  /* 0x0000001c08087c36 */ /* 0x000fe40008000000 */
[----:B------:R-:W-:Y:S01]  /*3f3c0*/  IMAD.X R5, R5, 0x1, R69, P6 ;  /* 0x0000000105057824 */ /* 0x000fe200030e0645 */
[----:B------:R-:W-:-:S05]  /*3f3d0*/  SHF.R.S32.HI R9, RZ, 0x8, R9 ;  /* 0x00000008ff097819 */ /* 0x000fca0000011409 */
[----:B------:R5:W-:Y:S01]  /*3f3e0*/  @P0 STG.E.U8 desc[UR20][R4.64], R9 ;  /* 0x0000000904000986 */ /* 0x000be2000c101114 */
[----:B------:R-:W-:Y:S02]  /*3f3f0*/  IADD3 R6, P0, PT, R8, R3, RZ ;  /* 0x0000000308067210 */ /* 0x000fe40007f1e0ff */
[----:B----4-:R-:W-:Y:S01]  /*3f400*/  ISETP.LT.AND P5, PT, R66, UR9, !P2 ;  /* 0x0000000942007c0c */ /* 0x010fe2000d7a1270 */
[----:B------:R-:W4:Y:S01]  /*3f410*/  LDCU UR9, c[0x0][0x398] ;  /* 0x00007300ff0977ac */ /* 0x000f220008000800 */
[----:B------:R-:W-:Y:S02]  /*3f420*/  ISETP.LT.AND P2, PT, R67, UR12, !P2 ;  /* 0x0000000c43007c0c */ /* 0x000fe4000d741270 */
[----:B------:R-:W-:Y:S01]  /*3f430*/  F2FP.SATFINITE.E4M3.F32.PACK_AB_MERGE_C R26, R27, R26, RZ ;  /* 0x0000001a1b1a723e */ /* 0x000fe200048070ff */
[----:B------:R-:W0:Y:S01]  /*3f440*/  LDCU UR12, c[0x0][0x398] ;  /* 0x00007300ff0c77ac */ /* 0x000e220008000800 */
[----:B-----5:R-:W-:Y:S01]  /*3f450*/  SHF.R.S32.HI R5, RZ, 0x1f, R8 ;  /* 0x0000001fff057819 */ /* 0x020fe20000011408 */
[----:B------:R-:W-:Y:S01]  /*3f460*/  VIADD R9, R0, 0x59 ;  /* 0x0000005900097836 */ /* 0x000fe20000000000 */
[----:B------:R-:W-:-:S03]  /*3f470*/  IADD3 R4, P6, PT, R8, R68, RZ ;  /* 0x0000004408047210 */ /* 0x000fc60007fde0ff */
[----:B------:R-:W-:Y:S01]  /*3f480*/  IMAD.X R7, R5, 0x1, R2, P0 ;  /* 0x0000000105077824 */ /* 0x000fe200000e0602 */
[----:B-1----:R-:W-:Y:S01]  /*3f490*/  ISETP.GE.AND P0, PT, R9, UR4, PT ;  /* 0x0000000409007c0c */ /* 0x002fe2000bf06270 */
[----:B------:R-:W1:Y:S01]  /*3f4a0*/  LDCU UR4, c[0x0][0x39c] ;  /* 0x00007380ff0477ac */ /* 0x000e620008000800 */
[----:B------:R-:W-:Y:S02]  /*3f4b0*/  IMAD.X R5, R5, 0x1, R69, P6 ;  /* 0x0000000105057824 */ /* 0x000fe400030e0645 */
[----:B------:R-:W-:Y:S01]  /*3f4c0*/  VIADD R8, R8, UR28 ;  /* 0x0000001c08087c36 */ /* 0x000fe20008000000 */
[----:B------:R5:W-:Y:S01]  /*3f4d0*/  @P5 STG.E.U8 desc[UR20][R6.64], R10 ;  /* 0x0000000a06005986 */ /* 0x000be2000c101114 */
[----:B------:R-:W-:Y:S01]  /*3f4e0*/  ISETP.LT.AND P5, PT, R66, UR10, !P3 ;  /* 0x0000000a42007c0c */ /* 0x000fe2000dfa1270 */
[----:B------:R-:W-:Y:S01]  /*3f4f0*/  VIADD R9, R0, 0x5a ;  /* 0x0000005a00097836 */ /* 0x000fe20000000000 */
[----:B------:R-:W-:Y:S01]  /*3f500*/  ISETP.LT.AND P3, PT, R67, UR14, !P3 ;  /* 0x0000000e43007c0c */ /* 0x000fe2000df61270 */
[----:B------:R0:W-:Y:S01]  /*3f510*/  @P2 STG.E.U8 desc[UR20][R4.64], R26 ;  /* 0x0000001a04002986 */ /* 0x0001e2000c101114 */
[----:B------:R-:W-:Y:S01]  /*3f520*/  PRMT R11, R26, 0x9910, RZ ;  /* 0x000099101a0b7816 */ /* 0x000fe200000000ff */
[----:B------:R-:W-:Y:S01]  /*3f530*/  VIADD R12, R0, 0x5b ;  /* 0x0000005b000c7836 */ /* 0x000fe20000000000 */
[----:B------:R-:W2:Y:S01]  /*3f540*/  LDCU UR10, c[0x0][0x398] ;  /* 0x00007300ff0a77ac */ /* 0x000ea20008000800 */
[----:B------:R-:W-:-:S02]  /*3f550*/  F2FP.SATFINITE.E4M3.F32.PACK_AB_MERGE_C R29, R29, R28, RZ ;  /* 0x0000001c1d1d723e */ /* 0x000fc400048070ff */
[----:B------:R-:W-:Y:S01]  /*3f560*/  F2FP.SATFINITE.E4M3.F32.PACK_AB_MERGE_C R31, R31, R30, RZ ;  /* 0x0000001e1f1f723e */ /* 0x000fe200048070ff */
[----:B------:R-:W2:Y:S01]  /*3f570*/  LDCU UR14, c[0x0][0x398] ;  /* 0x00007300ff0e77ac */ /* 0x000ea20008000800 */
[----:B-----5:R-:W-:Y:S02]  /*3f580*/  IADD3 R6, P2, PT, R8, R3, RZ ;  /* 0x0000000308067210 */ /* 0x020fe40007f5e0ff */
[----:B------:R-:W-:Y:S02]  /*3f590*/  PRMT R10, R10, 0x9910, RZ ;  /* 0x000099100a0a7816 */ /* 0x000fe400000000ff */
[----:B0-----:R-:W-:Y:S02]  /*3f5a0*/  SHF.R.S32.HI R5, RZ, 0x1f, R8 ;  /* 0x0000001fff057819 */ /* 0x001fe40000011408 */
[C---:B------:R-:W-:Y:S02]  /*3f5b0*/  IADD3 R4, P6, PT, R8.reuse, R68, RZ ;  /* 0x0000004408047210 */ /* 0x040fe40007fde0ff */
[----:B------:R-:W-:Y:S01]  /*3f5c0*/  SHF.R.S32.HI R10, RZ, 0x8, R10 ;  /* 0x00000008ff0a7819 */ /* 0x000fe2000001140a */
[----:B------:R-:W-:Y:S01]  /*3f5d0*/  IMAD.X R7, R5, 0x1, R2, P2 ;  /* 0x0000000105077824 */ /* 0x000fe200010e0602 */
[----:B-1----:R-:W-:Y:S01]  /*3f5e0*/  ISETP.GE.AND P2, PT, R9, UR4, PT ;  /* 0x0000000409007c0c */ /* 0x002fe2000bf46270 */
[----:B------:R-:W-:Y:S01]  /*3f5f0*/  IMAD.X R5, R5, 0x1, R69, P6 ;  /* 0x0000000105057824 */ /* 0x000fe200030e0645 */
[----:B------:R-:W-:Y:S01]  /*3f600*/  SHF.R.S32.HI R9, RZ, 0x8, R11 ;  /* 0x00000008ff097819 */ /* 0x000fe2000001140b */
[----:B------:R-:W-:Y:S01]  /*3f610*/  VIADD R8, R8, UR28 ;  /* 0x0000001c08087c36 */ /* 0x000fe20008000000 */
[----:B------:R-:W-:Y:S01]  /*3f620*/  @P5 STG.E.U8 desc[UR20][R6.64], R10 ;  /* 0x0000000a06005986 */ /* 0x000fe2000c101114 */
[----:B------:R-:W0:Y:S03]  /*3f630*/  LDCU UR4, c[0x0][0x39c] ;  /* 0x00007380ff0477ac */ /* 0x000e260008000800 */
[----:B------:R2:W-:Y:S02]  /*3f640*/  @P3 STG.E.U8 desc[UR20][R4.64], R9 ;  /* 0x0000000904003986 */ /* 0x0005e4000c101114 */
[----:B--2---:R-:W-:-:S02]  /*3f650*/  F2FP.SATFINITE.E4M3.F32.PACK_AB_MERGE_C R9, R88, R90, RZ ;  /* 0x0000005a5809723e */ /* 0x004fc400048070ff */
[----:B------:R-:W2:Y:S04]  /*3f660*/  LDL.LU R90, [R1+0x168] ;  /* 0x00016800015a7983 */ /* 0x000ea80000300800 */
[----:B------:R-:W2:Y:S01]  /*3f670*/  LDL.LU R88, [R1+0x16c] ;  /* 0x00016c0001587983 */ /* 0x000ea20000300800 */
[----:B------:R-:W-:Y:S02]  /*3f680*/  SHF.R.S32.HI R11, RZ, 0x1f, R8 ;  /* 0x0000001fff0b7819 */ /* 0x000fe40000011408 */
[----:B------:R-:W-:Y:S02]  /*3f690*/  IADD3 R6, P5, PT, R8, R3, RZ ;  /* 0x0000000308067210 */ /* 0x000fe40007fbe0ff */
[----:B------:R-:W-:Y:S01]  /*3f6a0*/  ISETP.GE.AND P3, PT, R12, UR6, PT ;  /* 0x000000060c007c0c */ /* 0x000fe2000bf66270 */
[----:B------:R-:W1:Y:S01]  /*3f6b0*/  LDCU UR6, c[0x0][0x398] ;  /* 0x00007300ff0677ac */ /* 0x000e620008000800 */
[----:B----4-:R-:W-:-:S02]  /*3f6c0*/  ISETP.LT.AND P6, PT, R66, UR9, !P4 ;  /* 0x0000000942007c0c */ /* 0x010fc4000e7c1270 */
[----:B------:R-:W-:Y:S01]  /*3f6d0*/  ISETP.LT.AND P4, PT, R67, UR12, !P4 ;  /* 0x0000000c43007c0c */ /* 0x000fe2000e781270 */
[C---:B------:R-:W-:Y:S01]  /*3f6e0*/  IMAD.X R7, R11.reuse, 0x1, R2, P5 ;  /* 0x000000010b077824 */ /* 0x040fe200028e0602 */
[----:B------:R-:W-:Y:S01]  /*3f6f0*/  IADD3 R4, P5, PT, R8, R68, RZ ;  /* 0x0000004408047210 */ /* 0x000fe20007fbe0ff */
[----:B------:R-:W-:Y:S01]  /*3f700*/  VIADD R10, R0, 0x5c ;  /* 0x0000005c000a7836 */ /* 0x000fe20000000000 */
[----:B------:R-:W4:Y:S01]  /*3f710*/  LDCU UR9, c[0x0][0x398] ;  /* 0x00007300ff0977ac */ /* 0x000f220008000800 */
[----:B------:R-:W-:Y:S02]  /*3f720*/  VIADD R8, R8, UR28 ;  /* 0x0000001c08087c36 */ /* 0x000fe40008000000 */
[----:B------:R-:W-:Y:S01]  /*3f730*/  IMAD.X R5, R11, 0x1, R69, P5 ;  /* 0x000000010b057824 */ /* 0x000fe200028e0645 */
[----:B------:R-:W-:Y:S01]  /*3f740*/  PRMT R11, R9, 0x9910, RZ ;  /* 0x00009910090b7816 */ /* 0x000fe200000000ff */
[----:B------:R-:W5:Y:S01]  /*3f750*/  LDCU UR12, c[0x0][0x398] ;  /* 0x00007300ff0c77ac */ /* 0x000f620008000800 */
[----:B0-----:R-:W-:Y:S01]  /*3f760*/  ISETP.GE.AND P5, PT, R10, UR4, PT ;  /* 0x000000040a007c0c */ /* 0x001fe2000bfa6270 */
[----:B------:R0:W-:Y:S01]  /*3f770*/  @P6 STG.E.U8 desc[UR20][R6.64], R9 ;  /* 0x0000000906006986 */ /* 0x0001e2000c101114 */
[----:B------:R-:W-:Y:S01]  /*3f780*/  SHF.R.S32.HI R10, RZ, 0x1f, R8 ;  /* 0x0000001fff0a7819 */ /* 0x000fe20000011408 */
[----:B------:R-:W2:Y:S02]  /*3f790*/  LDCU UR4, c[0x0][0x39c] ;  /* 0x00007380ff0477ac */ /* 0x000ea40008000800 */
[----:B------:R2:W-:Y:S01]  /*3f7a0*/  @P4 STG.E.U8 desc[UR20][R4.64], R29 ;  /* 0x0000001d04004986 */ /* 0x0005e2000c101114 */
[----:B------:R-:W-:Y:S01]  /*3f7b0*/  ISETP.LT.AND P4, PT, R66, UR10, !P0 ;  /* 0x0000000a42007c0c */ /* 0x000fe2000c781270 */
[----:B------:R-:W2:Y:S01]  /*3f7c0*/  LDCU UR10, c[0x0][0x398] ;  /* 0x00007300ff0a77ac */ /* 0x000ea20008000800 */
[----:B------:R-:W-:-:S02]  /*3f7d0*/  PRMT R12, R29, 0x9910, RZ ;  /* 0x000099101d0c7816 */ /* 0x000fc400000000ff */
[----:B-1----:R-:W-:Y:S01]  /*3f7e0*/  ISETP.LT.AND P0, PT, R67, UR6, !P0 ;  /* 0x0000000643007c0c */ /* 0x002fe2000c701270 */
[----:B------:R-:W1:Y:S01]  /*3f7f0*/  LDCU UR6, c[0x0][0x39c] ;  /* 0x00007380ff0677ac */ /* 0x000e620008000800 */
[----:B0-----:R-:W-:Y:S01]  /*3f800*/  IADD3 R6, P6, PT, R8, R3, RZ ;  /* 0x0000000308067210 */ /* 0x001fe20007fde0ff */
[----:B------:R-:W-:Y:S01]  /*3f810*/  IMAD.MOV.U32 R9, RZ, RZ, R11 ;  /* 0x000000ffff097224 */ /* 0x000fe200078e000b */
[----:B--2---:R-:W-:Y:S02]  /*3f820*/  F2FP.SATFINITE.E4M3.F32.PACK_AB_MERGE_C R13, R88, R90, RZ ;  /* 0x0000005a580d723e */ /* 0x004fe400048070ff */
[----:B------:R-:W2:Y:S04]  /*3f830*/  LDL.LU R90, [R1+0x170] ;  /* 0x00017000015a7983 */ /* 0x000ea80000300800 */
[----:B------:R-:W2:Y:S01]  /*3f840*/  LDL.LU R88, [R1+0x174] ;  /* 0x0001740001587983 */ /* 0x000ea20000300800 */
[----:B------:R-:W-:Y:S01]  /*3f850*/  IMAD.X R7, R10, 0x1, R2, P6 ;  /* 0x000000010a077824 */ /* 0x000fe200030e0602 */
[C---:B------:R-:W-:Y:S01]  /*3f860*/  IADD3 R4, P6, PT, R8.reuse, R68, RZ ;  /* 0x0000004408047210 */ /* 0x040fe20007fde0ff */
[----:B------:R-:W-:Y:S01]  /*3f870*/  IMAD.MOV.U32 R11, RZ, RZ, R12 ;  /* 0x000000ffff0b7224 */ /* 0x000fe200078e000c */
[----:B------:R-:W-:Y:S01]  /*3f880*/  SHF.R.S32.HI R9, RZ, 0x8, R9 ;  /* 0x00000008ff097819 */ /* 0x000fe20000011409 */
[----:B------:R-:W-:-:S02]  /*3f890*/  VIADD R8, R8, UR28 ;  /* 0x0000001c08087c36 */ /* 0x000fc40008000000 */
[----:B------:R-:W-:Y:S01]  /*3f8a0*/  IMAD.X R5, R10, 0x1, R69, P6 ;  /* 0x000000010a057824 */ /* 0x000fe200030e0645 */
[----:B------:R-:W-:Y:S01]  /*3f8b0*/  SHF.R.S32.HI R11, RZ, 0x8, R11 ;  /* 0x00000008ff0b7819 */ /* 0x000fe2000001140b */
[----:B------:R0:W-:Y:S01]  /*3f8c0*/  @P4 STG.E.U8 desc[UR20][R6.64], R9 ;  /* 0x0000000906004986 */ /* 0x0001e2000c101114 */
[----:B----4-:R-:W-:Y:S01]  /*3f8d0*/  ISETP.LT.AND P4, PT, R66, UR9, !P2 ;  /* 0x0000000942007c0c */ /* 0x010fe2000d781270 */
[----:B------:R-:W-:Y:S01]  /*3f8e0*/  VIADD R12, R0, 0x5d ;  /* 0x0000005d000c7836 */ /* 0x000fe20000000000 */
[----:B-----5:R-:W-:Y:S01]  /*3f8f0*/  ISETP.LT.AND P2, PT, R67, UR12, !P2 ;  /* 0x0000000c43007c0c */ /* 0x020fe2000d741270 */
[----:B------:R4:W-:Y:S01]  /*3f900*/  @P0 STG.E.U8 desc[UR20][R4.64], R11 ;  /* 0x0000000b04000986 */ /* 0x0009e2000c101114 */
[----:B------:R-:W-:Y:S01]  /*3f910*/  SHF.R.S32.HI R10, RZ, 0x1f, R8 ;  /* 0x0000001fff0a7819 */ /* 0x000fe20000011408 */
[----:B------:R-:W5:Y:S01]  /*3f920*/  LDCU UR9, c[0x0][0x398] ;  /* 0x00007300ff0977ac */ /* 0x000f620008000800 */
[----:B------:R-:W1:Y:S01]  /*3f930*/  LDCU UR12, c[0x0][0x398] ;  /* 0x00007300ff0c77ac */ /* 0x000e620008000800 */
[----:B0-----:R-:W-:-:S02]  /*3f940*/  IADD3 R6, P0, PT, R8, R3, RZ ;  /* 0x0000000308067210 */ /* 0x001fc40007f1e0ff */
[----:B----4-:R-:W-:-:S03]  /*3f950*/  IADD3 R4, P6, PT, R8, R68, RZ ;  /* 0x0000004408047210 */ /* 0x010fc60007fde0ff */
[C---:B------:R-:W-:Y:S01]  /*3f960*/  IMAD.X R7, R10.reuse, 0x1, R2, P0 ;  /* 0x000000010a077824 */ /* 0x040fe200000e0602 */
[----:B------:R-:W-:Y:S01]  /*3f970*/  PRMT R9, R13, 0x9910, RZ ;  /* 0x000099100d097816 */ /* 0x000fe200000000ff */
[----:B------:R-:W-:-:S03]  /*3f980*/  IMAD.X R5, R10, 0x1, R69, P6 ;  /* 0x000000010a057824 */ /* 0x000fc600030e0645 */
[----:B------:R0:W-:Y:S01]  /*3f990*/  @P4 STG.E.U8 desc[UR20][R6.64], R13 ;  /* 0x0000000d06004986 */ /* 0x0001e2000c101114 */
[----:B------:R-:W-:Y:S01]  /*3f9a0*/  VIADD R10, R8, UR28 ;  /* 0x0000001c080a7c36 */ /* 0x000fe20008000000 */
[----:B------:R-:W-:Y:S02]  /*3f9b0*/  ISETP.LT.AND P4, PT, R66, UR10, !P3 ;  /* 0x0000000a42007c0c */ /* 0x000fe4000df81270 */
[----:B------:R-:W-:Y:S01]  /*3f9c0*/  PRMT R14, R31, 0x9910, RZ ;  /* 0x000099101f0e7816 */ /* 0x000fe200000000ff */
[----:B------:R-:W-:Y:S01]  /*3f9d0*/  @P2 STG.E.U8 desc[UR20][R4.64], R31 ;  /* 0x0000001f04002986 */ /* 0x000fe2000c101114 */
[----:B------:R-:W-:Y:S01]  /*3f9e0*/  ISETP.GE.AND P0, PT, R12, UR4, PT ;  /* 0x000000040c007c0c */ /* 0x000fe2000bf06270 */
[----:B------:R-:W4:Y:S01]  /*3f9f0*/  LDCU UR4, c[0x0][0x39c] ;  /* 0x00007380ff0477ac */ /* 0x000f220008000800 */
[----:B------:R-:W-:Y:S02]  /*3fa00*/  SHF.R.S32.HI R12, RZ, 0x1f, R10 ;  /* 0x0000001fff0c7819 */ /* 0x000fe4000001140a */
[----:B------:R-:W-:Y:S01]  /*3fa10*/  IADD3 R8, P2, PT, R10, R3, RZ ;  /* 0x000000030a087210 */ /* 0x000fe20007f5e0ff */
[----:B------:R-:W-:-:S02]  /*3fa20*/  VIADD R11, R0, 0x5e ;  /* 0x0000005e000b7836 */ /* 0x000fc40000000000 */
[----:B0-----:R-:W-:Y:S01]  /*3fa30*/  IMAD.MOV.U32 R7, RZ, RZ, R9 ;  /* 0x000000ffff077224 */ /* 0x001fe200078e0009 */
[----:B------:R-:W0:Y:S01]  /*3fa40*/  LDCU UR10, c[0x0][0x398] ;  /* 0x00007300ff0a77ac */ /* 0x000e220008000800 */
[----:B------:R-:W-:-:S03]  /*3fa50*/  IMAD.X R9, R12, 0x1, R2, P2 ;  /* 0x000000010c097824 */ /* 0x000fc600010e0602 */
[----:B------:R-:W-:-:S05]  /*3fa60*/  SHF.R.S32.HI R7, RZ, 0x8, R7 ;  /* 0x00000008ff077819 */ /* 0x000fca0000011407 */
[----:B------:R2:W-:Y:S02]  /*3fa70*/  @P4 STG.E.U8 desc[UR20][R8.64], R7 ;  /* 0x0000000708004986 */ /* 0x0005e4000c101114 */
[----:B--2---:R-:W-:Y:S02]  /*3fa80*/  F2FP.SATFINITE.E4M3.F32.PACK_AB_MERGE_C R9, R88, R90, RZ ;  /* 0x0000005a5809723e */ /* 0x004fe400048070ff */
[----:B------:R-:W2:Y:S04]  /*3fa90*/  LDL.LU R90, [R1+0x178] ;  /* 0x00017800015a7983 */ /* 0x000ea80000300800 */
[----:B------:R-:W2:Y:S01]  /*3faa0*/  LDL.LU R88, [R1+0x17c] ;  /* 0x00017c0001587983 */ /* 0x000ea20000300800 */
[----:B------:R-:W-:Y:S02]  /*3fab0*/  IADD3 R4, P6, PT, R10, R68, RZ ;  /* 0x000000440a047210 */ /* 0x000fe40007fde0ff */
[----:B------:R-:W-:Y:S01]  /*3fac0*/  ISETP.LT.AND P3, PT, R67, UR14, !P3 ;  /* 0x0000000e43007c0c */ /* 0x000fe2000df61270 */
[----:B------:R-:W-:Y:S01]  /*3fad0*/  IMAD.MOV.U32 R13, RZ, RZ, R14 ;  /* 0x000000ffff0d7224 */ /* 0x000fe200078e000e */
[----:B----4-:R-:W-:Y:S01]  /*3fae0*/  ISETP.GE.AND P2, PT, R11, UR4, PT ;  /* 0x000000040b007c0c */ /* 0x010fe2000bf46270 */
[----:B------:R-:W-:Y:S01]  /*3faf0*/  IMAD.X R5, R12, 0x1, R69, P6 ;  /* 0x000000010c057824 */ /* 0x000fe200030e0645 */
[----:B------:R-:W4:Y:S01]  /*3fb00*/  LDCU UR4, c[0x0][0x39c] ;  /* 0x00007380ff0477ac */ /* 0x000f220008000800 */
[----:B------:R-:W-:Y:S01]  /*3fb10*/  VIADD R12, R10, UR28 ;  /* 0x0000001c0a0c7c36 */ /* 0x000fe20008000000 */
[----:B------:R-:W-:Y:S01]  /*3fb20*/  SHF.R.S32.HI R13, RZ, 0x8, R13 ;  /* 0x00000008ff0d7819 */ /* 0x000fe2000001140d */
[----:B------:R-:W-:Y:S01]  /*3fb30*/  VIADD R6, R0, 0x5f ;  /* 0x0000005f00067836 */ /* 0x000fe20000000000 */
[----:B-----5:R-:W-:Y:S01]  /*3fb40*/  ISETP.LT.AND P6, PT, R66, UR9, !P5 ;  /* 0x0000000942007c0c */ /* 0x020fe2000efc1270 */
[----:B------:R-:W5:Y:S01]  /*3fb50*/  LDCU UR9, c[0x0][0x398] ;  /* 0x00007300ff0977ac */ /* 0x000f620008000800 */
[----:B------:R-:W-:-:S02]  /*3fb60*/  SHF.R.S32.HI R14, RZ, 0x1f, R12 ;  /* 0x0000001fff0e7819 */ /* 0x000fc4000001140c */
[----:B------:R-:W-:Y:S01]  /*3fb70*/  IADD3 R10, P4, PT, R12, R3, RZ ;  /* 0x000000030c0a7210 */ /* 0x000fe20007f9e0ff */
[----:B------:R0:W-:Y:S01]  /*3fb80*/  @P3 STG.E.U8 desc[UR20][R4.64], R13 ;  /* 0x0000000d04003986 */ /* 0x0001e2000c101114 */
[----:B-1----:R-:W-:Y:S01]  /*3fb90*/  ISETP.LT.AND P5, PT, R67, UR12, !P5 ;  /* 0x0000000c43007c0c */ /* 0x002fe2000efa1270 */
[----:B------:R-:W1:Y:S01]  /*3fba0*/  LDCU UR12, c[0x0][0x398] ;  /* 0x00007300ff0c77ac */ /* 0x000e620008000800 */
[----:B------:R-:W-:Y:S01]  /*3fbb0*/  ISETP.GE.AND P3, PT, R6, UR6, PT ;  /* 0x0000000606007c0c */ /* 0x000fe2000bf66270 */
[----:B------:R-:W-:Y:S01]  /*3fbc0*/  IMAD.X R11, R14, 0x1, R2, P4 ;  /* 0x000000010e0b7824 */ /* 0x000fe200020e0602 */
[----:B------:R-:W-:Y:S02]  /*3fbd0*/  IADD3 R6, P4, PT, R12, R68, RZ ;  /* 0x000000440c067210 */ /* 0x000fe40007f9e0ff */
[----:B------:R-:W-:Y:S01]  /*3fbe0*/  F2FP.SATFINITE.E4M3.F32.PACK_AB_MERGE_C R33, R33, R32, RZ ;  /* 0x000000202121723e */ /* 0x000fe200048070ff */
[----:B------:R-:W1:Y:S02]  /*3fbf0*/  LDCU UR6, c[0x0][0x398] ;  /* 0x00007300ff0677ac */ /* 0x000e640008000800 */
[----:B------:R-:W-:Y:S01]  /*3fc00*/  IMAD.X R7, R14, 0x1, R69, P4 ;  /* 0x000000010e077824 */ /* 0x000fe200020e0645 */
[----:B------:R3:W-:Y:S01]  /*3fc10*/  @P6 STG.E.U8 desc[UR20][R10.64], R9 ;  /* 0x000000090a006986 */ /* 0x0007e2000c101114 */
[----:B0-----:R-:W-:Y:S01]  /*3fc20*/  VIADD R4, R0, 0x60 ;  /* 0x0000006000047836 */ /* 0x001fe20000000000 */
[----:B------:R-:W-:Y:S01]  /*3fc30*/  PRMT R5, R9, 0x9910, RZ ;  /* 0x0000991009057816 */ /* 0x000fe200000000ff */
[----:B------:R-:W-:Y:S01]  /*3fc40*/  VIADD R12, R12, UR28 ;  /* 0x0000001c0c0c7c36 */ /* 0x000fe20008000000 */
[----:B------:R-:W-:Y:S01]  /*3fc50*/  @P5 STG.E.U8 desc[UR20][R6.64], R33 ;  /* 0x0000002106005986 */ /* 0x000fe2000c101114 */
[----:B------:R-:W-:Y:S01]  /*3fc60*/  ISETP.LT.AND P5, PT, R66, UR10, !P0 ;  /* 0x0000000a42007c0c */ /* 0x000fe2000c7a1270 */
[----:B------:R-:W0:Y:S01]  /*3fc70*/  LDCU UR10, c[0x0][0x398] ;  /* 0x00007300ff0a77ac */ /* 0x000e220008000800 */
[----:B----4-:R-:W-:-:S02]  /*3fc80*/  ISETP.GE.AND P4, PT, R4, UR4, PT ;  /* 0x0000000404007c0c */ /* 0x010fc4000bf86270 */
[----:B------:R-:W-:Y:S01]  /*3fc90*/  SHF.R.S32.HI R8, RZ, 0x1f, R12 ;  /* 0x0000001fff087819 */ /* 0x000fe2000001140c */
[----:B------:R-:W4:Y:S01]  /*3fca0*/  LDCU UR4, c[0x0][0x39c] ;  /* 0x00007380ff0477ac */ /* 0x000f220008000800 */
[----:B------:R-:W-:Y:S01]  /*3fcb0*/  IADD3 R4, P6, PT, R12, R3, RZ ;  /* 0x000000030c047210 */ /* 0x000fe20007fde0ff */
[----:B---3--:R-:W-:Y:S01]  /*3fcc0*/  IMAD.MOV.U32 R11, RZ, RZ, R5 ;  /* 0x000000ffff0b7224 */ /* 0x008fe200078e0005 */
[----:B------:R-:W-:Y:S01]  /*3fcd0*/  F2FP.SATFINITE.E4M3.F32.PACK_AB_MERGE_C R35, R35, R34, RZ ;  /* 0x000000222323723e */ /* 0x000fe200048070ff */
[----:B------:R-:W3:Y:S02]  /*3fce0*/  LDCU UR14, c[0x0][0x398] ;  /* 0x00007300ff0e77ac */ /* 0x000ee40008000800 */
[----:B------:R-:W-:Y:S01]  /*3fcf0*/  IMAD.X R5, R8, 0x1, R2, P6 ;  /* 0x0000000108057824 */ /* 0x000fe200030e0602 */
[----:B------:R-:W-:-:S05]  /*3fd00*/  SHF.R.S32.HI R11, RZ, 0x8, R11 ;  /* 0x00000008ff0b7819 */ /* 0x000fca000001140b */
[----:B------:R2:W-:Y:S02]  /*3fd10*/  @P5 STG.E.U8 desc[UR20][R4.64], R11 ;  /* 0x0000000b04005986 */ /* 0x0005e4000c101114 */
[----:B--2---:R-:W-:Y:S02]  /*3fd20*/  F2FP.SATFINITE.E4M3.F32.PACK_AB_MERGE_C R11, R88, R90, RZ ;  /* 0x0000005a580b723e */ /* 0x004fe400048070ff */
[----:B------:R-:W2:Y:S04]  /*3fd30*/  LDL.LU R90, [R1+0x180] ;  /* 0x00018000015a7983 */ /* 0x000ea80000300800 */
[----:B------:R-:W2:Y:S01]  /*3fd40*/  LDL.LU R88, [R1+0x184] ;  /* 0x0001840001587983 */ /* 0x000ea20000300800 */
[----:B-1----:R-:W-:Y:S02]  /*3fd50*/  ISETP.LT.AND P0, PT, R67, UR6, !P0 ;  /* 0x0000000643007c0c */ /* 0x002fe4000c701270 */
[----:B------:R-:W-:Y:S01]  /*3fd60*/  PRMT R13, R33, 0x9910, RZ ;  /* 0x00009910210d7816 */ /* 0x000fe200000000ff */
[----:B------:R-:W-:Y:S01]  /*3fd70*/  VIADD R14, R0, 0x61 ;  /* 0x00000061000e7836 */ /* 0x000fe20000000000 */
[C---:B------:R-:W-:Y:S01]  /*3fd80*/  IADD3 R6, P6, PT, R12.reuse, R68, RZ ;  /* 0x000000440c067210 */ /* 0x040fe20007fde0ff */
[----:B------:R-:W-:Y:S01]  /*3fd90*/  VIADD R12, R12, UR28 ;  /* 0x0000001c0c0c7c36 */ /* 0x000fe20008000000 */
[----:B------:R-:W-:Y:S01]  /*3fda0*/  SHF.R.S32.HI R13, RZ, 0x8, R13 ;  /* 0x00000008ff0d7819 */ /* 0x000fe2000001140d */
[----:B------:R-:W1:Y:S02]  /*3fdb0*/  LDCU UR6, c[0x0][0x39c] ;  /* 0x00007380ff0677ac */ /* 0x000e640008000800 */
[----:B------:R-:W-:Y:S01]  /*3fdc0*/  IMAD.X R7, R8, 0x1, R69, P6 ;  /* 0x0000000108077824 */ /* 0x000fe200030e0645 */
[----:B-----5:R-:W-:Y:S01]  /*3fdd0*/  ISETP.LT.AND P5, PT, R66, UR9, !P2 ;  /* 0x0000000942007c0c */ /* 0x020fe2000d7a1270 */
[----:B------:R-:W5:Y:S01]  /*3fde0*/  LDCU UR9, c[0x0][0x398] ;  /* 0x00007300ff0977ac */ /* 0x000f620008000800 */
[----:B------:R-:W-:-:S02]  /*3fdf0*/  ISETP.LT.AND P2, PT, R67, UR12, !P2 ;  /* 0x0000000c43007c0c */ /* 0x000fc4000d741270 */
[----:B------:R0:W-:Y:S01]  /*3fe00*/  @P0 STG.E.U8 desc[UR20][R6.64], R13 ;  /* 0x0000000d06000986 */ /* 0x0001e2000c101114 */
[----:B------:R-:W-:Y:S01]  /*3fe10*/  SHF.R.S32.HI R10, RZ, 0x1f, R12 ;  /* 0x0000001fff0a7819 */ /* 0x000fe2000001140c */
[----:B------:R-:W1:Y:S01]  /*3fe20*/  LDCU UR12, c[0x0][0x398] ;  /* 0x00007300ff0c77ac */ /* 0x000e620008000800 */
[C---:B------:R-:W-:Y:S02]  /*3fe30*/  IADD3 R8, P0, PT, R12.reuse, R3, RZ ;  /* 0x000000030c087210 */ /* 0x040fe40007f1e0ff */
[----:B------:R-:W-:-:S03]  /*3fe40*/  IADD3 R4, P6, PT, R12, R68, RZ ;  /* 0x000000440c047210 */ /* 0x000fc60007fde0ff */
[C---:B------:R-:W-:Y:S02]  /*3fe50*/  IMAD.X R9, R10.reuse, 0x1, R2, P0 ;  /* 0x000000010a097824 */ /* 0x040fe400000e0602 */
[----:B------:R-:W-:Y:S02]  /*3fe60*/  IMAD.X R5, R10, 0x1, R69, P6 ;  /* 0x000000010a057824 */ /* 0x000fe400030e0645 */
[----:B------:R-:W-:Y:S01]  /*3fe70*/  VIADD R12, R12, UR28 ;  /* 0x0000001c0c0c7c36 */ /* 0x000fe20008000000 */
[----:B0-----:R-:W-:Y:S01]  /*3fe80*/  PRMT R7, R11, 0x9910, RZ ;  /* 0x000099100b077816 */ /* 0x001fe200000000ff */
[----:B------:R0:W-:Y:S01]  /*3fe90*/  @P5 STG.E.U8 desc[UR20][R8.64], R11 ;  /* 0x0000000b08005986 */ /* 0x0001e2000c101114 */
[----:B------:R-:W-:Y:S01]  /*3fea0*/  ISETP.LT.AND P5, PT, R66, UR10, !P3 ;  /* 0x0000000a42007c0c */ /* 0x000fe2000dfa1270 */
[----:B------:R-:W1:Y:S01]  /*3feb0*/  LDCU UR10, c[0x0][0x398] ;  /* 0x00007300ff0a77ac */ /* 0x000e620008000800 */
[----:B------:R-:W-:Y:S01]  /*3fec0*/  SHF.R.S32.HI R10, RZ, 0x1f, R12 ;  /* 0x0000001fff0a7819 */ /* 0x000fe2000001140c */
[----:B------:R-:W-:Y:S01]  /*3fed0*/  @P2 STG.E.U8 desc[UR20][R4.64], R35 ;  /* 0x0000002304002986 */ /* 0x000fe2000c101114 */
[----:B------:R-:W-:Y:S01]  /*3fee0*/  IADD3 R6, P2, PT, R12, R3, RZ ;  /* 0x000000030c067210 */ /* 0x000fe20007f5e0ff */
[----:B0-----:R-:W-:-:S04]  /*3fef0*/  IMAD.MOV.U32 R11, RZ, RZ, R7 ;  /* 0x000000ffff0b7224 */ /* 0x001fc800078e0007 */
[----:B------:R-:W-:Y:S01]  /*3ff00*/  IMAD.X R7, R10, 0x1, R2, P2 ;  /* 0x000000010a077824 */ /* 0x000fe200010e0602 */
[----:B------:R-:W-:-:S05]  /*3ff10*/  SHF.R.S32.HI R11, RZ, 0x8, R11 ;  /* 0x00000008ff0b7819 */ /* 0x000fca000001140b */
[----:B------:R2:W-:Y:S02]  /*3ff20*/  @P5 STG.E.U8 desc[UR20][R6.64], R11 ;  /* 0x0000000b06005986 */ /* 0x0005e4000c101114 */
[----:B--2---:R-:W-:Y:S02]  /*3ff30*/  F2FP.SATFINITE.E4M3.F32.PACK_AB_MERGE_C R11, R88, R90, RZ ;  /* 0x0000005a580b723e */ /* 0x004fe400048070ff */
[----:B------:R-:W2:Y:S04]  /*3ff40*/  LDL.LU R90, [R1+0x188] ;  /* 0x00018800015a7983 */ /* 0x000ea80000300800 */
[----:B------:R-:W2:Y:S01]  /*3ff50*/  LDL.LU R88, [R1+0x18c] ;  /* 0x00018c0001587983 */ /* 0x000ea20000300800 */
[----:B----4-:R-:W-:Y:S01]  /*3ff60*/  ISETP.GE.AND P0, PT, R14, UR4, PT ;  /* 0x000000040e007c0c */ /* 0x010fe2000bf06270 */
[----:B------:R-:W0:Y:S01]  /*3ff70*/  LDCU UR4, c[0x0][0x39c] ;  /* 0x00007380ff0477ac */ /* 0x000e220008000800 */
[----:B---3--:R-:W-:-:S02]  /*3ff80*/  ISETP.LT.AND P3, PT, R67, UR14, !P3 ;  /* 0x0000000e43007c0c */ /* 0x008fc4000df61270 */
[----:B------:R-:W-:Y:S01]  /*3ff90*/  IADD3 R4, P6, PT, R12, R68, RZ ;  /* 0x000000440c047210 */ /* 0x000fe20007fde0ff */
[----:B------:R-:W-:Y:S01]  /*3ffa0*/  VIADD R14, R0, 0x62 ;  /* 0x00000062000e7836 */ /* 0x000fe20000000000 */
[----:B------:R-:W-:Y:S01]  /*3ffb0*/  PRMT R13, R35, 0x9910, RZ ;  /* 0x00009910230d7816 */ /* 0x000fe200000000ff */
[----:B------:R-:W-:Y:S01]  /*3ffc0*/  VIADD R12, R12, UR28 ;  /* 0x0000001c0c0c7c36 */ /* 0x000fe20008000000 */
[----:B------:R-:W-:Y:S01]  /*3ffd0*/  F2FP.SATFINITE.E4M3.F32.PACK_AB_MERGE_C R37, R37, R36, RZ ;  /* 0x000000242525723e */ /* 0x000fe200048070ff */
[----:B------:R-:W-:Y:S01]  /*3ffe0*/  IMAD.X R5, R10, 0x1, R69, P6 ;  /* 0x000000010a057824 */ /* 0x000fe200030e0645 */
[----:B------:R-:W-:Y:S01]  /*3fff0*/  SHF.R.S32.HI R13, RZ, 0x8, R13 ;  /* 0x00000008ff0d7819 */ /* 0x000fe2000001140d */
[----:B------:R-:W-:Y:S01]  /*40000*/  VIADD R9, R0, 0x63 ;  /* 0x0000006300097836 */ /* 0x000fe20000000000 */
[----:B------:R-:W-:Y:S01]  /*40010*/  SHF.R.S32.HI R10, RZ, 0x1f, R12 ;  /* 0x0000001fff0a7819 */ /* 0x000fe2000001140c */
[----:B------:R-:W3:Y:S01]  /*40020*/  LDCU UR14, c[0x0][0x398] ;  /* 0x00007300ff0e77ac */ /* 0x000ee20008000800 */
[----:B------:R-:W-:Y:S01]  /*40030*/  IADD3 R8, P5, PT, R12, R3, RZ ;  /* 0x000000030c087210 */ /* 0x000fe20007fbe0ff */
[----:B------:R4:W-:Y:S01]  /*40040*/  @P3 STG.E.U8 desc[UR20][R4.64], R13 ;  /* 0x0000000d04003986 */ /* 0x0009e2000c101114 */
[----:B-----5:R-:W-:Y:S01]  /*40050*/  ISETP.LT.AND P6, PT, R66, UR9, !P4 ;  /* 0x0000000942007c0c */ /* 0x020fe2000e7c1270 */
[----:B------:R-:W5:Y:S01]  /*40060*/  LDCU UR9, c[0x0][0x398] ;  /* 0x00007300ff0977ac */ /* 0x000f620008000800 */
[----:B0-----:R-:W-:Y:S01]  /*40070*/  ISETP.GE.AND P2, PT, R14, UR4, PT ;  /* 0x000000040e007c0c */ /* 0x001fe2000bf46270 */
[----:B------:R-:W0:Y:S01]  /*40080*/  LDCU UR4, c[0x0][0x39c] ;  /* 0x00007380ff0477ac */ /* 0x000e220008000800 */
[----:B-1----:R-:W-:-:S02]  /*40090*/  ISETP.LT.AND P4, PT, R67, UR12, !P4 ;  /* 0x0000000c43007c0c */ /* 0x002fc4000e781270 */
[----:B------:R-:W-:Y:S01]  /*400a0*/  ISETP.GE.AND P3, PT, R9, UR6, PT ;  /* 0x0000000609007c0c */ /* 0x000fe2000bf66270 */
[----:B------:R-:W-:Y:S01]  /*400b0*/  IMAD.X R9, R10, 0x1, R2, P5 ;  /* 0x000000010a097824 */ /* 0x000fe200028e0602 */
[----:B------:R-:W-:Y:S01]  /*400c0*/  IADD3 R6, P5, PT, R12, R68, RZ ;  /* 0x000000440c067210 */ /* 0x000fe20007fbe0ff */
[----:B----4-:R-:W-:Y:S01]  /*400d0*/  VIADD R4, R0, 0x64 ;  /* 0x0000006400047836 */ /* 0x010fe20000000000 */
[----:B------:R-:W-:Y:S01]  /*400e0*/  PRMT R5, R11, 0x9910, RZ ;  /* 0x000099100b057816 */ /* 0x000fe200000000ff */
[----:B------:R-:W1:Y:S02]  /*400f0*/  LDCU UR6, c[0x0][0x398] ;  /* 0x00007300ff0677ac */ /* 0x000e640008000800 */
[----:B------:R-:W-:Y:S01]  /*40100*/  IMAD.X R7, R10, 0x1, R69, P5 ;  /* 0x000000010a077824 */ /* 0x000fe200028e0645 */
[----:B------:R4:W-:Y:S01]  /*40110*/  @P6 STG.E.U8 desc[UR20][R8.64], R11 ;  /* 0x0000000b08006986 */ /* 0x0009e2000c101114 */
[----:B------:R-:W-:Y:S01]  /*40120*/  VIADD R12, R12, UR28 ;  /* 0x0000001c0c0c7c36 */ /* 0x000fe20008000000 */
[----:B------:R-:W1:Y:S02]  /*40130*/  LDCU UR12, c[0x0][0x398] ;  /* 0x00007300ff0c77ac */ /* 0x000e640008000800 */
[----:B------:R-:W-:Y:S01]  /*40140*/  @P4 STG.E.U8 desc[UR20][R6.64], R37 ;  /* 0x0000002506004986 */ /* 0x000fe2000c101114 */
[----:B------:R-:W-:Y:S01]  /*40150*/  ISETP.LT.AND P4, PT, R66, UR10, !P0 ;  /* 0x0000000a42007c0c */ /* 0x000fe2000c781270 */
[----:B------:R-:W1:Y:S01]  /*40160*/  LDCU UR10, c[0x0][0x398] ;  /* 0x00007300ff0a77ac */ /* 0x000e620008000800 */
[----:B0-----:R-:W-:-:S02]  /*40170*/  ISETP.GE.AND P5, PT, R4, UR4, PT ;  /* 0x0000000404007c0c */ /* 0x001fc4000bfa6270 */
[----:B------:R-:W-:Y:S01]  /*40180*/  SHF.R.S32.HI R10, RZ, 0x1f, R12 ;  /* 0x0000001fff0a7819 */ /* 0x000fe2000001140c */
[----:B------:R-:W0:Y:S01]  /*40190*/  LDCU UR4, c[0x0][0x39c] ;  /* 0x00007380ff0477ac */ /* 0x000e220008000800 */
[----:B------:R-:W-:Y:S01]  /*401a0*/  IADD3 R4, P6, PT, R12, R3, RZ ;  /* 0x000000030c047210 */ /* 0x000fe20007fde0ff */
[----:B----4-:R-:W-:-:S04]  /*401b0*/  IMAD.MOV.U32 R11, RZ, RZ, R5 ;  /* 0x000000ffff0b7224 */ /* 0x010fc800078e0005 */
[----:B------:R-:W-:Y:S01]  /*401c0*/  IMAD.X R5, R10, 0x1, R2, P6 ;  /* 0x000000010a057824 */ /* 0x000fe200030e0602 */
[----:B------:R-:W-:-:S05]  /*401d0*/  SHF.R.S32.HI R11, RZ, 0x8, R11 ;  /* 0x00000008ff0b7819 */ /* 0x000fca000001140b */
[----:B------:R2:W-:Y:S02]  /*401e0*/  @P4 STG.E.U8 desc[UR20][R4.64], R11 ;  /* 0x0000000b04004986 */ /* 0x0005e4000c101114 */
[----:B--2---:R-:W-:Y:S02]  /*401f0*/  F2FP.SATFINITE.E4M3.F32.PACK_AB_MERGE_C R11, R88, R90, RZ ;  /* 0x0000005a580b723e */ /* 0x004fe400048070ff */
[----:B------:R-:W2:Y:S04]  /*40200*/  LDL.LU R90, [R1+0x190] ;  /* 0x00019000015a7983 */ /* 0x000ea80000300800 */
[----:B------:R-:W2:Y:S01]  /*40210*/  LDL.LU R88, [R1+0x194] ;  /* 0x0001940001587983 */ /* 0x000ea20000300800 */
[----:B-1----:R-:W-:Y:S02]  /*40220*/  ISETP.LT.AND P0, PT, R67, UR6, !P0 ;  /* 0x0000000643007c0c */ /* 0x002fe4000c701270 */
[----:B------:R-:W-:-:S02]  /*40230*/  PRMT R13, R37, 0x9910, RZ ;  /* 0x00009910250d7816 */ /* 0x000fc400000000ff */
[----:B------:R-:W-:Y:S01]  /*40240*/  F2FP.SATFINITE.E4M3.F32.PACK_AB_MERGE_C R39, R39, R38, RZ ;  /* 0x000000262727723e */ /* 0x000fe200048070ff */
[----:B------:R-:W-:Y:S01]  /*40250*/  VIADD R14, R0, 0x65 ;  /* 0x00000065000e7836 */ /* 0x000fe20000000000 */
[C---:B------:R-:W-:Y:S01]  /*40260*/  IADD3 R6, P6, PT, R12.reuse, R68, RZ ;  /* 0x000000440c067210 */ /* 0x040fe20007fde0ff */
[----:B------:R-:W-:Y:S01]  /*40270*/  VIADD R12, R12, UR28 ;  /* 0x0000001c0c0c7c36 */ /* 0x000fe20008000000 */
[----:B------:R-:W-:Y:S01]  /*40280*/  SHF.R.S32.HI R13, RZ, 0x8, R13 ;  /* 0x00000008ff0d7819 */ /* 0x000fe2000001140d */
[----:B------:R-:W1:Y:S02]  /*40290*/  LDCU UR6, c[0x0][0x39c] ;  /* 0x00007380ff0677ac */ /* 0x000e640008000800 */
[----:B------:R-:W-:Y:S01]  /*402a0*/  IMAD.X R7, R10, 0x1, R69, P6 ;  /* 0x000000010a077824 */ /* 0x000fe200030e0645 */
[----:B-----5:R-:W-:Y:S01]  /*402b0*/  ISETP.LT.AND P4, PT, R66, UR9, !P2 ;  /* 0x0000000942007c0c */ /* 0x020fe2000d781270 */
[----:B------:R-:W4:Y:S01]  /*402c0*/  LDCU UR9, c[0x0][0x398] ;  /* 0x00007300ff0977ac */ /* 0x000f220008000800 */
[----:B------:R-:W-:-:S02]  /*402d0*/  ISETP.LT.AND P2, PT, R67, UR12, !P2 ;  /* 0x0000000c43007c0c */ /* 0x000fc4000d741270 */
[----:B------:R5:W-:Y:S01]  /*402e0*/  @P0 STG.E.U8 desc[UR20][R6.64], R13 ;  /* 0x0000000d06000986 */ /* 0x000be2000c101114 */
[----:B------:R-:W-:Y:S01]  /*402f0*/  SHF.R.S32.HI R10, RZ, 0x1f, R12 ;  /* 0x0000001fff0a7819 */ /* 0x000fe2000001140c */
[----:B------:R-:W0:Y:S01]  /*40300*/  LDCU UR12, c[0x0][0x398] ;  /* 0x00007300ff0c77ac */ /* 0x000e220008000800 */
[C---:B------:R-:W-:Y:S02]  /*40310*/  IADD3 R8, P0, PT, R12.reuse, R3, RZ ;  /* 0x000000030c087210 */ /* 0x040fe40007f1e0ff */
[----:B------:R-:W-:-:S03]  /*40320*/  IADD3 R4, P6, PT, R12, R68, RZ ;  /* 0x000000440c047210 */ /* 0x000fc60007fde0ff */
[C---:B------:R-:W-:Y:S02]  /*40330*/  IMAD.X R9, R10.reuse, 0x1, R2, P0 ;  /* 0x000000010a097824 */ /* 0x040fe400000e0602 */
[----:B------:R-:W-:Y:S02]  /*40340*/  IMAD.X R5, R10, 0x1, R69, P6 ;  /* 0x000000010a057824 */ /* 0x000fe400030e0645 */
[----:B------:R-:W-:Y:S01]  /*40350*/  VIADD R12, R12, UR28 ;  /* 0x0000001c0c0c7c36 */ /* 0x000fe20008000000 */
[----:B-----5:R-:W-:Y:S01]  /*40360*/  PRMT R7, R11, 0x9910, RZ ;  /* 0x000099100b077816 */ /* 0x020fe200000000ff */
[----:B------:R5:W-:Y:S01]  /*40370*/  @P4 STG.E.U8 desc[UR20][R8.64], R11 ;  /* 0x0000000b08004986 */ /* 0x000be2000c101114 */
[----:B------:R-:W-:Y:S01]  /*40380*/  ISETP.LT.AND P4, PT, R66, UR10, !P3 ;  /* 0x0000000a42007c0c */ /* 0x000fe2000df81270 */
[----:B------:R-:W0:Y:S01]  /*40390*/  LDCU UR10, c[0x0][0x398] ;  /* 0x00007300ff0a77ac */ /* 0x000e220008000800 */
[----:B------:R-:W-:Y:S01]  /*403a0*/  SHF.R.S32.HI R10, RZ, 0x1f, R12 ;  /* 0x0000001fff0a7819 */ /* 0x000fe2000001140c */
[----:B------:R-:W-:Y:S01]  /*403b0*/  @P2 STG.E.U8 desc[UR20][R4.64], R39 ;  /* 0x0000002704002986 */ /* 0x000fe2000c101114 */
[----:B------:R-:W-:Y:S01]  /*403c0*/  IADD3 R6, P2, PT, R12, R3, RZ ;  /* 0x000000030c067210 */ /* 0x000fe20007f5e0ff */
[----:B-----5:R-:W-:-:S04]  /*403d0*/  IMAD.MOV.U32 R11, RZ, RZ, R7 ;  /* 0x000000ffff0b7224 */ /* 0x020fc800078e0007 */
[----:B------:R-:W-:Y:S01]  /*403e0*/  IMAD.X R7, R10, 0x1, R2, P2 ;  /* 0x000000010a077824 */ /* 0x000fe200010e0602 */
[----:B------:R-:W-:-:S05]  /*403f0*/  SHF.R.S32.HI R11, RZ, 0x8, R11 ;  /* 0x00000008ff0b7819 */ /* 0x000fca000001140b */
[----:B------:R2:W-:Y:S02]  /*40400*/  @P4 STG.E.U8 desc[UR20][R6.64], R11 ;  /* 0x0000000b06004986 */ /* 0x0005e4000c101114 */
[----:B--2---:R-:W-:Y:S02]  /*40410*/  F2FP.SATFINITE.E4M3.F32.PACK_AB_MERGE_C R11, R88, R90, RZ ;  /* 0x0000005a580b723e */ /* 0x004fe400048070ff */
[----:B------:R-:W2:Y:S04]  /*40420*/  LDL.LU R90, [R1+0x198] ;  /* 0x00019800015a7983 */ /* 0x000ea80000300800 */
[----:B------:R-:W2:Y:S01]  /*40430*/  LDL.LU R88, [R1+0x19c] ;  /* 0x00019c0001587983 */ /* 0x000ea20000300800 */
[----:B0-----:R-:W-:Y:S01]  /*40440*/  ISETP.GE.AND P0, PT, R14, UR4, PT ;  /* 0x000000040e007c0c */ /* 0x001fe2000bf06270 */
[----:B------:R-:W0:Y:S01]  /*40450*/  LDCU UR4, c[0x0][0x39c] ;  /* 0x00007380ff0477ac */ /* 0x000e220008000800 */
[----:B---3--:R-:W-:-:S02]  /*40460*/  ISETP.LT.AND P3, PT, R67, UR14, !P3 ;  /* 0x0000000e43007c0c */ /* 0x008fc4000df61270 */
[----:B------:R-:W-:Y:S01]  /*40470*/  IADD3 R4, P6, PT, R12, R68, RZ ;  /* 0x000000440c047210 */ /* 0x000fe20007fde0ff */
[----:B------:R-:W-:Y:S01]  /*40480*/  VIADD R14, R0, 0x66 ;  /* 0x00000066000e7836 */ /* 0x000fe20000000000 */
[----:B------:R-:W-:Y:S01]  /*40490*/  PRMT R13, R39, 0x9910, RZ ;  /* 0x00009910270d7816 */ /* 0x000fe200000000ff */
[----:B------:R-:W-:Y:S02]  /*404a0*/  VIADD R12, R12, UR28 ;  /* 0x0000001c0c0c7c36 */ /* 0x000fe40008000000 */
[----:B------:R-:W-:Y:S01]  /*404b0*/  VIADD R9, R0, 0x67 ;  /* 0x0000006700097836 */ /* 0x000fe20000000000 */
[----:B------:R-:W-:Y:S01]  /*404c0*/  SHF.R.S32.HI R13, RZ, 0x8, R13 ;  /* 0x00000008ff0d7819 */ /* 0x000fe2000001140d */
[----:B------:R-:W-:Y:S01]  /*404d0*/  IMAD.X R5, R10, 0x1, R69, P6 ;  /* 0x000000010a057824 */ /* 0x000fe200030e0645 */
[----:B------:R-:W-:Y:S02]  /*404e0*/  SHF.R.S32.HI R10, RZ, 0x1f, R12 ;  /* 0x0000001fff0a7819 */ /* 0x000fe4000001140c */
[----:B------:R-:W-:Y:S01]  /*404f0*/  F2FP.SATFINITE.E4M3.F32.PACK_AB_MERGE_C R41, R41, R40, RZ ;  /* 0x000000282929723e */ /* 0x000fe200048070ff */
[----:B------:R-:W-:Y:S01]  /*40500*/  VIADD R6, R0, 0x68 ;  /* 0x0000006800067836 */ /* 0x000fe20000000000 */
[----:B------:R-:W-:Y:S01]  /*40510*/  IADD3 R8, P4, PT, R12, R3, RZ ;  /* 0x000000030c087210 */ /* 0x000fe20007f9e0ff */
[----:B------:R-:W3:Y:S01]  /*40520*/  LDCU UR14, c[0x0][0x398] ;  /* 0x00007300ff0e77ac */ /* 0x000ee20008000800 */
[----:B0-----:R-:W-:Y:S01]  /*40530*/  ISETP.GE.AND P2, PT, R14, UR4, PT ;  /* 0x000000040e007c0c */ /* 0x001fe2000bf46270 */
[----:B------:R-:W0:Y:S01]  /*40540*/  LDCU UR4, c[0x0][0x39c] ;  /* 0x00007380ff0477ac */ /* 0x000e220008000800 */
[----:B----4-:R-:W-:Y:S01]  /*40550*/  ISETP.LT.AND P6, PT, R66, UR9, !P5 ;  /* 0x0000000942007c0c */ /* 0x010fe2000efc1270 */
[----:B------:R4:W-:Y:S01]  /*40560*/  @P3 STG.E.U8 desc[UR20][R4.64], R13 ;  /* 0x0000000d04003986 */ /* 0x0009e2000c101114 */
[----:B------:R-:W-:Y:S01]  /*40570*/  ISETP.LT.AND P5, PT, R67, UR12, !P5 ;  /* 0x0000000c43007c0c */ /* 0x000fe2000efa1270 */
[----:B------:R-:W5:Y:S01]  /*40580*/  LDCU UR9, c[0x0][0x398] ;  /* 0x00007300ff0977ac */ /* 0x000f620008000800 */
[----:B-1----:R-:W-:Y:S01]  /*40590*/  ISETP.GE.AND P3, PT, R9, UR6, PT ;  /* 0x0000000609007c0c */ /* 0x002fe2000bf66270 */
[----:B------:R-:W-:Y:S01]  /*405a0*/  IMAD.X R9, R10, 0x1, R2, P4 ;  /* 0x000000010a097824 */ /* 0x000fe200020e0602 */
[----:B------:R-:W-:Y:S01]  /*405b0*/  PRMT R7, R11, 0x9910, RZ ;  /* 0x000099100b077816 */ /* 0x000fe200000000ff */
[----:B------:R-:W1:Y:S01]  /*405c0*/  LDCU UR6, c[0x0][0x398] ;  /* 0x00007300ff0677ac */ /* 0x000e620008000800 */
[----:B------:R-:W0:Y:S01]  /*405d0*/  LDCU UR12, c[0x0][0x398] ;  /* 0x00007300ff0c77ac */ /* 0x000e220008000800 */
[----:B----4-:R-:W-:-:S04]  /*405e0*/  IADD3 R4, P4, PT, R12, R68, RZ ;  /* 0x000000440c047210 */ /* 0x010fc80007f9e0ff */
[----:B------:R4:W-:Y:S01]  /*405f0*/  @P6 STG.E.U8 desc[UR20][R8.64], R11 ;  /* 0x0000000b08006986 */ /* 0x0009e2000c101114 */
[----:B------:R-:W-:Y:S02]  /*40600*/  IMAD.X R5, R10, 0x1, R69, P4 ;  /* 0x000000010a057824 */ /* 0x000fe400020e0645 */
[----:B------:R-:W-:-:S03]  /*40610*/  VIADD R12, R12, UR28 ;  /* 0x0000001c0c0c7c36 */ /* 0x000fc60008000000 */
[----:B------:R-:W-:Y:S01]  /*40620*/  @P5 STG.E.U8 desc[UR20][R4.64], R41 ;  /* 0x0000002904005986 */ /* 0x000fe2000c101114 */
[----:B------:R-:W-:Y:S01]  /*40630*/  ISETP.LT.AND P5, PT, R66, UR10, !P0 ;  /* 0x0000000a42007c0c */ /* 0x000fe2000c7a1270 */
[----:B------:R-:W1:Y:S01]  /*40640*/  LDCU UR10, c[0x0][0x398] ;  /* 0x00007300ff0a77ac */ /* 0x000e620008000800 */
[----:B0-----:R-:W-:Y:S01]  /*40650*/  ISETP.GE.AND P4, PT, R6, UR4, PT ;  /* 0x0000000406007c0c */ /* 0x001fe2000bf86270 */
[----:B----4-:R-:W-:Y:S01]  /*40660*/  IMAD.MOV.U32 R11, RZ, RZ, R7 ;  /* 0x000000ffff0b7224 */ /* 0x010fe200078e0007 */
[----:B------:R-:W-:Y:S01]  /*40670*/  SHF.R.S32.HI R10, RZ, 0x1f, R12 ;  /* 0x0000001fff0a7819 */ /* 0x000fe2000001140c */
[----:B------:R-:W0:Y:S01]  /*40680*/  LDCU UR4, c[0x0][0x39c] ;  /* 0x00007380ff0477ac */ /* 0x000e220008000800 */
[----:B------:R-:W-:Y:S02]  /*40690*/  IADD3 R6, P6, PT, R12, R3, RZ ;  /* 0x000000030c067210 */ /* 0x000fe40007fde0ff */
[----:B------:R-:W-:-:S03]  /*406a0*/  SHF.R.S32.HI R11, RZ, 0x8, R11 ;  /* 0x00000008ff0b7819 */ /* 0x000fc6000001140b */
[----:B------:R-:W-:-:S05]  /*406b0*/  IMAD.X R7, R10, 0x1, R2, P6 ;  /* 0x000000010a077824 */ /* 0x000fca00030e0602 */
[----:B------:R2:W-:Y:S02]  /*406c0*/  @P5 STG.E.U8 desc[UR20][R6.64], R11 ;  /* 0x0000000b06005986 */ /* 0x0005e4000c101114 */
[----:B--2---:R-:W-:Y:S02]  /*406d0*/  F2FP.SATFINITE.E4M3.F32.PACK_AB_MERGE_C R11, R88, R90, RZ ;  /* 0x0000005a580b723e */ /* 0x004fe400048070ff */
[----:B------:R-:W2:Y:S04]  /*406e0*/  LDL.LU R90, [R1+0x1a0] ;  /* 0x0001a000015a7983 */ /* 0x000ea80000300800 */
[----:B------:R-:W2:Y:S01]  /*406f0*/  LDL.LU R88, [R1+0x1a4] ;  /* 0x0001a40001587983 */ /* 0x000ea20000300800 */
[----:B-1----:R-:W-:Y:S02]  /*40700*/  ISETP.LT.AND P0, PT, R67, UR6, !P0 ;  /* 0x0000000643007c0c */ /* 0x002fe4000c701270 */
[----:B------:R-:W-:Y:S01]  /*40710*/  F2FP.SATFINITE.E4M3.F32.PACK_AB_MERGE_C R43, R43, R42, RZ ;  /* 0x0000002a2b2b723e */ /* 0x000fe200048070ff */
[----:B------:R-:W-:Y:S01]  /*40720*/  VIADD R14, R0, 0x69 ;  /* 0x00000069000e7836 */ /* 0x000fe20000000000 */
[----:B------:R-:W-:-:S02]  /*40730*/  IADD3 R4, P6, PT, R12, R68, RZ ;  /* 0x000000440c047210 */ /* 0x000fc40007fde0ff */
[----:B------:R-:W-:Y:S01]  /*40740*/  PRMT R13, R41, 0x9910, RZ ;  /* 0x00009910290d7816 */ /* 0x000fe200000000ff */
[----:B------:R-:W1:Y:S02]  /*40750*/  LDCU UR6, c[0x0][0x39c] ;  /* 0x00007380ff0677ac */ /* 0x000e640008000800 */
[----:B------:R-:W-:Y:S01]  /*40760*/  IMAD.X R5, R10, 0x1, R69, P6 ;  /* 0x000000010a057824 */ /* 0x000fe200030e0645 */
[----:B------:R-:W-:Y:S01]  /*40770*/  SHF.R.S32.HI R13, RZ, 0x8, R13 ;  /* 0x00000008ff0d7819 */ /* 0x000fe2000001140d */
[----:B------:R-:W-:-:S04]  /*40780*/  VIADD R12, R12, UR28 ;  /* 0x0000001c0c0c7c36 */ /* 0x000fc80008000000 */
[----:B------:R4:W-:Y:S01]  /*40790*/  @P0 STG.E.U8 desc[UR20][R4.64], R13 ;  /* 0x0000000d04000986 */ /* 0x0009e2000c101114 */
[----:B-----5:R-:W-:Y:S01]  /*407a0*/  ISETP.LT.AND P0, PT, R66, UR9, !P2 ;  /* 0x0000000942007c0c */ /* 0x020fe2000d701270 */
[----:B------:R-:W5:Y:S01]  /*407b0*/  LDCU UR9, c[0x0][0x398] ;  /* 0x00007300ff0977ac */ /* 0x000f620008000800 */
[----:B------:R-:W-:Y:S02]  /*407c0*/  ISETP.LT.AND P2, PT, R67, UR12, !P2 ;  /* 0x0000000c43007c0c */ /* 0x000fe4000d741270 */
[----:B------:R-:W-:Y:S01]  /*407d0*/  SHF.R.S32.HI R10, RZ, 0x1f, R12 ;  /* 0x0000001fff0a7819 */ /* 0x000fe2000001140c */
[----:B------:R-:W0:Y:S01]  /*407e0*/  LDCU UR12, c[0x0][0x398] ;  /* 0x00007300ff0c77ac */ /* 0x000e220008000800 */
[C---:B------:R-:W-:Y:S02]  /*407f0*/  IADD3 R8, P5, PT, R12.reuse, R3, RZ ;  /* 0x000000030c087210 */ /* 0x040fe40007fbe0ff */
[----:B------:R-:W-:-:S03]  /*40800*/  IADD3 R6, P6, PT, R12, R68, RZ ;  /* 0x000000440c067210 */ /* 0x000fc60007fde0ff */
[C---:B------:R-:W-:Y:S02]  /*40810*/  IMAD.X R9, R10.reuse, 0x1, R2, P5 ;  /* 0x000000010a097824 */ /* 0x040fe400028e0602 */
[----:B------:R-:W-:Y:S02]  /*40820*/  IMAD.X R7, R10, 0x1, R69, P6 ;  /* 0x000000010a077824 */ /* 0x000fe400030e0645 */
[----:B------:R-:W-:Y:S01]  /*40830*/  VIADD R12, R12, UR28 ;  /* 0x0000001c0c0c7c36 */ /* 0x000fe20008000000 */
[----:B------:R-:W-:Y:S01]  /*40840*/  @P0 STG.E.U8 desc[UR20][R8.64], R11 ;  /* 0x0000000b08000986 */ /* 0x000fe2000c101114 */
[----:B---3--:R-:W-:Y:S01]  /*40850*/  ISETP.LT.AND P0, PT, R67, UR14, !P3 ;  /* 0x0000000e43007c0c */ /* 0x008fe2000df01270 */
[----:B------:R-:W3:Y:S02]  /*40860*/  LDCU UR14, c[0x0][0x398] ;  /* 0x00007300ff0e77ac */ /* 0x000ee40008000800 */
[----:B------:R0:W-:Y:S01]  /*40870*/  @P2 STG.E.U8 desc[UR20][R6.64], R43 ;  /* 0x0000002b06002986 */ /* 0x0001e2000c101114 */
[----:B------:R-:W-:Y:S01]  /*40880*/  ISETP.LT.AND P2, PT, R66, UR10, !P3 ;  /* 0x0000000a42007c0c */ /* 0x000fe2000df41270 */
[----:B------:R-:W1:Y:S01]  /*40890*/  LDCU UR10, c[0x0][0x398] ;  /* 0x00007300ff0a77ac */ /* 0x000e620008000800 */
[----:B------:R-:W-:-:S02]  /*408a0*/  SHF.R.S32.HI R10, RZ, 0x1f, R12 ;  /* 0x0000001fff0a7819 */ /* 0x000fc4000001140c */
[C---:B----4-:R-:W-:Y:S02]  /*408b0*/  IADD3 R4, P3, PT, R12.reuse, R3, RZ ;  /* 0x000000030c047210 */ /* 0x050fe40007f7e0ff */
[----:B------:R-:W-:Y:S02]  /*408c0*/  PRMT R13, R11, 0x9910, RZ ;  /* 0x000099100b0d7816 */ /* 0x000fe400000000ff */
[----:B------:R-:W-:Y:S02]  /*408d0*/  PRMT R15, R43, 0x9910, RZ ;  /* 0x000099102b0f7816 */ /* 0x000fe400000000ff */
[----:B0-----:R-:W-:Y:S01]  /*408e0*/  IADD3 R6, P6, PT, R12, R68, RZ ;  /* 0x000000440c067210 */ /* 0x001fe20007fde0ff */
[C---:B------:R-:W-:Y:S01]  /*408f0*/  IMAD.X R5, R10.reuse, 0x1, R2, P3 ;  /* 0x000000010a057824 */ /* 0x040fe200018e0602 */
[----:B------:R-:W-:Y:S02]  /*40900*/  SHF.R.S32.HI R13, RZ, 0x8, R13 ;  /* 0x00000008ff0d7819 */ /* 0x000fe4000001140d */
[----:B------:R-:W-:Y:S01]  /*40910*/  SHF.R.S32.HI R15, RZ, 0x8, R15 ;  /* 0x00000008ff0f7819 */ /* 0x000fe2000001140f */
[----:B------:R-:W-:-:S02]  /*40920*/  IMAD.X R7, R10, 0x1, R69, P6 ;  /* 0x000000010a077824 */ /* 0x000fc400030e0645 */
[----:B------:R-:W-:Y:S04]  /*40930*/  @P2 STG.E.U8 desc[UR20][R4.64], R13 ;  /* 0x0000000d04002986 */ /* 0x000fe8000c101114 */
[----:B------:R2:W-:Y:S02]  /*40940*/  @P0 STG.E.U8 desc[UR20][R6.64], R15 ;  /* 0x0000000f06000986 */ /* 0x0005e4000c101114 */
[----:B--2---:R-:W-:Y:S02]  /*40950*/  F2FP.SATFINITE.E4M3.F32.PACK_AB_MERGE_C R7, R88, R90, RZ ;  /* 0x0000005a5807723e */ /* 0x004fe400048070ff */
[----:B------:R-:W2:Y:S04]  /*40960*/  LDL.LU R90, [R1+0x1a8] ;  /* 0x0001a800015a7983 */ /* 0x000ea80000300800 */
[----:B------:R-:W2:Y:S01]  /*40970*/  LDL.LU R88, [R1+0x1ac] ;  /* 0x0001ac0001587983 */ /* 0x000ea20000300800 */
[----:B------:R-:W-:Y:S01]  /*40980*/  ISETP.GE.AND P5, PT, R14, UR4, PT ;  /* 0x000000040e007c0c */ /* 0x000fe2000bfa6270 */
[----:B------:R-:W0:Y:S01]  /*40990*/  LDCU UR4, c[0x0][0x39c] ;  /* 0x00007380ff0477ac */ /* 0x000e220008000800 */
[----:B------:R-:W-:-:S02]  /*409a0*/  VIADD R14, R0, 0x6a ;  /* 0x0000006a000e7836 */ /* 0x000fc40000000000 */
[----:B------:R-:W-:Y:S01]  /*409b0*/  VIADD R12, R12, UR28 ;  /* 0x0000001c0c0c7c36 */ /* 0x000fe20008000000 */
[----:B-----5:R-:W-:Y:S01]  /*409c0*/  ISETP.LT.AND P2, PT, R66, UR9, !P4 ;  /* 0x0000000942007c0c */ /* 0x020fe2000e741270 */
[----:B------:R-:W4:Y:S01]  /*409d0*/  LDCU UR9, c[0x0][0x398] ;  /* 0x00007300ff0977ac */ /* 0x000f220008000800 */
[----:B------:R-:W-:Y:S02]  /*409e0*/  ISETP.LT.AND P4, PT, R67, UR12, !P4 ;  /* 0x0000000c43007c0c */ /* 0x000fe4000e781270 */
[----:B------:R-:W-:Y:S01]  /*409f0*/  SHF.R.S32.HI R11, RZ, 0x1f, R12 ;  /* 0x0000001fff0b7819 */ /* 0x000fe2000001140c */
[----:B------:R-:W5:Y:S01]  /*40a00*/  LDCU UR12, c[0x0][0x398] ;  /* 0x00007300ff0c77ac */ /* 0x000f620008000800 */
[C---:B------:R-:W-:Y:S02]  /*40a10*/  IADD3 R8, P0, PT, R12.reuse, R3, RZ ;  /* 0x000000030c087210 */ /* 0x040fe40007f1e0ff */
[----:B------:R-:W-:Y:S02]  /*40a20*/  IADD3 R10, P6, PT, R12, R68, RZ ;  /* 0x000000440c0a7210 */ /* 0x000fe40007fde0ff */
[----:B0-----:R-:W-:Y:S01]  /*40a30*/  ISETP.GE.AND P3, PT, R14, UR4, PT ;  /* 0x000000040e007c0c */ /* 0x001fe2000bf66270 */
[----:B------:R-:W0:Y:S01]  /*40a40*/  LDCU UR4, c[0x0][0x39c] ;  /* 0x00007380ff0477ac */ /* 0x000e220008000800 */
[----:B------:R-:W-:Y:S01]  /*40a50*/  IMAD.X R9, R11, 0x1, R2, P0 ;  /* 0x000000010b097824 */ /* 0x000fe200000e0602 */
[----:B------:R-:W-:Y:S01]  /*40a60*/  F2FP.SATFINITE.E4M3.F32.PACK_AB_MERGE_C R45, R45, R44, RZ ;  /* 0x0000002c2d2d723e */ /* 0x000fe200048070ff */
[----:B------:R-:W-:-:S02]  /*40a70*/  IMAD.X R11, R11, 0x1, R69, P6 ;  /* 0x000000010b0b7824 */ /* 0x000fc400030e0645 */
[----:B------:R-:W-:Y:S01]  /*40a80*/  VIADD R14, R0, 0x6b ;  /* 0x0000006b000e7836 */ /* 0x000fe20000000000 */
[----:B------:R-:W-:Y:S01]  /*40a90*/  @P2 STG.E.U8 desc[UR20][R8.64], R7 ;  /* 0x0000000708002986 */ /* 0x000fe2000c101114 */
[----:B------:R-:W-:-:S03]  /*40aa0*/  VIADD R12, R12, UR28 ;  /* 0x0000001c0c0c7c36 */ /* 0x000fc60008000000 */
[----:B------:R3:W-:Y:S01]  /*40ab0*/  @P4 STG.E.U8 desc[UR20][R10.64], R45 ;  /* 0x0000002d0a004986 */ /* 0x0007e2000c101114 */
[----:B-1----:R-:W-:Y:S01]  /*40ac0*/  ISETP.LT.AND P4, PT, R66, UR10, !P5 ;  /* 0x0000000a42007c0c */ /* 0x002fe2000ef81270 */
[----:B------:R-:W-:Y:S01]  /*40ad0*/  VIADD R5, R0, 0x6c ;  /* 0x0000006c00057836 */ /* 0x000fe20000000000 */
[----:B------:R-:W-:Y:S01]  /*40ae0*/  ISETP.GE.AND P0, PT, R14, UR6, PT ;  /* 0x000000060e007c0c */ /* 0x000fe2000bf06270 */
[----:B------:R-:W1:Y:S01]  /*40af0*/  LDCU UR6, c[0x0][0x39c] ;  /* 0x00007380ff0677ac */ /* 0x000e620008000800 */
[----:B------:R-:W-:Y:S02]  /*40b00*/  SHF.R.S32.HI R14, RZ, 0x1f, R12 ;  /* 0x0000001fff0e7819 */ /* 0x000fe4000001140c */
[----:B------:R-:W-:Y:S01]  /*40b10*/  IADD3 R4, P6, PT, R12, R3, RZ ;  /* 0x000000030c047210 */ /* 0x000fe20007fde0ff */
[----:B------:R-:W1:Y:S01]  /*40b20*/  LDCU UR10, c[0x0][0x398] ;  /* 0x00007300ff0a77ac */ /* 0x000e620008000800 */
[----:B------:R-:W-:Y:S02]  /*40b30*/  PRMT R6, R7, 0x9910, RZ ;  /* 0x0000991007067816 */ /* 0x000fe400000000ff */
[----:B0-----:R-:W-:Y:S01]  /*40b40*/  ISETP.GE.AND P2, PT, R5, UR4, PT ;  /* 0x0000000405007c0c */ /* 0x001fe2000bf46270 */
[----:B------:R-:W-:Y:S01]  /*40b50*/  IMAD.X R5, R14, 0x1, R2, P6 ;  /* 0x000000010e057824 */ /* 0x000fe200030e0602 */
[----:B---3--:R-:W-:Y:S01]  /*40b60*/  SHF.R.S32.HI R11, RZ, 0x8, R6 ;  /* 0x00000008ff0b7819 */ /* 0x008fe20000011406 */
[----:B------:R-:W0:Y:S01]  /*40b70*/  LDCU UR4, c[0x0][0x39c] ;  /* 0x00007380ff0477ac */ /* 0x000e220008000800 */
[C---:B------:R-:W-:Y:S01]  /*40b80*/  IADD3 R6, P6, PT, R12.reuse, R68, RZ ;  /* 0x000000440c067210 */ /* 0x040fe20007fde0ff */
[----:B------:R-:W-:Y:S01]  /*40b90*/  VIADD R12, R12, UR28 ;  /* 0x0000001c0c0c7c36 */ /* 0x000fe20008000000 */
[----:B----4-:R-:W-:Y:S01]  /*40ba0*/  ISETP.LT.AND P5, PT, R67, UR9, !P5 ;  /* 0x0000000943007c0c */ /* 0x010fe2000efa1270 */
[----:B------:R3:W-:Y:S01]  /*40bb0*/  @P4 STG.E.U8 desc[UR20][R4.64], R11 ;  /* 0x0000000b04004986 */ /* 0x0007e2000c101114 */
[----:B-----5:R-:W-:Y:S01]  /*40bc0*/  ISETP.LT.AND P4, PT, R66, UR12, !P3 ;  /* 0x0000000c42007c0c */ /* 0x020fe2000df81270 */
[----:B------:R-:W-:Y:S01]  /*40bd0*/  IMAD.X R7, R14, 0x1, R69, P6 ;  /* 0x000000010e077824 */ /* 0x000fe200030e0645 */
[----:B------:R-:W-:Y:S01]  /*40be0*/  PRMT R13, R45, 0x9910, RZ ;  /* 0x000099102d0d7816 */ /* 0x000fe200000000ff */
[----:B------:R-:W4:Y:S01]  /*40bf0*/  LDCU UR9, c[0x0][0x398] ;  /* 0x00007300ff0977ac */ /* 0x000f220008000800 */
[----:B------:R-:W-:-:S02]  /*40c00*/  SHF.R.S32.HI R10, RZ, 0x1f, R12 ;  /* 0x0000001fff0a7819 */ /* 0x000fc4000001140c */
[----:B------:R-:W-:Y:S01]  /*40c10*/  IADD3 R8, P6, PT, R12, R3, RZ ;  /* 0x000000030c087210 */ /* 0x000fe20007fde0ff */
[----:B------:R-:W5:Y:S01]  /*40c20*/  LDCU UR12, c[0x0][0x398] ;  /* 0x00007300ff0c77ac */ /* 0x000f620008000800 */
[----:B------:R-:W-:-:S03]  /*40c30*/  SHF.R.S32.HI R13, RZ, 0x8, R13 ;  /* 0x00000008ff0d7819 */ /* 0x000fc6000001140d */
[----:B------:R-:W-:Y:S02]  /*40c40*/  IMAD.X R9, R10, 0x1, R2, P6 ;  /* 0x000000010a097824 */ /* 0x000fe400030e0602 */
[----:B------:R-:W-:Y:S01]  /*40c50*/  @P5 STG.E.U8 desc[UR20][R6.64], R13 ;  /* 0x0000000d06005986 */ /* 0x000fe2000c101114 */
[----:B--2---:R-:W-:-:S04]  /*40c60*/  F2FP.SATFINITE.E4M3.F32.PACK_AB_MERGE_C R15, R88, R90, RZ ;  /* 0x0000005a580f723e */ /* 0x004fc800048070ff */
[----:B---3--:R-:W-:Y:S01]  /*40c70*/  PRMT R11, R15, 0x9910, RZ ;  /* 0x000099100f0b7816 */ /* 0x008fe200000000ff */
[----:B------:R2:W-:Y:S02]  /*40c80*/  @P4 STG.E.U8 desc[UR20][R8.64], R15 ;  /* 0x0000000f08004986 */ /* 0x0005e4000c101114 */
[----:B--2---:R-:W-:Y:S02]  /*40c90*/  F2FP.SATFINITE.E4M3.F32.PACK_AB_MERGE_C R15, R92, R89, RZ ;  /* 0x000000595c0f723e */ /* 0x004fe400048070ff */
[----:B------:R-:W2:Y:S04]  /*40ca0*/  LDL.LU R89, [R1+0x1b8] ;  /* 0x0001b80001597983 */ /* 0x000ea80000300800 */
[----:B------:R-:W2:Y:S01]  /*40cb0*/  LDL.LU R92, [R1+0x1bc] ;  /* 0x0001bc00015c7983 */ /* 0x000ea20000300800 */
[C---:B------:R-:W-:Y:S01]  /*40cc0*/  VIADD R4, R0.reuse, 0x6d ;  /* 0x0000006d00047836 */ /* 0x040fe20000000000 */
[----:B------:R-:W-:Y:S01]  /*40cd0*/  ISETP.LT.AND P3, PT, R67, UR14, !P3 ;  /* 0x0000000e43007c0c */ /* 0x000fe2000df61270 */
[----:B------:R-:W-:-:S03]  /*40ce0*/  VIADD R5, R0, 0x6e ;  /* 0x0000006e00057836 */ /* 0x000fc60000000000 */
[----:B0-----:R-:W-:Y:S01]  /*40cf0*/  ISETP.GE.AND P6, PT, R4, UR4, PT ;  /* 0x0000000404007c0c */ /* 0x001fe2000bfc6270 */
[----:B------:R-:W0:Y:S01]  /*40d00*/  LDCU UR4, c[0x0][0x39c] ;  /* 0x00007380ff0477ac */ /* 0x000e220008000800 */
[C---:B------:R-:W-:Y:S02]  /*40d10*/  IADD3 R4, P5, PT, R12.reuse, R68, RZ ;  /* 0x000000440c047210 */ /* 0x040fe40007fbe0ff */
[----:B-1----:R-:W-:Y:S01]  /*40d20*/  ISETP.GE.AND P4, PT, R5, UR6, PT ;  /* 0x0000000605007c0c */ /* 0x002fe2000bf86270 */
[----:B------:R-:W-:Y:S01]  /*40d30*/  VIADD R12, R12, UR28 ;  /* 0x0000001c0c0c7c36 */ /* 0x000fe20008000000 */
[----:B------:R-:W-:Y:S01]  /*40d40*/  F2FP.SATFINITE.E4M3.F32.PACK_AB_MERGE_C R47, R47, R46, RZ ;  /* 0x0000002e2f2f723e */ /* 0x000fe200048070ff */
[----:B------:R-:W-:Y:S01]  /*40d50*/  IMAD.X R5, R10, 0x1, R69, P5 ;  /* 0x000000010a057824 */ /* 0x000fe200028e0645 */
[----:B------:R-:W1:Y:S01]  /*40d60*/  LDCU UR6, c[0x0][0x398] ;  /* 0x00007300ff0677ac */ /* 0x000e620008000800 */
[----:B------:R-:W-:Y:S02]  /*40d70*/  ISETP.LT.AND P5, PT, R66, UR10, !P0 ;  /* 0x0000000a42007c0c */ /* 0x000fe4000c7a1270 */
[----:B------:R-:W-:Y:S01]  /*40d80*/  SHF.R.S32.HI R8, RZ, 0x1f, R12 ;  /* 0x0000001fff087819 */ /* 0x000fe2000001140c */
[----:B------:R3:W-:Y:S01]  /*40d90*/  @P3 STG.E.U8 desc[UR20][R4.64], R47 ;  /* 0x0000002f04003986 */ /* 0x0007e2000c101114 */
[----:B------:R-:W-:Y:S01]  /*40da0*/  IADD3 R6, P3, PT, R12, R3, RZ ;  /* 0x000000030c067210 */ /* 0x000fe20007f7e0ff */
[----:B------:R-:W0:Y:S01]  /*40db0*/  LDCU UR10, c[0x0][0x398] ;  /* 0x00007300ff0a77ac */ /* 0x000e220008000800 */
[----:B------:R-:W-:-:S03]  /*40dc0*/  SHF.R.S32.HI R11, RZ, 0x8, R11 ;  /* 0x00000008ff0b7819 */ /* 0x000fc6000001140b */
[----:B------:R-:W-:Y:S01]  /*40dd0*/  IMAD.X R7, R8, 0x1, R2, P3 ;  /* 0x0000000108077824 */ /* 0x000fe200018e0602 */
[----:B----4-:R-:W-:Y:S01]  /*40de0*/  ISETP.LT.AND P0, PT, R67, UR9, !P0 ;  /* 0x0000000943007c0c */ /* 0x010fe2000c701270 */
[----:B------:R-:W4:Y:S03]  /*40df0*/  LDCU UR9, c[0x0][0x398] ;  /* 0x00007300ff0977ac */ /* 0x000f260008000800 */
[----:B------:R0:W-:Y:S01]  /*40e00*/  @P5 STG.E.U8 desc[UR20][R6.64], R11 ;  /* 0x0000000b06005986 */ /* 0x0001e2000c101114 */
[C---:B---3--:R-:W-:Y:S01]  /*40e10*/  IADD3 R4, P5, PT, R12.reuse, R68, RZ ;  /* 0x000000440c047210 */ /* 0x048fe20007fbe0ff */
[----:B------:R-:W-:Y:S01]  /*40e20*/  VIADD R12, R12, UR28 ;  /* 0x0000001c0c0c7c36 */ /* 0x000fe20008000000 */
[----:B-1----:R-:W-:Y:S01]  /*40e30*/  ISETP.LT.AND P3, PT, R66, UR6, !P2 ;  /* 0x0000000642007c0c */ /* 0x002fe2000d761270 */
[----:B------:R-:W1:Y:S01]  /*40e40*/  LDCU UR6, c[0x0][0x398] ;  /* 0x00007300ff0677ac */ /* 0x000e620008000800 */
[----:B------:R-:W-:Y:S01]  /*40e50*/  PRMT R13, R47, 0x9910, RZ ;  /* 0x000099102f0d7816 */ /* 0x000fe200000000ff */
[----:B------:R-:W-:Y:S01]  /*40e60*/  IMAD.X R5, R8, 0x1, R69, P5 ;  /* 0x0000000108057824 */ /* 0x000fe200028e0645 */
[----:B------:R-:W-:-:S02]  /*40e70*/  SHF.R.S32.HI R14, RZ, 0x1f, R12 ;  /* 0x0000001fff0e7819 */ /* 0x000fc4000001140c */
[----:B------:R-:W-:Y:S02]  /*40e80*/  IADD3 R8, P5, PT, R12, R3, RZ ;  /* 0x000000030c087210 */ /* 0x000fe40007fbe0ff */
[----:B------:R-:W-:-:S03]  /*40e90*/  SHF.R.S32.HI R13, RZ, 0x8, R13 ;  /* 0x00000008ff0d7819 */ /* 0x000fc6000001140d */
[----:B------:R-:W-:Y:S01]  /*40ea0*/  IMAD.X R9, R14, 0x1, R2, P5 ;  /* 0x000000010e097824 */ /* 0x000fe200028e0602 */
[----:B0-----:R-:W-:Y:S01]  /*40eb0*/  PRMT R11, R15, 0x9910, RZ ;  /* 0x000099100f0b7816 */ /* 0x001fe200000000ff */
[----:B------:R-:W-:Y:S04]  /*40ec0*/  @P0 STG.E.U8 desc[UR20][R4.64], R13 ;  /* 0x0000000d04000986 */ /* 0x000fe8000c101114 */
[----:B------:R2:W-:Y:S02]  /*40ed0*/  @P3 STG.E.U8 desc[UR20][R8.64], R15 ;  /* 0x0000000f08003986 */ /* 0x0005e4000c101114 */
[----:B--2---:R-:W-:Y:S02]  /*40ee0*/  F2FP.SATFINITE.E4M3.F32.PACK_AB_MERGE_C R15, R92, R89, RZ ;  /* 0x000000595c0f723e */ /* 0x004fe400048070ff */
[----:B------:R-:W2:Y:S04]  /*40ef0*/  LDL.LU R89, [R1+0x1c0] ;  /* 0x0001c00001597983 */ /* 0x000ea80000300800 */
[----:B------:R-:W2:Y:S01]  /*40f00*/  LDL.LU R92, [R1+0x1c4] ;  /* 0x0001c400015c7983 */ /* 0x000ea20000300800 */
[----:B------:R-:W-:-:S05]  /*40f10*/  VIADD R6, R0, 0x6f ;  /* 0x0000006f00067836 */ /* 0x000fca0000000000 */
[----:B------:R-:W-:Y:S01]  /*40f20*/  ISETP.GE.AND P0, PT, R6, UR4, PT ;  /* 0x0000000406007c0c */ /* 0x000fe2000bf06270 */
[----:B------:R-:W0:Y:S01]  /*40f30*/  LDCU UR4, c[0x0][0x39c] ;  /* 0x00007380ff0477ac */ /* 0x000e220008000800 */
[C---:B------:R-:W-:Y:S01]  /*40f40*/  IADD3 R6, P5, PT, R12.reuse, R68, RZ ;  /* 0x000000440c067210 */ /* 0x040fe20007fbe0ff */
[----:B------:R-:W-:Y:S01]  /*40f50*/  VIADD R10, R12, UR28 ;  /* 0x0000001c0c0a7c36 */ /* 0x000fe20008000000 */
[----:B------:R-:W-:Y:S01]  /*40f60*/  ISETP.LT.AND P2, PT, R67, UR10, !P2 ;  /* 0x0000000a43007c0c */ /* 0x000fe2000d741270 */
[----:B------:R-:W-:Y:S01]  /*40f70*/  VIADD R8, R0, 0x70 ;  /* 0x0000007000087836 */ /* 0x000fe20000000000 */
[----:B----4-:R-:W-:Y:S01]  /*40f80*/  ISETP.LT.AND P3, PT, R66, UR9, !P6 ;  /* 0x0000000942007c0c */ /* 0x010fe2000f761270 */
[----:B------:R-:W-:Y:S01]  /*40f90*/  IMAD.X R7, R14, 0x1, R69, P5 ;  /* 0x000000010e077824 */ /* 0x000fe200028e0645 */
[----:B------:R-:W-:Y:S01]  /*40fa0*/  SHF.R.S32.HI R12, RZ, 0x1f, R10 ;  /* 0x0000001fff0c7819 */ /* 0x000fe2000001140a */
[----:B------:R-:W3:Y:S01]  /*40fb0*/  LDCU UR9, c[0x0][0x398] ;  /* 0x00007300ff0977ac */ /* 0x000ee20008000800 */
[----:B------:R-:W-:-:S02]  /*40fc0*/  IADD3 R4, P5, PT, R10, R3, RZ ;  /* 0x000000030a047210 */ /* 0x000fc40007fbe0ff */
[----:B------:R-:W-:Y:S01]  /*40fd0*/  F2FP.SATFINITE.E4M3.F32.PACK_AB_MERGE_C R49, R49, R48, RZ ;  /* 0x000000303131723e */ /* 0x000fe200048070ff */
[----:B------:R-:W4:Y:S01]  /*40fe0*/  LDCU UR10, c[0x0][0x398] ;  /* 0x00007300ff0a77ac */ /* 0x000f220008000800 */
[----:B------:R-:W-:Y:S01]  /*40ff0*/  SHF.R.S32.HI R11, RZ, 0x8, R11 ;  /* 0x00000008ff0b7819 */ /* 0x000fe2000001140b */
[----:B------:R-:W-:Y:S02]  /*41000*/  IMAD.X R5, R12, 0x1, R2, P5 ;  /* 0x000000010c057824 */ /* 0x000fe400028e0602 */
[----:B------:R3:W-:Y:S01]  /*41010*/  @P2 STG.E.U8 desc[UR20][R6.64], R49 ;  /* 0x0000003106002986 */ /* 0x0007e2000c101114 */
[----:B0-----:R-:W-:Y:S01]  /*41020*/  ISETP.GE.AND P2, PT, R8, UR4, PT ;  /* 0x0000000408007c0c */ /* 0x001fe2000bf46270 */
[----:B------:R-:W0:Y:S02]  /*41030*/  LDCU UR4, c[0x0][0x39c] ;  /* 0x00007380ff0477ac */ /* 0x000e240008000800 */
[----:B------:R4:W-:Y:S01]  /*41040*/  @P3 STG.E.U8 desc[UR20][R4.64], R11 ;  /* 0x0000000b04003986 */ /* 0x0009e2000c101114 */
[C---:B------:R-:W-:Y:S01]  /*41050*/  IADD3 R8, P3, PT, R10.reuse, R68, RZ ;  /* 0x000000440a087210 */ /* 0x040fe20007f7e0ff */
[----:B------:R-:W-:Y:S01]  /*41060*/  VIADD R10, R10, UR28 ;  /* 0x0000001c0a0a7c36 */ /* 0x000fe20008000000 */
[----:B-1----:R-:W-:Y:S01]  /*41070*/  ISETP.LT.AND P6, PT, R67, UR6, !P6 ;  /* 0x0000000643007c0c */ /* 0x002fe2000f7c1270 */
[----:B------:R-:W1:Y:S01]  /*41080*/  LDCU UR6, c[0x0][0x398] ;  /* 0x00007300ff0677ac */ /* 0x000e620008000800 */
[----:B-----5:R-:W-:Y:S01]  /*41090*/  ISETP.LT.AND P5, PT, R66, UR12, !P4 ;  /* 0x0000000c42007c0c */ /* 0x020fe2000e7a1270 */
[----:B------:R-:W-:Y:S01]  /*410a0*/  IMAD.X R9, R12, 0x1, R69, P3 ;  /* 0x000000010c097824 */ /* 0x000fe200018e0645 */
[----:B------:R-:W-:Y:S01]  /*410b0*/  PRMT R13, R49, 0x9910, RZ ;  /* 0x00009910310d7816 */ /* 0x000fe200000000ff */
[----:B------:R-:W-:Y:S01]  /*410c0*/  VIADD R14, R0, 0x71 ;  /* 0x00000071000e7836 */ /* 0x000fe20000000000 */
[----:B---3--:R-:W-:Y:S01]  /*410d0*/  SHF.R.S32.HI R7, RZ, 0x1f, R10 ;  /* 0x0000001fff077819 */ /* 0x008fe2000001140a */
[----:B------:R-:W3:Y:S01]  /*410e0*/  LDCU UR12, c[0x0][0x398] ;  /* 0x00007300ff0c77ac */ /* 0x000ee20008000800 */
[----:B----4-:R-:W-:-:S02]  /*410f0*/  IADD3 R4, P3, PT, R10, R3, RZ ;  /* 0x000000030a047210 */ /* 0x010fc40007f7e0ff */
[----:B------:R-:W-:-:S03]  /*41100*/  SHF.R.S32.HI R13, RZ, 0x8, R13 ;  /* 0x00000008ff0d7819 */ /* 0x000fc6000001140d */
[----:B------:R-:W-:Y:S01]  /*41110*/  IMAD.X R5, R7, 0x1, R2, P3 ;  /* 0x0000000107057824 */ /* 0x000fe200018e0602 */
[----:B------:R-:W-:Y:S01]  /*41120*/  PRMT R11, R15, 0x9910, RZ ;  /* 0x000099100f0b7816 */ /* 0x000fe200000000ff */
[----:B------:R-:W-:Y:S04]  /*41130*/  @P6 STG.E.U8 desc[UR20][R8.64], R13 ;  /* 0x0000000d08006986 */ /* 0x000fe8000c101114 */
[----:B------:R2:W-:Y:S02]  /*41140*/  @P5 STG.E.U8 desc[UR20][R4.64], R15 ;  /* 0x0000000f04005986 */ /* 0x0005e4000c101114 */
[----:B--2---:R-:W-:Y:S02]  /*41150*/  F2FP.SATFINITE.E4M3.F32.PACK_AB_MERGE_C R15, R92, R89, RZ ;  /* 0x000000595c0f723e */ /* 0x004fe400048070ff */
[----:B------:R-:W2:Y:S04]  /*41160*/  LDL.LU R89, [R1+0x1c8] ;  /* 0x0001c80001597983 */ /* 0x000ea80000300800 */
[----:B------:R-:W2:Y:S01]  /*41170*/  LDL.LU R92, [R1+0x1cc] ;  /* 0x0001cc00015c7983 */ /* 0x000ea20000300800 */
[----:B------:R-:W-:Y:S01]  /*41180*/  ISETP.LT.AND P4, PT, R67, UR9, !P4 ;  /* 0x0000000943007c0c */ /* 0x000fe2000e781270 */
[----:B------:R-:W4:Y:S01]  /*41190*/  LDCU UR9, c[0x0][0x398] ;  /* 0x00007300ff0977ac */ /* 0x000f220008000800 */
[----:B0-----:R-:W-:Y:S01]  /*411a0*/  ISETP.GE.AND P3, PT, R14, UR4, PT ;  /* 0x000000040e007c0c */ /* 0x001fe2000bf66270 */
[----:B------:R-:W0:Y:S01]  /*411b0*/  LDCU UR4, c[0x0][0x39c] ;  /* 0x00007380ff0477ac */ /* 0x000e220008000800 */
[C---:B------:R-:W-:Y:S01]  /*411c0*/  IADD3 R6, P6, PT, R10.reuse, R68, RZ ;  /* 0x000000440a067210 */ /* 0x040fe20007fde0ff */
[----:B------:R-:W-:Y:S01]  /*411d0*/  VIADD R10, R10, UR28 ;  /* 0x0000001c0a0a7c36 */ /* 0x000fe20008000000 */
[----:B-1----:R-:W-:Y:S01]  /*411e0*/  ISETP.LT.AND P5, PT, R66, UR6, !P0 ;  /* 0x0000000642007c0c */ /* 0x002fe2000c7a1270 */
[----:B------:R-:W-:Y:S01]  /*411f0*/  VIADD R9, R0, 0x72 ;  /* 0x0000007200097836 */ /* 0x000fe20000000000 */
[----:B------:R-:W-:Y:S01]  /*41200*/  F2FP.SATFINITE.E4M3.F32.PACK_AB_MERGE_C R51, R51, R50, RZ ;  /* 0x000000323333723e */ /* 0x000fe200048070ff */
[----:B------:R-:W-:Y:S01]  /*41210*/  IMAD.X R7, R7, 0x1, R69, P6 ;  /* 0x0000000107077824 */ /* 0x000fe200030e0645 */
[----:B------:R-:W-:Y:S01]  /*41220*/  SHF.R.S32.HI R12, RZ, 0x1f, R10 ;  /* 0x0000001fff0c7819 */ /* 0x000fe2000001140a */
[----:B------:R-:W1:Y:S01]  /*41230*/  LDCU UR6, c[0x0][0x39c] ;  /* 0x00007380ff0677ac */ /* 0x000e620008000800 */
[----:B------:R-:W-:-:S02]  /*41240*/  IADD3 R8, P6, PT, R10, R3, RZ ;  /* 0x000000030a087210 */ /* 0x000fc40007fde0ff */
[----:B------:R5:W-:Y:S01]  /*41250*/  @P4 STG.E.U8 desc[UR20][R6.64], R51 ;  /* 0x0000003306004986 */ /* 0x000be2000c101114 */
[----:B------:R-:W-:Y:S02]  /*41260*/  SHF.R.S32.HI R11, RZ, 0x8, R11 ;  /* 0x00000008ff0b7819 */ /* 0x000fe4000001140b */
[----:B----4-:R-:W-:Y:S01]  /*41270*/  ISETP.LT.AND P0, PT, R67, UR9, !P0 ;  /* 0x0000000943007c0c */ /* 0x010fe2000c701270 */
[----:B------:R-:W4:Y:S01]  /*41280*/  LDCU UR9, c[0x0][0x398] ;  /* 0x00007300ff0977ac */ /* 0x000f220008000800 */
[----:B0-----:R-:W-:Y:S01]  /*41290*/  ISETP.GE.AND P4, PT, R9, UR4, PT ;  /* 0x0000000409007c0c */ /* 0x001fe2000bf86270 */
[----:B------:R-:W-:Y:S01]  /*412a0*/  IMAD.X R9, R12, 0x1, R2, P6 ;  /* 0x000000010c097824 */ /* 0x000fe200030e0602 */
[C---:B------:R-:W-:Y:S01]  /*412b0*/  IADD3 R4, P6, PT, R10.reuse, R68, RZ ;  /* 0x000000440a047210 */ /* 0x040fe20007fde0ff */
[----:B------:R-:W-:Y:S01]  /*412c0*/  VIADD R10, R10, UR28 ;  /* 0x0000001c0a0a7c36 */ /* 0x000fe20008000000 */
[----:B------:R-:W-:Y:S01]  /*412d0*/  PRMT R13, R51, 0x9910, RZ ;  /* 0x00009910330d7816 */ /* 0x000fe200000000ff */
[----:B-----5:R-:W-:Y:S01]  /*412e0*/  VIADD R7, R0, 0x73 ;  /* 0x0000007300077836 */ /* 0x020fe20000000000 */
[----:B------:R0:W-:Y:S01]  /*412f0*/  @P5 STG.E.U8 desc[UR20][R8.64], R11 ;  /* 0x0000000b08005986 */ /* 0x0001e2000c101114 */
[----:B------:R-:W-:Y:S01]  /*41300*/  ISETP.LT.AND P5, PT, R66, UR10, !P2 ;  /* 0x0000000a42007c0c */ /* 0x000fe2000d7a1270 */
[----:B------:R-:W-:Y:S01]  /*41310*/  IMAD.X R5, R12, 0x1, R69, P6 ;  /* 0x000000010c057824 */ /* 0x000fe200030e0645 */
[----:B------:R-:W-:Y:S01]  /*41320*/  SHF.R.S32.HI R13, RZ, 0x8, R13 ;  /* 0x00000008ff0d7819 */ /* 0x000fe2000001140d */
[----:B------:R-:W5:Y:S01]  /*41330*/  LDCU UR4, c[0x0][0x39c] ;  /* 0x00007380ff0477ac */ /* 0x000f620008000800 */
[----:B------:R-:W-:-:S02]  /*41340*/  SHF.R.S32.HI R12, RZ, 0x1f, R10 ;  /* 0x0000001fff0c7819 */ /* 0x000fc4000001140a */
[----:B------:R-:W-:Y:S01]  /*41350*/  IADD3 R6, P6, PT, R10, R3, RZ ;  /* 0x000000030a067210 */ /* 0x000fe20007fde0ff */
[----:B------:R-:W-:Y:S01]  /*41360*/  @P0 STG.E.U8 desc[UR20][R4.64], R13 ;  /* 0x0000000d04000986 */ /* 0x000fe2000c101114 */
[----:B-1----:R-:W-:Y:S01]  /*41370*/  ISETP.GE.AND P0, PT, R7, UR6, PT ;  /* 0x0000000607007c0c */ /* 0x002fe2000bf06270 */
[----:B------:R-:W1:Y:S02]  /*41380*/  LDCU UR6, c[0x0][0x398] ;  /* 0x00007300ff0677ac */ /* 0x000e640008000800 */
[----:B------:R-:W-:Y:S01]  /*41390*/  IMAD.X R7, R12, 0x1, R2, P6 ;  /* 0x000000010c077824 */ /* 0x000fe200030e0602 */
[----:B0-----:R-:W-:Y:S01]  /*413a0*/  PRMT R11, R15, 0x9910, RZ ;  /* 0x000099100f0b7816 */ /* 0x001fe200000000ff */
[----:B------:R-:W0:Y:S03]  /*413b0*/  LDCU UR10, c[0x0][0x398] ;  /* 0x00007300ff0a77ac */ /* 0x000e260008000800 */
[----:B------:R2:W-:Y:S02]  /*413c0*/  @P5 STG.E.U8 desc[UR20][R6.64], R15 ;  /* 0x0000000f06005986 */ /* 0x0005e4000c101114 */
[----:B--2---:R-:W-:-:S02]  /*413d0*/  F2FP.SATFINITE.E4M3.F32.PACK_AB_MERGE_C R15, R92, R89, RZ ;  /* 0x000000595c0f723e */ /* 0x004fc400048070ff */
[----:B------:R-:W2:Y:S04]  /*413e0*/  LDL.LU R89, [R1+0x1d0] ;  /* 0x0001d00001597983 */ /* 0x000ea80000300800 */
[----:B------:R-:W2:Y:S01]  /*413f0*/  LDL.LU R92, [R1+0x1d4] ;  /* 0x0001d400015c7983 */ /* 0x000ea20000300800 */
[----:B---3--:R-:W-:Y:S02]  /*41400*/  ISETP.LT.AND P2, PT, R67, UR12, !P2 ;  /* 0x0000000c43007c0c */ /* 0x008fe4000d741270 */
[C---:B------:R-:W-:Y:S01]  /*41410*/  IADD3 R8, P6, PT, R10.reuse, R68, RZ ;  /* 0x000000440a087210 */ /* 0x040fe20007fde0ff */
[----:B------:R-:W-:Y:S01]  /*41420*/  VIADD R10, R10, UR28 ;  /* 0x0000001c0a0a7c36 */ /* 0x000fe20008000000 */
[----:B----4-:R-:W-:Y:S01]  /*41430*/  ISETP.LT.AND P5, PT, R66, UR9, !P3 ;  /* 0x0000000942007c0c */ /* 0x010fe2000dfa1270 */
[----:B------:R-:W-:Y:S01]  /*41440*/  VIADD R5, R0, 0x74 ;  /* 0x0000007400057836 */ /* 0x000fe20000000000 */
[----:B------:R-:W-:Y:S01]  /*41450*/  F2FP.SATFINITE.E4M3.F32.PACK_AB_MERGE_C R53, R53, R52, RZ ;  /* 0x000000343535723e */ /* 0x000fe200048070ff */
[----:B------:R-:W-:Y:S01]  /*41460*/  IMAD.X R9, R12, 0x1, R69, P6 ;  /* 0x000000010c097824 */ /* 0x000fe200030e0645 */
[----:B------:R-:W-:Y:S01]  /*41470*/  SHF.R.S32.HI R12, RZ, 0x1f, R10 ;  /* 0x0000001fff0c7819 */ /* 0x000fe2000001140a */
[----:B------:R-:W3:Y:S01]  /*41480*/  LDCU UR9, c[0x0][0x398] ;  /* 0x00007300ff0977ac */ /* 0x000ee20008000800 */
[----:B------:R-:W-:-:S02]  /*41490*/  IADD3 R4, P6, PT, R10, R3, RZ ;  /* 0x000000030a047210 */ /* 0x000fc40007fde0ff */
[----:B-1----:R-:W-:Y:S01]  /*414a0*/  ISETP.LT.AND P3, PT, R67, UR6, !P3 ;  /* 0x0000000643007c0c */ /* 0x002fe2000df61270 */
[----:B------:R1:W-:Y:S01]  /*414b0*/  @P2 STG.E.U8 desc[UR20][R8.64], R53 ;  /* 0x0000003508002986 */ /* 0x0003e2000c101114 */
[----:B-----5:R-:W-:Y:S01]  /*414c0*/  ISETP.GE.AND P2, PT, R5, UR4, PT ;  /* 0x0000000405007c0c */ /* 0x020fe2000bf46270 */
[----:B------:R-:W-:Y:S01]  /*414d0*/  IMAD.X R5, R12, 0x1, R2, P6 ;  /* 0x000000010c057824 */ /* 0x000fe200030e0602 */
[----:B------:R-:W-:Y:S01]  /*414e0*/  SHF.R.S32.HI R11, RZ, 0x8, R11 ;  /* 0x00000008ff0b7819 */ /* 0x000fe2000001140b */
[----:B------:R-:W4:Y:S01]  /*414f0*/  LDCU UR4, c[0x0][0x398] ;  /* 0x00007300ff0477ac */ /* 0x000f220008000800 */
[C---:B------:R-:W-:Y:S01]  /*41500*/  IADD3 R6, P6, PT, R10.reuse, R68, RZ ;  /* 0x000000440a067210 */ /* 0x040fe20007fde0ff */
[----:B------:R-:W-:Y:S01]  /*41510*/  VIADD R10, R10, UR28 ;  /* 0x0000001c0a0a7c36 */ /* 0x000fe20008000000 */
[----:B------:R-:W-:Y:S01]  /*41520*/  PRMT R13, R53, 0x9910, RZ ;  /* 0x00009910350d7816 */ /* 0x000fe200000000ff */
[----:B------:R5:W-:Y:S01]  /*41530*/  @P5 STG.E.U8 desc[UR20][R4.64], R11 ;  /* 0x0000000b04005986 */ /* 0x000be2000c101114 */
[----:B0-----:R-:W-:Y:S01]  /*41540*/  ISETP.LT.AND P5, PT, R66, UR10, !P4 ;  /* 0x0000000a42007c0c */ /* 0x001fe2000e7a1270 */
[----:B------:R-:W-:Y:S01]  /*41550*/  IMAD.X R7, R12, 0x1, R69, P6 ;  /* 0x000000010c077824 */ /* 0x000fe200030e0645 */
[----:B------:R-:W-:Y:S01]  /*41560*/  SHF.R.S32.HI R13, RZ, 0x8, R13 ;  /* 0x00000008ff0d7819 */ /* 0x000fe2000001140d */
[----:B-1----:R-:W-:Y:S01]  /*41570*/  VIADD R9, R0, 0x75 ;  /* 0x0000007500097836 */ /* 0x002fe20000000000 */
[----:B------:R-:W-:Y:S01]  /*41580*/  SHF.R.S32.HI R12, RZ, 0x1f, R10 ;  /* 0x0000001fff0c7819 */ /* 0x000fe2000001140a */
[----:B------:R-:W0:Y:S01]  /*41590*/  LDCU UR6, c[0x0][0x398] ;  /* 0x00007300ff0677ac */ /* 0x000e220008000800 */
[----:B------:R-:W-:Y:S01]  /*415a0*/  IADD3 R8, P6, PT, R10, R3, RZ ;  /* 0x000000030a087210 */ /* 0x000fe20007fde0ff */
[----:B------:R-:W-:Y:S01]  /*415b0*/  @P3 STG.E.U8 desc[UR20][R6.64], R13 ;  /* 0x0000000d06003986 */ /* 0x000fe2000c101114 */
[----:B------:R-:W-:Y:S01]  /*415c0*/  ISETP.GE.AND P3, PT, R9, UR5, PT ;  /* 0x0000000509007c0c */ /* 0x000fe2000bf66270 */
[----:B------:R-:W1:Y:S02]  /*415d0*/  LDCU UR5, c[0x0][0x398] ;  /* 0x00007300ff0577ac */ /* 0x000e640008000800 */
[----:B------:R-:W-:Y:S01]  /*415e0*/  IMAD.X R9, R12, 0x1, R2, P6 ;  /* 0x000000010c097824 */ /* 0x000fe200030e0602 */
[----:B-----5:R-:W-:Y:S01]  /*415f0*/  PRMT R11, R15, 0x9910, RZ ;  /* 0x000099100f0b7816 */ /* 0x020fe200000000ff */
[----:B------:R-:W5:Y:S03]  /*41600*/  LDCU UR10, c[0x0][0x398] ;  /* 0x00007300ff0a77ac */ /* 0x000f660008000800 */
[----:B------:R2:W-:Y:S02]  /*41610*/  @P5 STG.E.U8 desc[UR20][R8.64], R15 ;  /* 0x0000000f08005986 */ /* 0x0005e4000c101114 */
[----:B--2---:R-:W-:-:S02]  /*41620*/  F2FP.SATFINITE.E4M3.F32.PACK_AB_MERGE_C R15, R92, R89, RZ ;  /* 0x000000595c0f723e */ /* 0x004fc400048070ff */
[----:B------:R-:W2:Y:S04]  /*41630*/  LDL.LU R89, [R1+0x1d8] ;  /* 0x0001d80001597983 */ /* 0x000ea80000300800 */
[----:B------:R-:W2:Y:S01]  /*41640*/  LDL.LU R92, [R1+0x1dc] ;  /* 0x0001dc00015c7983 */ /* 0x000ea20000300800 */
[----:B----4-:R-:W-:Y:S01]  /*41650*/  ISETP.LT.AND P4, PT, R67, UR4, !P4 ;  /* 0x0000000443007c0c */ /* 0x010fe2000e781270 */
[----:B------:R-:W4:Y:S01]  /*41660*/  LDCU UR4, c[0x0][0x398] ;  /* 0x00007300ff0477ac */ /* 0x000f220008000800 */
[C---:B------:R-:W-:Y:S01]  /*41670*/  IADD3 R4, P6, PT, R10.reuse, R68, RZ ;  /* 0x000000440a047210 */ /* 0x040fe20007fde0ff */
[----:B------:R-:W-:Y:S01]  /*41680*/  VIADD R10, R10, UR28 ;  /* 0x0000001c0a0a7c36 */ /* 0x000fe20008000000 */
[----:B0-----:R-:W-:Y:S01]  /*41690*/  ISETP.LT.AND P5, PT, R66, UR6, !P0 ;  /* 0x0000000642007c0c */ /* 0x001fe2000c7a1270 */
[----:B------:R-:W-:Y:S01]  /*416a0*/  VIADD R7, R0, 0x76 ;  /* 0x0000007600077836 */ /* 0x000fe20000000000 */
[----:B------:R-:W-:Y:S01]  /*416b0*/  F2FP.SATFINITE.E4M3.F32.PACK_AB_MERGE_C R55, R55, R54, RZ ;  /* 0x000000363737723e */ /* 0x000fe200048070ff */
[----:B------:R-:W-:Y:S01]  /*416c0*/  IMAD.X R5, R12, 0x1, R69, P6 ;  /* 0x000000010c057824 */ /* 0x000fe200030e0645 */
[----:B------:R-:W-:Y:S01]  /*416d0*/  SHF.R.S32.HI R12, RZ, 0x1f, R10 ;  /* 0x0000001fff0c7819 */ /* 0x000fe2000001140a */
[----:B------:R-:W0:Y:S01]  /*416e0*/  LDCU UR6, c[0x0][0x398] ;  /* 0x00007300ff0677ac */ /* 0x000e220008000800 */
[----:B------:R-:W-:-:S02]  /*416f0*/  IADD3 R6, P6, PT, R10, R3, RZ ;  /* 0x000000030a067210 */ /* 0x000fc40007fde0ff */
[----:B-1----:R-:W-:Y:S01]  /*41700*/  ISETP.LT.AND P0, PT, R67, UR5, !P0 ;  /* 0x0000000543007c0c */ /* 0x002fe2000c701270 */
[----:B------:R1:W-:Y:S01]  /*41710*/  @P4 STG.E.U8 desc[UR20][R4.64], R55 ;  /* 0x0000003704004986 */ /* 0x0003e2000c101114 */
[----:B------:R-:W-:Y:S01]  /*41720*/  ISETP.GE.AND P4, PT, R7, UR7, PT ;  /* 0x0000000707007c0c */ /* 0x000fe2000bf86270 */
[----:B------:R-:W-:Y:S01]  /*41730*/  IMAD.X R7, R12, 0x1, R2, P6 ;  /* 0x000000010c077824 */ /* 0x000fe200030e0602 */
[----:B------:R-:W-:Y:S01]  /*41740*/  SHF.R.S32.HI R11, RZ, 0x8, R11 ;  /* 0x00000008ff0b7819 */ /* 0x000fe2000001140b */
[----:B------:R-:W0:Y:S01]  /*41750*/  LDCU UR5, c[0x0][0x398] ;  /* 0x00007300ff0577ac */ /* 0x000e220008000800 */
[C---:B------:R-:W-:Y:S01]  /*41760*/  IADD3 R8, P6, PT, R10.reuse, R68, RZ ;  /* 0x000000440a087210 */ /* 0x040fe20007fde0ff */
[----:B------:R-:W-:Y:S01]  /*41770*/  VIADD R10, R10, UR28 ;  /* 0x0000001c0a0a7c36 */ /* 0x000fe20008000000 */
[----:B------:R-:W-:Y:S01]  /*41780*/  PRMT R13, R55, 0x9910, RZ ;  /* 0x00009910370d7816 */ /* 0x000fe200000000ff */
[----:B------:R3:W-:Y:S01]  /*41790*/  @P5 STG.E.U8 desc[UR20][R6.64], R11 ;  /* 0x0000000b06005986 */ /* 0x0007e2000c101114 */
[----:B----4-:R-:W-:Y:S01]  /*417a0*/  ISETP.LT.AND P5, PT, R66, UR4, !P2 ;  /* 0x0000000442007c0c */ /* 0x010fe2000d7a1270 */
[----:B------:R-:W-:Y:S01]  /*417b0*/  IMAD.X R9, R12, 0x1, R69, P6 ;  /* 0x000000010c097824 */ /* 0x000fe200030e0645 */
[----:B------:R-:W-:Y:S01]  /*417c0*/  SHF.R.S32.HI R13, RZ, 0x8, R13 ;  /* 0x00000008ff0d7819 */ /* 0x000fe2000001140d */
[----:B-1----:R-:W-:Y:S01]  /*417d0*/  VIADD R5, R0, 0x77 ;  /* 0x0000007700057836 */ /* 0x002fe20000000000 */
[----:B------:R-:W-:Y:S01]  /*417e0*/  SHF.R.S32.HI R12, RZ, 0x1f, R10 ;  /* 0x0000001fff0c7819 */ /* 0x000fe2000001140a */
[----:B------:R-:W1:Y:S01]  /*417f0*/  LDCU UR4, c[0x0][0x398] ;  /* 0x00007300ff0477ac */ /* 0x000e620008000800 */
[----:B------:R-:W-:Y:S01]  /*41800*/  IADD3 R4, P6, PT, R10, R3, RZ ;  /* 0x000000030a047210 */ /* 0x000fe20007fde0ff */
[----:B------:R-:W-:Y:S01]  /*41810*/  @P0 STG.E.U8 desc[UR20][R8.64], R13 ;  /* 0x0000000d08000986 */ /* 0x000fe2000c101114 */
[----:B------:R-:W-:Y:S01]  /*41820*/  ISETP.GE.AND P0, PT, R5, UR13, PT ;  /* 0x0000000d05007c0c */ /* 0x000fe2000bf06270 */
[----:B------:R-:W4:Y:S02]  /*41830*/  LDCU UR7, c[0x0][0x398] ;  /* 0x00007300ff0777ac */ /* 0x000f240008000800 */
[----:B------:R-:W-:Y:S01]  /*41840*/  IMAD.X R5, R12, 0x1, R2, P6 ;  /* 0x000000010c057824 */ /* 0x000fe200030e0602 */
[----:B---3--:R-:W-:-:S04]  /*41850*/  PRMT R11, R15, 0x9910, RZ ;  /* 0x000099100f0b7816 */ /* 0x008fc800000000ff */
[----:B------:R2:W-:Y:S02]  /*41860*/  @P5 STG.E.U8 desc[UR20][R4.64], R15 ;  /* 0x0000000f04005986 */ /* 0x0005e4000c101114 */
[----:B--2---:R-:W-:Y:S02]  /*41870*/  F2FP.SATFINITE.E4M3.F32.PACK_AB_MERGE_C R15, R92, R89, RZ ;  /* 0x000000595c0f723e */ /* 0x004fe400048070ff */
[----:B------:R-:W2:Y:S04]  /*41880*/  LDL.LU R89, [R1+0x1e0] ;  /* 0x0001e00001597983 */ /* 0x000ea80000300800 */
[----:B------:R-:W2:Y:S01]  /*41890*/  LDL.LU R92, [R1+0x1e4] ;  /* 0x0001e400015c7983 */ /* 0x000ea20000300800 */
[----:B0-----:R-:W-:Y:S01]  /*418a0*/  ISETP.LT.AND P2, PT, R67, UR6, !P2 ;  /* 0x0000000643007c0c */ /* 0x001fe2000d741270 */
[----:B------:R-:W0:Y:S01]  /*418b0*/  LDCU UR6, c[0x0][0x398] ;  /* 0x00007300ff0677ac */ /* 0x000e220008000800 */
[C---:B------:R-:W-:Y:S01]  /*418c0*/  IADD3 R6, P6, PT, R10.reuse, R68, RZ ;  /* 0x000000440a067210 */ /* 0x040fe20007fde0ff */
[----:B------:R-:W-:Y:S01]  /*418d0*/  VIADD R10, R10, UR28 ;  /* 0x0000001c0a0a7c36 */ /* 0x000fe20008000000 */
[----:B------:R-:W-:Y:S01]  /*418e0*/  ISETP.LT.AND P5, PT, R66, UR5, !P3 ;  /* 0x0000000542007c0c */ /* 0x000fe2000dfa1270 */
        /* <DEDUP_REMOVED lines=8> */
[----:B------:R-:W-:Y:S01]  /*41970*/  ISETP.GE.AND P2, PT, R9, UR11, PT ;  /* 0x0000000b09007c0c */ /* 0x000fe2000bf46270 */
[----:B------:R-:W-:Y:S01]  /*41980*/  IMAD.X R9, R12, 0x1, R2, P6 ;  /* 0x000000010c097824 */ /* 0x000fe200030e0602 */
[----:B------:R-:W-:Y:S01]  /*41990*/  SHF.R.S32.HI R11, RZ, 0x8, R11 ;  /* 0x00000008ff0b7819 */ /* 0x000fe2000001140b */
[----:B------:R-:W3:Y:S01]  /*419a0*/  LDCU UR4, c[0x0][0x398] ;  /* 0x00007300ff0477ac */ /* 0x000ee20008000800 */
        /* <DEDUP_REMOVED lines=11> */
[----:B------:R1:W-:Y:S01]  /*41a60*/  @P3 STG.E.U8 desc[UR20][R4.64], R13 ;  /* 0x0000000d04003986 */ /* 0x0003e2000c101114 */
[----:B------:R-:W-:-:S03]  /*41a70*/  ISETP.GE.AND P3, PT, R7, UR17, PT ;  /* 0x0000001107007c0c */ /* 0x000fc6000bf66270 */
[----:B------:R-:W-:Y:S01]  /*41a80*/  IMAD.X R7, R12, 0x1, R2, P6 ;  /* 0x000000010c077824 */ /* 0x000fe200030e0602 */
[----:B----4-:R-:W-:-:S04]  /*41a90*/  PRMT R11, R15, 0x9910, RZ ;  /* 0x000099100f0b7816 */ /* 0x010fc800000000ff */
[----:B------:R2:W-:Y:S01]  /*41aa0*/  @P5 STG.E.U8 desc[UR20][R6.64], R15 ;  /* 0x0000000f06005986 */ /* 0x0005e2000c101114 */
[----:B---3--:R-:W-:Y:S01]  /*41ab0*/  ISETP.LT.AND P4, PT, R67, UR5, !P4 ;  /* 0x0000000543007c0c */ /* 0x008fe2000e781270 */
[----:B------:R-:W3:Y:S01]  /*41ac0*/  LDCU UR5, c[0x0][0x398] ;  /* 0x00007300ff0577ac */ /* 0x000ee20008000800 */
[C---:B------:R-:W-:Y:S01]  /*41ad0*/  IADD3 R8, P6, PT, R10.reuse, R68, RZ ;  /* 0x000000440a087210 */ /* 0x040fe20007fde0ff */
[----:B------:R-:W-:Y:S01]  /*41ae0*/  VIADD R10, R10, UR28 ;  /* 0x0000001c0a0a7c36 */ /* 0x000fe20008000000 */
[----:B------:R-:W-:Y:S01]  /*41af0*/  ISETP.LT.AND P5, PT, R66, UR4, !P0 ;  /* 0x0000000442007c0c */ /* 0x000fe2000c7a1270 */
[----:B-1----:R-:W-:Y:S01]  /*41b00*/  VIADD R5, R0, 0x7a ;  /* 0x0000007a00057836 */ /* 0x002fe20000000000 */
[----:B------:R-:W-:Y:S01]  /*41b10*/  F2FP.SATFINITE.E4M3.F32.PACK_AB_MERGE_C R59, R59, R58, RZ ;  /* 0x0000003a3b3b723e */ /* 0x000fe200048070ff */
[----:B------:R-:W-:Y:S01]  /*41b20*/  IMAD.X R9, R12, 0x1, R69, P6 ;  /* 0x000000010c097824 */ /* 0x000fe200030e0645 */
[----:B--2---:R-:W-:Y:S01]  /*41b30*/  F2FP.SATFINITE.E4M3.F32.PACK_AB_MERGE_C R15, R92, R89, RZ ;  /* 0x000000595c0f723e */ /* 0x004fe200048070ff */
[----:B------:R-:W1:Y:S01]  /*41b40*/  LDCU UR4, c[0x0][0x398] ;  /* 0x00007300ff0477ac */ /* 0x000e620008000800 */
[----:B------:R-:W2:Y:S04]  /*41b50*/  LDL.LU R89, [R1+0x1e8] ;  /* 0x0001e80001597983 */ /* 0x000ea80000300800 */
[----:B------:R-:W2:Y:S01]  /*41b60*/  LDL.LU R92, [R1+0x1ec] ;  /* 0x0001ec00015c7983 */ /* 0x000ea20000300800 */
[----:B------:R-:W-:-:S02]  /*41b70*/  SHF.R.S32.HI R12, RZ, 0x1f, R10 ;  /* 0x0000001fff0c7819 */ /* 0x000fc4000001140a */
[----:B------:R-:W-:Y:S01]  /*41b80*/  IADD3 R4, P6, PT, R10, R3, RZ ;  /* 0x000000030a047210 */ /* 0x000fe20007fde0ff */
[----:B------:R4:W-:Y:S01]  /*41b90*/  @P4 STG.E.U8 desc[UR20][R8.64], R59 ;  /* 0x0000003b08004986 */ /* 0x0009e2000c101114 */
[----:B------:R-:W-:Y:S02]  /*41ba0*/  ISETP.GE.AND P4, PT, R5, UR15, PT ;  /* 0x0000000f05007c0c */ /* 0x000fe4000bf86270 */
[----:B------:R-:W-:Y:S01]  /*41bb0*/  SHF.R.S32.HI R11, RZ, 0x8, R11 ;  /* 0x00000008ff0b7819 */ /* 0x000fe2000001140b */
[----:B------:R-:W-:Y:S01]  /*41bc0*/  IMAD.X R5, R12, 0x1, R2, P6 ;  /* 0x000000010c057824 */ /* 0x000fe200030e0602 */
[----:B0-----:R-:W-:Y:S01]  /*41bd0*/  ISETP.LT.AND P0, PT, R67, UR6, !P0 ;  /* 0x0000000643007c0c */ /* 0x001fe2000c701270 */
[----:B------:R-:W0:Y:S01]  /*41be0*/  LDCU UR6, c[0x0][0x398] ;  /* 0x00007300ff0677ac */ /* 0x000e220008000800 */
[C---:B------:R-:W-:Y:S01]  /*41bf0*/  IADD3 R6, P6, PT, R10.reuse, R68, RZ ;  /* 0x000000440a067210 */ /* 0x040fe20007fde0ff */
[----:B------:R-:W-:Y:S01]  /*41c00*/  VIADD R10, R10, UR28 ;  /* 0x0000001c0a0a7c36 */ /* 0x000fe20008000000 */
[----:B------:R-:W-:Y:S01]  /*41c10*/  PRMT R13, R59, 0x9910, RZ ;  /* 0x000099103b0d7816 */ /* 0x000fe200000000ff */
[----:B------:R5:W-:Y:S01]  /*41c20*/  @P5 STG.E.U8 desc[UR20][R4.64], R11 ;  /* 0x0000000b04005986 */ /* 0x000be2000c101114 */
[----:B---3--:R-:W-:Y:S01]  /*41c30*/  ISETP.LT.AND P5, PT, R66, UR5, !P2 ;  /* 0x0000000542007c0c */ /* 0x008fe2000d7a1270 */
[----:B------:R-:W-:Y:S01]  /*41c40*/  IMAD.X R7, R12, 0x1, R69, P6 ;  /* 0x000000010c077824 */ /* 0x000fe200030e0645 */
[----:B------:R-:W-:Y:S01]  /*41c50*/  SHF.R.S32.HI R13, RZ, 0x8, R13 ;  /* 0x00000008ff0d7819 */ /* 0x000fe2000001140d */
[----:B------:R-:W3:Y:S01]  /*41c60*/  LDCU UR5, c[0x0][0x398] ;  /* 0x00007300ff0577ac */ /* 0x000ee20008000800 */
[----:B------:R-:W-:-:S02]  /*41c70*/  SHF.R.S32.HI R12, RZ, 0x1f, R10 ;  /* 0x0000001fff0c7819 */ /* 0x000fc4000001140a */
[----:B----4-:R-:W-:Y:S01]  /*41c80*/  IADD3 R8, P6, PT, R10, R3, RZ ;  /* 0x000000030a087210 */ /* 0x010fe20007fde0ff */
[----:B------:R4:W-:Y:S01]  /*41c90*/  @P0 STG.E.U8 desc[UR20][R6.64], R13 ;  /* 0x0000000d06000986 */ /* 0x0009e2000c101114 */
[----:B-1----:R-:W-:Y:S01]  /*41ca0*/  ISETP.LT.AND P2, PT, R67, UR4, !P2 ;  /* 0x0000000443007c0c */ /* 0x002fe2000d741270 */
[----:B------:R-:W1:Y:S01]  /*41cb0*/  LDCU UR4, c[0x0][0x398] ;  /* 0x00007300ff0477ac */ /* 0x000e620008000800 */
[----:B-----5:R-:W-:Y:S02]  /*41cc0*/  VIADD R4, R0, 0x7b ;  /* 0x0000007b00047836 */ /* 0x020fe40000000000 */
[----:B------:R-:W-:-:S03]  /*41cd0*/  IMAD.X R9, R12, 0x1, R2, P6 ;  /* 0x000000010c097824 */ /* 0x000fc600030e0602 */
[----:B------:R-:W-:Y:S01]  /*41ce0*/  ISETP.GE.AND P0, PT, R4, UR23, PT ;  /* 0x0000001704007c0c */ /* 0x000fe2000bf06270 */
[C---:B------:R-:W-:Y:S01]  /*41cf0*/  VIADD R11, R10.reuse, UR28 ;  /* 0x0000001c0a0b7c36 */ /* 0x040fe20008000000 */
[----:B------:R-:W-:Y:S01]  /*41d00*/  IADD3 R4, P6, PT, R10, R68, RZ ;  /* 0x000000440a047210 */ /* 0x000fe20007fde0ff */
[----:B------:R5:W-:Y:S01]  /*41d10*/  @P5 STG.E.U8 desc[UR20][R8.64], R15 ;  /* 0x0000000f08005986 */ /* 0x000be2000c101114 */
[----:B------:R-:W-:Y:S02]  /*41d20*/  PRMT R14, R15, 0x9910, RZ ;  /* 0x000099100f0e7816 */ /* 0x000fe400000000ff */
[----:B0-----:R-:W-:Y:S01]  /*41d30*/  ISETP.LT.AND P5, PT, R66, UR6, !P3 ;  /* 0x0000000642007c0c */ /* 0x001fe2000dfa1270 */
[----:B------:R-:W-:Y:S01]  /*41d40*/  IMAD.X R5, R12, 0x1, R69, P6 ;  /* 0x000000010c057824 */ /* 0x000fe200030e0645 */
[----:B------:R-:W-:Y:S01]  /*41d50*/  F2FP.SATFINITE.E4M3.F32.PACK_AB_MERGE_C R61, R61, R60, RZ ;  /* 0x0000003c3d3d723e */ /* 0x000fe200048070ff */
[----:B----4-:R-:W-:Y:S01]  /*41d60*/  IMAD.MOV.U32 R13, RZ, RZ, R14 ;  /* 0x000000ffff0d7224 */ /* 0x010fe200078e000e */
[----:B------:R-:W-:Y:S01]  /*41d70*/  SHF.R.S32.HI R10, RZ, 0x1f, R11 ;  /* 0x0000001fff0a7819 */ /* 0x000fe2000001140b */
[----:B------:R-:W0:Y:S01]  /*41d80*/  LDCU UR6, c[0x0][0x398] ;  /* 0x00007300ff0677ac */ /* 0x000e220008000800 */
[----:B------:R-:W-:Y:S01]  /*41d90*/  IADD3 R6, P6, PT, R11, R3, RZ ;  /* 0x000000030b067210 */ /* 0x000fe20007fde0ff */
[----:B-----5:R-:W-:Y:S01]  /*41da0*/  VIADD R8, R0, 0x7c ;  /* 0x0000007c00087836 */ /* 0x020fe20000000000 */
[----:B------:R4:W-:Y:S03]  /*41db0*/  @P2 STG.E.U8 desc[UR20][R4.64], R61 ;  /* 0x0000003d04002986 */ /* 0x0009e6000c101114 */
[----:B------:R-:W-:Y:S01]  /*41dc0*/  IMAD.X R7, R10, 0x1, R2, P6 ;  /* 0x000000010a077824 */ /* 0x000fe200030e0602 */
[----:B------:R-:W-:-:S02]  /*41dd0*/  SHF.R.S32.HI R13, RZ, 0x8, R13 ;  /* 0x00000008ff0d7819 */ /* 0x000fc4000001140d */
[----:B------:R-:W-:Y:S02]  /*41de0*/  ISETP.GE.AND P2, PT, R8, UR19, PT ;  /* 0x0000001308007c0c */ /* 0x000fe4000bf46270 */
[C---:B------:R-:W-:Y:S01]  /*41df0*/  IADD3 R8, P6, PT, R11.reuse, R68, RZ ;  /* 0x000000440b087210 */ /* 0x040fe20007fde0ff */
[----:B------:R-:W-:Y:S01]  /*41e00*/  VIADD R11, R11, UR28 ;  /* 0x0000001c0b0b7c36 */ /* 0x000fe20008000000 */
[----:B---3--:R-:W-:Y:S01]  /*41e10*/  ISETP.LT.AND P3, PT, R67, UR5, !P3 ;  /* 0x0000000543007c0c */ /* 0x008fe2000df61270 */
[----:B------:R3:W-:Y:S01]  /*41e20*/  @P5 STG.E.U8 desc[UR20][R6.64], R13 ;  /* 0x0000000d06005986 */ /* 0x0007e2000c101114 */
[----:B------:R-:W5:Y:S01]  /*41e30*/  LDCU UR5, c[0x0][0x398] ;  /* 0x00007300ff0577ac */ /* 0x000f620008000800 */
[----:B------:R-:W-:Y:S01]  /*41e40*/  IMAD.X R9, R10, 0x1, R69, P6 ;  /* 0x000000010a097824 */ /* 0x000fe200030e0645 */
[----:B----4-:R-:W-:Y:S02]  /*41e50*/  IADD3 R4, P6, PT, R11, R3, RZ ;  /* 0x000000030b047210 */ /* 0x010fe40007fde0ff */
[----:B------:R-:W-:-:S02]  /*41e60*/  ISETP.LT.AND P5, PT, R66, UR7, !P4 ;  /* 0x0000000742007c0c */ /* 0x000fc4000e7a1270 */
[----:B------:R-:W-:Y:S01]  /*41e70*/  F2FP.SATFINITE.E4M3.F32.PACK_AB_MERGE_C R63, R63, R62, RZ ;  /* 0x0000003e3f3f723e */ /* 0x000fe200048070ff */
[----:B------:R-:W-:Y:S01]  /*41e80*/  VIADD R12, R0, 0x7d ;  /* 0x0000007d000c7836 */ /* 0x000fe20000000000 */
[----:B-1----:R-:W-:Y:S01]  /*41e90*/  ISETP.LT.AND P4, PT, R67, UR4, !P4 ;  /* 0x0000000443007c0c */ /* 0x002fe2000e781270 */
[----:B------:R-:W1:Y:S01]  /*41ea0*/  LDCU UR4, c[0x0][0x398] ;  /* 0x00007300ff0477ac */ /* 0x000e620008000800 */
[----:B---3--:R-:W-:Y:S02]  /*41eb0*/  SHF.R.S32.HI R7, RZ, 0x1f, R11 ;  /* 0x0000001fff077819 */ /* 0x008fe4000001140b */
[----:B------:R-:W-:Y:S01]  /*41ec0*/  PRMT R15, R61, 0x9910, RZ ;  /* 0x000099103d0f7816 */ /* 0x000fe200000000ff */
[----:B------:R-:W3:Y:S02]  /*41ed0*/  LDCU UR7, c[0x0][0x398] ;  /* 0x00007300ff0777ac */ /* 0x000ee40008000800 */
[----:B------:R-:W-:Y:S01]  /*41ee0*/  IMAD.X R5, R7, 0x1, R2, P6 ;  /* 0x0000000107057824 */ /* 0x000fe200030e0602 */
[----:B------:R-:W-:-:S02]  /*41ef0*/  IADD3 R6, P6, PT, R11, R68, RZ ;  /* 0x000000440b067210 */ /* 0x000fc40007fde0ff */
[----:B------:R-:W-:-:S03]  /*41f00*/  SHF.R.S32.HI R15, RZ, 0x8, R15 ;  /* 0x00000008ff0f7819 */ /* 0x000fc6000001140f */
[----:B------:R-:W-:Y:S02]  /*41f10*/  IMAD.X R7, R7, 0x1, R69, P6 ;  /* 0x0000000107077824 */ /* 0x000fe400030e0645 */
[----:B------:R4:W-:Y:S01]  /*41f20*/  @P3 STG.E.U8 desc[UR20][R8.64], R15 ;  /* 0x0000000f08003986 */ /* 0x0009e2000c101114 */
[----:B------:R-:W-:Y:S02]  /*41f30*/  VIADD R0, R0, 0x7e ;  /* 0x0000007e00007836 */ /* 0x000fe40000000000 */
[----:B------:R-:W-:-:S05]  /*41f40*/  VIADD R11, R11, UR28 ;  /* 0x0000001c0b0b7c36 */ /* 0x000fca0008000000 */
[----:B----4-:R-:W-:Y:S02]  /*41f50*/  IADD3 R8, P6, PT, R11, R3, RZ ;  /* 0x000000030b087210 */ /* 0x010fe40007fde0ff */
[----:B------:R-:W-:-:S04]  /*41f60*/  PRMT R15, R63, 0x9910, RZ ;  /* 0x000099103f0f7816 */ /* 0x000fc800000000ff */
[----:B------:R-:W-:Y:S02]  /*41f70*/  SHF.R.S32.HI R15, RZ, 0x8, R15 ;  /* 0x00000008ff0f7819 */ /* 0x000fe4000001140f */
[----:B------:R-:W-:Y:S02]  /*41f80*/  ISETP.GE.AND P3, PT, R12, UR27, PT ;  /* 0x0000001b0c007c0c */ /* 0x000fe4000bf66270 */
[----:B------:R-:W-:Y:S02]  /*41f90*/  F2FP.SATFINITE.E4M3.F32.PACK_AB_MERGE_C R65, R65, R64, RZ ;  /* 0x000000404141723e */ /* 0x000fe400048070ff */
[----:B--2---:R-:W-:-:S05]  /*41fa0*/  F2FP.SATFINITE.E4M3.F32.PACK_AB_MERGE_C R17, R92, R89, RZ ;  /* 0x000000595c11723e */ /* 0x004fca00048070ff */
[----:B------:R2:W-:Y:S04]  /*41fb0*/  @P5 STG.E.U8 desc[UR20][R4.64], R17 ;  /* 0x0000001104005986 */ /* 0x0005e8000c101114 */
[----:B------:R4:W-:Y:S01]  /*41fc0*/  @P4 STG.E.U8 desc[UR20][R6.64], R63 ;  /* 0x0000003f06004986 */ /* 0x0009e2000c101114 */
[----:B-----5:R-:W-:Y:S01]  /*41fd0*/  ISETP.LT.AND P4, PT, R66, UR5, !P0 ;  /* 0x0000000542007c0c */ /* 0x020fe2000c781270 */
[----:B------:R-:W5:Y:S01]  /*41fe0*/  LDCU UR5, c[0x0][0x398] ;  /* 0x00007300ff0577ac */ /* 0x000f620008000800 */
[----:B------:R-:W-:Y:S02]  /*41ff0*/  ISETP.GE.AND P5, PT, R0, UR25, PT ;  /* 0x0000001900007c0c */ /* 0x000fe4000bfa6270 */
[----:B------:R-:W-:Y:S02]  /*42000*/  SHF.R.S32.HI R0, RZ, 0x1f, R11 ;  /* 0x0000001fff007819 */ /* 0x000fe4000001140b */
[----:B------:R-:W-:-:S02]  /*42010*/  PRMT R13, R17, 0x9910, RZ ;  /* 0x00009910110d7816 */ /* 0x000fc400000000ff */
[----:B-1----:R-:W-:Y:S01]  /*42020*/  ISETP.LT.AND P0, PT, R67, UR4, !P0 ;  /* 0x0000000443007c0c */ /* 0x002fe2000c701270 */
[C---:B------:R-:W-:Y:S01]  /*42030*/  IMAD.X R9, R0.reuse, 0x1, R2, P6 ;  /* 0x0000000100097824 */ /* 0x040fe200030e0602 */
[CC--:B--2---:R-:W-:Y:S02]  /*42040*/  IADD3 R4, P6, PT, R11.reuse, R68.reuse, RZ ;  /* 0x000000440b047210 */ /* 0x0c4fe40007fde0ff */
[----:B------:R-:W-:Y:S01]  /*42050*/  SHF.R.S32.HI R13, RZ, 0x8, R13 ;  /* 0x00000008ff0d7819 */ /* 0x000fe2000001140d */
[----:B------:R-:W-:Y:S01]  /*42060*/  VIADD R11, R11, UR28 ;  /* 0x0000001c0b0b7c36 */ /* 0x000fe20008000000 */
[----:B------:R-:W1:Y:S01]  /*42070*/  LDCU UR4, c[0x0][0x398] ;  /* 0x00007300ff0477ac */ /* 0x000e620008000800 */
[----:B------:R-:W-:Y:S02]  /*42080*/  IMAD.X R5, R0, 0x1, R69, P6 ;  /* 0x0000000100057824 */ /* 0x000fe400030e0645 */
[----:B------:R2:W-:Y:S01]  /*42090*/  @P4 STG.E.U8 desc[UR20][R8.64], R13 ;  /* 0x0000000d08004986 */ /* 0x0005e2000c101114 */
[----:B0-----:R-:W-:Y:S01]  /*420a0*/  ISETP.LT.AND P4, PT, R66, UR6, !P2 ;  /* 0x0000000642007c0c */ /* 0x001fe2000d781270 */
[----:B------:R-:W-:Y:S01]  /*420b0*/  VIADD R0, R11, UR28 ;  /* 0x0000001c0b007c36 */ /* 0x000fe20008000000 */
[----:B-----5:R-:W-:Y:S01]  /*420c0*/  ISETP.LT.AND P2, PT, R67, UR5, !P2 ;  /* 0x0000000543007c0c */ /* 0x020fe2000d741270 */
[----:B------:R0:W-:Y:S01]  /*420d0*/  @P0 STG.E.U8 desc[UR20][R4.64], R15 ;  /* 0x0000000f04000986 */ /* 0x0001e2000c101114 */
[----:B------:R-:W-:Y:S01]  /*420e0*/  SHF.R.S32.HI R10, RZ, 0x1f, R11 ;  /* 0x0000001fff0a7819 */ /* 0x000fe2000001140b */
[----:B------:R-:W5:Y:S01]  /*420f0*/  LDCU UR6, c[0x0][0x398] ;  /* 0x00007300ff0677ac */ /* 0x000f620008000800 */
[C---:B----4-:R-:W-:Y:S01]  /*42100*/  IADD3 R6, P6, PT, R11.reuse, R3, RZ ;  /* 0x000000030b067210 */ /* 0x050fe20007fde0ff */
[----:B------:R-:W-:Y:S01]  /*42110*/  VIADD R14, R0, UR28 ;  /* 0x0000001c000e7c36 */ /* 0x000fe20008000000 */
[----:B------:R-:W4:Y:S01]  /*42120*/  LDCU UR5, c[0x0][0x398] ;  /* 0x00007300ff0577ac */ /* 0x000f220008000800 */
[----:B--2---:R-:W-:-:S02]  /*42130*/  IADD3 R8, P0, PT, R11, R68, RZ ;  /* 0x000000440b087210 */ /* 0x004fc40007f1e0ff */
[----:B------:R-:W-:Y:S01]  /*42140*/  IMAD.X R7, R10, 0x1, R2, P6 ;  /* 0x000000010a077824 */ /* 0x000fe200030e0602 */
[----:B------:R-:W-:Y:S01]  /*42150*/  F2FP.SATFINITE.E4M3.F32.PACK_AB_MERGE_C R17, R93, R91, RZ ;  /* 0x0000005b5d11723e */ /* 0x000fe200048070ff */
[----:B------:R-:W-:Y:S01]  /*42160*/  VIADD R12, R14, UR28 ;  /* 0x0000001c0e0c7c36 */ /* 0x000fe20008000000 */
[----:B------:R-:W2:Y:S01]  /*42170*/  LDL.LU R91, [R1+0x1f8] ;  /* 0x0001f800015b7983 */ /* 0x000ea20000300800 */
[----:B------:R-:W-:-:S03]  /*42180*/  IMAD.X R9, R10, 0x1, R69, P0 ;  /* 0x000000010a097824 */ /* 0x000fc600000e0645 */
[----:B------:R0:W-:Y:S01]  /*42190*/  @P4 STG.E.U8 desc[UR20][R6.64], R17 ;  /* 0x0000001106004986 */ /* 0x0001e2000c101114 */
[----:B------:R-:W-:-:S03]  /*421a0*/  SHF.R.S32.HI R13, RZ, 0x1f, R12 ;  /* 0x0000001fff0d7819 */ /* 0x000fc6000001140c */
[----:B------:R0:W-:Y:S01]  /*421b0*/  @P2 STG.E.U8 desc[UR20][R8.64], R65 ;  /* 0x0000004108002986 */ /* 0x0001e2000c101114 */
[----:B------:R-:W-:Y:S02]  /*421c0*/  IADD3 R10, P2, PT, R12, R3, RZ ;  /* 0x000000030c0a7210 */ /* 0x000fe40007f5e0ff */
[C---:B------:R-:W-:Y:S01]  /*421d0*/  ISETP.LT.AND P0, PT, R66.reuse, UR9, !P1 ;  /* 0x0000000942007c0c */ /* 0x040fe2000cf01270 */
[----:B------:R-:W2:Y:S01]  /*421e0*/  LDL.LU R93, [R1+0x1fc] ;  /* 0x0001fc00015d7983 */ /* 0x000ea20000300800 */
[C---:B-1----:R-:W-:Y:S01]  /*421f0*/  ISETP.LT.AND P6, PT, R66.reuse, UR4, !P3 ;  /* 0x0000000442007c0c */ /* 0x042fe2000dfc1270 */
[----:B------:R-:W-:Y:S01]  /*42200*/  IMAD.X R11, R13, 0x1, R2, P2 ;  /* 0x000000010d0b7824 */ /* 0x000fe200010e0602 */
[----:B-----5:R-:W-:Y:S02]  /*42210*/  ISETP.LT.AND P2, PT, R66, UR6, !P5 ;  /* 0x0000000642007c0c */ /* 0x020fe4000ef41270 */
[----:B------:R-:W5:Y:S01]  /*42220*/  LDL.LU R66, [R1+0xf60] ;  /* 0x000f600001427983 */ /* 0x000f620000300800 */
[----:B------:R-:W-:-:S02]  /*42230*/  ISETP.LT.AND P1, PT, R67, UR10, !P1 ;  /* 0x0000000a43007c0c */ /* 0x000fc4000cf21270 */
[C---:B----4-:R-:W-:Y:S02]  /*42240*/  ISETP.LT.AND P3, PT, R67.reuse, UR5, !P3 ;  /* 0x0000000543007c0c */ /* 0x050fe4000df61270 */
[----:B---3--:R-:W-:Y:S02]  /*42250*/  ISETP.LT.AND P5, PT, R67, UR7, !P5 ;  /* 0x0000000743007c0c */ /* 0x008fe4000efa1270 */
[----:B------:R-:W5:Y:S01]  /*42260*/  LDL.LU R67, [R1+0xf5c] ;  /* 0x000f5c0001437983 */ /* 0x000f620000300800 */
[----:B0-----:R-:W-:Y:S02]  /*42270*/  SHF.R.S32.HI R15, RZ, 0x1f, R0 ;  /* 0x0000001fff0f7819 */ /* 0x001fe40000011400 */
[----:B------:R-:W-:-:S05]  /*42280*/  IADD3 R4, P4, PT, R0, R3, RZ ;  /* 0x0000000300047210 */ /* 0x000fca0007f9e0ff */
[----:B------:R-:W-:Y:S01]  /*42290*/  IMAD.X R5, R15, 0x1, R2, P4 ;  /* 0x000000010f057824 */ /* 0x000fe200020e0602 */
[----:B------:R-:W-:-:S05]  /*422a0*/  IADD3 R12, P4, PT, R12, R68, RZ ;  /* 0x000000440c0c7210 */ /* 0x000fca0007f9e0ff */
[--C-:B------:R-:W-:Y:S01]  /*422b0*/  IMAD.X R13, R13, 0x1, R69.reuse, P4 ;  /* 0x000000010d0d7824 */ /* 0x100fe200020e0645 */
[----:B------:R-:W-:Y:S02]  /*422c0*/  IADD3 R6, P4, PT, R0, R68, RZ ;  /* 0x0000004400067210 */ /* 0x000fe40007f9e0ff */
[----:B------:R-:W-:Y:S02]  /*422d0*/  PRMT R17, R17, 0x9910, RZ ;  /* 0x0000991011117816 */ /* 0x000fe400000000ff */
[----:B------:R-:W-:Y:S01]  /*422e0*/  SHF.R.S32.HI R0, RZ, 0x1f, R14 ;  /* 0x0000001fff007819 */ /* 0x000fe2000001140e */
[----:B------:R-:W-:Y:S01]  /*422f0*/  IMAD.X R7, R15, 0x1, R69, P4 ;  /* 0x000000010f077824 */ /* 0x000fe200020e0645 */
[----:B------:R-:W-:Y:S01]  /*42300*/  IADD3 R8, P4, PT, R14, R3, RZ ;  /* 0x000000030e087210 */ /* 0x000fe20007f9e0ff */
[----:B------:R-:W-:Y:S01]  /*42310*/  IMAD.MOV.U32 R3, RZ, RZ, R17 ;  /* 0x000000ffff037224 */ /* 0x000fe200078e0011 */
[----:B------:R-:W-:-:S03]  /*42320*/  PRMT R15, R65, 0x9910, RZ ;  /* 0x00009910410f7816 */ /* 0x000fc600000000ff */
[----:B------:R-:W-:Y:S01]  /*42330*/  IMAD.X R9, R0, 0x1, R2, P4 ;  /* 0x0000000100097824 */ /* 0x000fe200020e0602 */
[----:B------:R-:W-:Y:S02]  /*42340*/  IADD3 R68, P4, PT, R14, R68, RZ ;  /* 0x000000440e447210 */ /* 0x000fe40007f9e0ff */
[----:B------:R-:W-:Y:S02]  /*42350*/  SHF.R.S32.HI R3, RZ, 0x8, R3 ;  /* 0x00000008ff037819 */ /* 0x000fe40000011403 */
[----:B------:R-:W-:Y:S01]  /*42360*/  SHF.R.S32.HI R15, RZ, 0x8, R15 ;  /* 0x00000008ff0f7819 */ /* 0x000fe2000001140f */
[----:B------:R-:W-:Y:S02]  /*42370*/  IMAD.X R69, R0, 0x1, R69, P4 ;  /* 0x0000000100457824 */ /* 0x000fe400020e0645 */
[----:B------:R0:W-:Y:S04]  /*42380*/  @P6 STG.E.U8 desc[UR20][R4.64], R3 ;  /* 0x0000000304006986 */ /* 0x0001e8000c101114 */
[----:B------:R0:W-:Y:S01]  /*42390*/  @P3 STG.E.U8 desc[UR20][R6.64], R15 ;  /* 0x0000000f06003986 */ /* 0x0001e2000c101114 */
[----:B--2---:R-:W-:-:S04]  /*423a0*/  F2FP.SATFINITE.E4M3.F32.PACK_AB_MERGE_C R21, R93, R91, RZ ;  /* 0x0000005b5d15723e */ /* 0x004fc800048070ff */
[----:B------:R-:W-:Y:S02]  /*423b0*/  PRMT R17, R21, 0x9910, RZ ;  /* 0x0000991015117816 */ /* 0x000fe400000000ff */
[----:B-----5:R-:W-:-:S04]  /*423c0*/  F2FP.SATFINITE.E4M3.F32.PACK_AB_MERGE_C R67, R67, R66, RZ ;  /* 0x000000424343723e */ /* 0x020fc800048070ff */
[----:B------:R-:W-:Y:S02]  /*423d0*/  PRMT R19, R67, 0x9910, RZ ;  /* 0x0000991043137816 */ /* 0x000fe400000000ff */
[----:B------:R-:W-:Y:S02]  /*423e0*/  SHF.R.S32.HI R17, RZ, 0x8, R17 ;  /* 0x00000008ff117819 */ /* 0x000fe40000011411 */
[----:B------:R-:W-:Y:S01]  /*423f0*/  SHF.R.S32.HI R19, RZ, 0x8, R19 ;  /* 0x00000008ff137819 */ /* 0x000fe20000011413 */
[----:B------:R0:W-:Y:S04]  /*42400*/  @P2 STG.E.U8 desc[UR20][R8.64], R21 ;  /* 0x0000001508002986 */ /* 0x0001e8000c101114 */
[----:B------:R0:W-:Y:S04]  /*42410*/  @P5 STG.E.U8 desc[UR20][R68.64], R67 ;  /* 0x0000004344005986 */ /* 0x0001e8000c101114 */
[----:B------:R0:W-:Y:S04]  /*42420*/  @P0 STG.E.U8 desc[UR20][R10.64], R17 ;  /* 0x000000110a000986 */ /* 0x0001e8000c101114 */
[----:B------:R0:W-:Y:S01]  /*42430*/  @P1 STG.E.U8 desc[UR20][R12.64], R19 ;  /* 0x000000130c001986 */ /* 0x0001e2000c101114 */
[----:B------:R-:W-:Y:S06]  /*42440*/  BAR.SYNC.DEFER_BLOCKING 0x0 ;  /* 0x0000000000007b1d */ /* 0x000fec0000010000 */
[----:B------:R-:W-:Y:S05]  /*42450*/  BRA.U UP0, `(.L_x_13) ;  /* 0x0000000100a07547 */ /* 0x000fea000b800000 */
[----:B------:R-:W1:Y:S01]  /*42460*/  S2UR UR5, SR_CgaCtaId ;  /* 0x00000000000579c3 */ /* 0x000e620000008800 */
[----:B------:R-:W-:Y:S01]  /*42470*/  NOP ;  /* 0x0000000000007918 */ /* 0x000fe20000000000 */
[----:B------:R-:W-:Y:S01]  /*42480*/  UMOV UR4, 0x50 ;  /* 0x0000005000047882 */ /* 0x000fe20000000000 */
[----:B------:R-:W-:Y:S02]  /*42490*/  IMAD.U32 R0, RZ, RZ, UR8 ;  /* 0x00000008ff007e24 */ /* 0x000fe4000f8e00ff */
[----:B0-----:R-:W-:Y:S02]  /*424a0*/  IMAD.MOV.U32 R3, RZ, RZ, 0xff ;  /* 0x000000ffff037424 */ /* 0x001fe400078e00ff */
[----:B------:R-:W-:Y:S01]  /*424b0*/  IMAD.MOV.U32 R7, RZ, RZ, 0x1 ;  /* 0x00000001ff077424 */ /* 0x000fe200078e00ff */
[----:B------:R-:W-:-:S04]  /*424c0*/  LOP3.LUT R0, R0, 0xffff, RZ, 0xc0, !PT ;  /* 0x0000ffff00007812 */ /* 0x000fc800078ec0ff */
[----:B------:R-:W-:-:S05]  /*424d0*/  SHF.R.U32.HI R0, RZ, 0x5, R0 ;  /* 0x00000005ff007819 */ /* 0x000fca0000011600 */
[----:B------:R-:W-:Y:S01]  /*424e0*/  VIADD R2, R0, 0x10 ;  /* 0x0000001000027836 */ /* 0x000fe20000000000 */
[----:B------:R-:W-:Y:S01]  /*424f0*/  SHF.L.U32 R0, R3, R0, RZ ;  /* 0x0000000003007219 */ /* 0x000fe200000006ff */
[----:B-1----:R-:W-:-:S03]  /*42500*/  ULEA UR6, UR5, UR4, 0x18 ;  /* 0x0000000405067291 */ /* 0x002fc6000f8ec0ff */
[----:B------:R-:W-:-:S04]  /*42510*/  SHF.L.U32 R3, R7, R2, RZ ;  /* 0x0000000207037219 */ /* 0x000fc800000006ff */
[----:B------:R-:W-:Y:S02]  /*42520*/  LOP3.LUT R0, R3, R0, RZ, 0xfc, !PT ;  /* 0x0000000003007212 */ /* 0x000fe400078efcff */
[----:B------:R-:W0:Y:S02]  /*42530*/  LDS R5, [UR6] ;  /* 0x00000006ff057984 */ /* 0x000e240008000800 */
[C---:B------:R-:W-:Y:S02]  /*42540*/  LOP3.LUT R2, R0.reuse, 0xffff, RZ, 0xc0, !PT ;  /* 0x0000ffff00027812 */ /* 0x040fe400078ec0ff */
[----:B0-----:R-:W-:-:S04]  /*42550*/  LOP3.LUT R3, R0, 0xffff, R5, 0x80, !PT ;  /* 0x0000ffff00037812 */ /* 0x001fc800078e8005 */
[----:B------:R-:W-:-:S13]  /*42560*/  ISETP.NE.AND P0, PT, R3, R2, PT ;  /* 0x000000020300720c */ /* 0x000fda0003f05270 */
[----:B------:R-:W-:Y:S05]  /*42570*/  @P0 BRA `(.L_x_14) ;  /* 0x0000000000500947 */ /* 0x000fea0003800000 */
[----:B------:R-:W-:Y:S02]  /*42580*/  SHF.R.U32.HI R5, RZ, 0x10, R5 ;  /* 0x00000010ff057819 */ /* 0x000fe40000011605 */
[----:B------:R-:W-:-:S04]  /*42590*/  SHF.R.U32.HI R2, RZ, 0x10, R0 ;  /* 0x00000010ff027819 */ /* 0x000fc80000011600 */
[----:B------:R-:W-:-:S04]  /*425a0*/  LOP3.LUT R5, R5, R2, RZ, 0xc0, !PT ;  /* 0x0000000205057212 */ /* 0x000fc800078ec0ff */
[----:B------:R-:W-:-:S13]  /*425b0*/  ISETP.NE.AND P0, PT, R5, R2, PT ;  /* 0x000000020500720c */ /* 0x000fda0003f05270 */
[----:B------:R-:W-:Y:S05]  /*425c0*/  @P0 BRA `(.L_x_15) ;  /* 0x0000000000300947 */ /* 0x000fea0003800000 */
[----:B------:R-:W-:Y:S01]  /*425d0*/  R2UR UR4, R0 ;  /* 0x00000000000472ca */ /* 0x000fe200000e0000 */
[----:B------:R-:W-:Y:S01]  /*425e0*/  VOTEU.ANY UR5, UPT, PT ;  /* 0x0000000000057886 */ /* 0x000fe200038e0100 */
[----:B------:R-:W0:Y:S01]  /*425f0*/  S2R R0, SR_LANEID ;  /* 0x0000000000007919 */ /* 0x000e220000000000 */
[----:B------:R-:W-:-:S10]  /*42600*/  UFLO.U32 UR5, UR5 ;  /* 0x00000005000572bd */ /* 0x000fd400080e0000 */
[----:B------:R-:W-:-:S06]  /*42610*/  ULOP3.LUT UR4, URZ, UR4, URZ, 0x33, !UPT ;  /* 0x00000004ff047292 */ /* 0x000fcc000f8e33ff */
[----:B------:R-:W-:-:S04]  /*42620*/  IMAD.U32 R2, RZ, RZ, UR4 ;  /* 0x00000004ff027e24 */ /* 0x000fc8000f8e00ff */
[----:B------:R-:W1:Y:S02]  /*42630*/  REDUX UR7, R2 ;  /* 0x00000000020773c4 */ /* 0x000e640000000000 */
[----:B------:R2:W-:Y:S01]  /*42640*/  UTCATOMSWS.AND URZ, UR4 ;  /* 0x0000000400ff79e3 */ /* 0x0005e20008000000 */
[----:B0-----:R-:W-:Y:S01]  /*42650*/  ISETP.EQ.U32.AND P0, PT, R0, UR5, PT ;  /* 0x0000000500007c0c */ /* 0x001fe2000bf02070 */
[----:B-1----:R-:W-:-:S12]  /*42660*/  IMAD.U32 R0, RZ, RZ, UR7 ;  /* 0x00000007ff007e24 */ /* 0x002fd8000f8e00ff */
[----:B------:R2:W-:Y:S01]  /*42670*/  @P0 ATOMS.AND RZ, [UR6], R0 ;  /* 0x00000000ffff098c */ /* 0x0005e2000a800006 */
[----:B------:R-:W-:Y:S05]  /*42680*/  BRA `(.L_x_13) ;  /* 0x0000000000147947 */ /* 0x000fea0003800000 */
.L_x_15:
[----:B------:R-:W-:-:S07]  /*42690*/  MOV R2, 0x426b0 ;  /* 0x000426b000027802 */ /* 0x000fce0000000f00 */
[----:B------:R-:W-:Y:S05]  /*426a0*/  CALL.REL.NOINC `($__internal_0_$__cuda_sm10x_tcgen05_guardrail_trap_col_being_dealloced_not_returned_by_alloc) ;  /* 0x00000000002c7944 */ /* 0x000fea0003c00000 */
[----:B------:R-:W-:Y:S05]  /*426b0*/  BRA `(.L_x_13) ;  /* 0x0000000000087947 */ /* 0x000fea0003800000 */
.L_x_14:
[----:B------:R-:W-:-:S07]  /*426c0*/  MOV R2, 0x426e0 ;  /* 0x000426e000027802 */ /* 0x000fce0000000f00 */
[----:B------:R-:W-:Y:S05]  /*426d0*/  CALL.REL.NOINC `($__internal_2_$__cuda_sm10x_tcgen05_guardrail_trap_unallocated_columns_being_dealloced) ;  /* 0x0000000000387944 */ /* 0x000fea0003c00000 */
.L_x_13:
[----:B------:R-:W-:Y:S01]  /*426e0*/  NOP ;  /* 0x0000000000007918 */ /* 0x000fe20000000000 */
[----:B--2---:R-:W-:Y:S05]  /*426f0*/  EXIT ;  /* 0x000000000000794d */ /* 0x004fea0003800000 */
.L_x_8:
[----:B------:R-:W0:Y:S02]  /*42700*/  SYNCS.PHASECHK.TRANS64.TRYWAIT P3, [UR11], R10 ;  /* 0x0000000aff0075a7 */ /* 0x000e24000806110b */
[----:B0-----:R-:W-:Y:S05]  /*42710*/  @!P3 BRA `(.L_x_8) ;  /* 0xfffffffc00f8b947 */ /* 0x001fea000383ffff */
[----:B------:R-:W-:Y:S05]  /*42720*/  BRA `(.L_x_16) ;  /* 0xfffffe60002c7947 */ /* 0x000fea000383ffff */
.L_x_12:
[----:B------:R-:W0:Y:S02]  /*42730*/  SYNCS.PHASECHK.TRANS64.TRYWAIT P6, [UR11], R7 ;  /* 0x00000007ff0075a7 */ /* 0x000e2400080c110b */
[----:B0-----:R-:W-:Y:S05]  /*42740*/  @!P6 BRA `(.L_x_12) ;  /* 0xfffffffc00f8e947 */ /* 0x001fea000383ffff */
[----:B------:R-:W-:Y:S05]  /*42750*/  BRA `(.L_x_11) ;  /* 0xffffff4800dc7947 */ /* 0x000fea000383ffff */
        .weak           $__internal_0_$__cuda_sm10x_tcgen05_guardrail_trap_col_being_dealloced_not_returned_by_alloc
        .type           $__internal_0_$__cuda_sm10x_tcgen05_guardrail_trap_col_being_dealloced_not_returned_by_alloc,@function
        .size           $__internal_0_$__cuda_sm10x_tcgen05_guardrail_trap_col_being_dealloced_not_returned_by_alloc,($__internal_1_$__cuda_sm10x_tcgen05_guardrail_trap_phase_invalid_during_alloc - $__internal_0_$__cuda_sm10x_tcgen05_guardrail_trap_col_being_dealloced_not_returned_by_alloc)
$__internal_0_$__cuda_sm10x_tcgen05_guardrail_trap_col_being_dealloced_not_returned_by_alloc:
[----:B------:R-:W-:Y:S05]  /*42760*/  BPT.TRAP 0x1 ;  /* 0x000000040000795c */ /* 0x000fea0000300000 */
[----:B------:R-:W-:-:S04]  /*42770*/  IMAD.MOV.U32 R3, RZ, RZ, 0x0 ;  /* 0x00000000ff037424 */ /* 0x000fc800078e00ff */
[----:B------:R-:W-:Y:S05]  /*42780*/  RET.REL.NODEC R2 `(matmul_kernel) ;  /* 0xfffffbd8021c7950 */ /* 0x000fea0003c3ffff */
        .weak           $__internal_1_$__cuda_sm10x_tcgen05_guardrail_trap_phase_invalid_during_alloc
        .type           $__internal_1_$__cuda_sm10x_tcgen05_guardrail_trap_phase_invalid_during_alloc,@function
        .size           $__internal_1_$__cuda_sm10x_tcgen05_guardrail_trap_phase_invalid_during_alloc,($__internal_2_$__cuda_sm10x_tcgen05_guardrail_trap_unallocated_columns_being_dealloced - $__internal_1_$__cuda_sm10x_tcgen05_guardrail_trap_phase_invalid_during_alloc)
$__internal_1_$__cuda_sm10x_tcgen05_guardrail_trap_phase_invalid_during_alloc:
[----:B------:R-:W-:Y:S05]  /*42790*/  BPT.TRAP 0x1 ;  /* 0x000000040000795c */ /* 0x000fea0000300000 */
[----:B------:R-:W-:-:S04]  /*427a0*/  IMAD.MOV.U32 R3, RZ, RZ, 0x0 ;  /* 0x00000000ff037424 */ /* 0x000fc800078e00ff */
[----:B------:R-:W-:Y:S05]  /*427b0*/  RET.REL.NODEC R2 `(matmul_kernel) ;  /* 0xfffffbd802107950 */ /* 0x000fea0003c3ffff */
        .weak           $__internal_2_$__cuda_sm10x_tcgen05_guardrail_trap_unallocated_columns_being_dealloced
        .type           $__internal_2_$__cuda_sm10x_tcgen05_guardrail_trap_unallocated_columns_being_dealloced,@function
        .size           $__internal_2_$__cuda_sm10x_tcgen05_guardrail_trap_unallocated_columns_being_dealloced,(.L_x_20 - $__internal_2_$__cuda_sm10x_tcgen05_guardrail_trap_unallocated_columns_being_dealloced)
$__internal_2_$__cuda_sm10x_tcgen05_guardrail_trap_unallocated_columns_being_dealloced:
[----:B------:R-:W-:Y:S05]  /*427c0*/  BPT.TRAP 0x1 ;  /* 0x000000040000795c */ /* 0x000fea0000300000 */
[----:B------:R-:W-:-:S04]  /*427d0*/  IMAD.MOV.U32 R3, RZ, RZ, 0x0 ;  /* 0x00000000ff037424 */ /* 0x000fc800078e00ff */
[----:B------:R-:W-:Y:S05]  /*427e0*/  RET.REL.NODEC R2 `(matmul_kernel) ;  /* 0xfffffbd802047950 */ /* 0x000fea0003c3ffff */
.L_x_17:
[----:B------:R-:W-:-:S00]  /*427f0*/  BRA `(.L_x_17) ;  /* 0xfffffffc00fc7947 */ /* 0x000fc0000383ffff */
[----:B------:R-:W-:-:S00]  /*42800*/  NOP ;  /* 0x0000000000007918 */ /* 0x000fc00000000000 */
[----:B------:R-:W-:-:S00]  /*42810*/  NOP ;  /* 0x0000000000007918 */ /* 0x000fc00000000000 */
[----:B------:R-:W-:-:S00]  /*42820*/  NOP ;  /* 0x0000000000007918 */ /* 0x000fc00000000000 */
[----:B------:R-:W-:-:S00]  /*42830*/  NOP ;  /* 0x0000000000007918 */ /* 0x000fc00000000000 */
[----:B------:R-:W-:-:S00]  /*42840*/  NOP ;  /* 0x0000000000007918 */ /* 0x000fc00000000000 */
[----:B------:R-:W-:-:S00]  /*42850*/  NOP ;  /* 0x0000000000007918 */ /* 0x000fc00000000000 */
[----:B------:R-:W-:-:S00]  /*42860*/  NOP ;  /* 0x0000000000007918 */ /* 0x000fc00000000000 */
[----:B------:R-:W-:-:S00]  /*42870*/  NOP ;  /* 0x0000000000007918 */ /* 0x000fc00000000000 */
.L_x_20:


//--------------------- .nv.shared.matmul_kernel  --------------------------
	.section	.nv.shared.matmul_kernel,"aw",@nobits
	.sectionflags	@""
	.align	16
	.zero		1024


//--------------------- .nv.shared.reserved.0     --------------------------
	.section	.nv.shared.reserved.0,"aw",@nobits
	.align	8
	.weak		__nv_reservedSMEM_offset_0_alias
	.size		__nv_reservedSMEM_offset_0_alias, 0, 64
	.other		__nv_reservedSMEM_offset_0_alias,@"STO_CUDA_RESERVED_SHARED STV_DEFAULT"
__nv_reservedSMEM_offset_0_alias:
	.zero		0
.nv.shared.reserved.0:
	.zero		64
	.weak		__nv_reservedSMEM_allocation_phase
	.type		__nv_reservedSMEM_allocation_phase,@object
	.size		__nv_reservedSMEM_allocation_phase,(.L_0 - __nv_reservedSMEM_allocation_phase)
__nv_reservedSMEM_allocation_phase:
	.zero		1
.L_0:
	.zero		7
	.weak		__nv_reservedSMEM_devtool_atexit_pc
	.type		__nv_reservedSMEM_devtool_atexit_pc,@object
	.size		__nv_reservedSMEM_devtool_atexit_pc,(__nv_reservedSMEM_allocation_mask - __nv_reservedSMEM_devtool_atexit_pc)
__nv_reservedSMEM_devtool_atexit_pc:
	.zero		8
	.weak		__nv_reservedSMEM_allocation_mask
	.type		__nv_reservedSMEM_allocation_mask,@object
	.size		__nv_reservedSMEM_allocation_mask,(.L_2 - __nv_reservedSMEM_allocation_mask)
__nv_reservedSMEM_allocation_mask:
	.zero		4
.L_2:


//--------------------- .nv.constant0.matmul_kernel --------------------------
	.section	.nv.constant0.matmul_kernel,"a",@progbits
	.sectionflags	@""
	.align	4
.nv.constant0.matmul_kernel:
	.zero		976


//--------------------- SYMBOLS --------------------------

	.type		.nv.reservedSmem.offset0,@object
	.size		.nv.reservedSmem.offset0,0x4
	.type		.nv.reservedSmem.cap,@object
	.size		.nv.reservedSmem.cap,0x4
